//
// Generated by NVIDIA NVVM Compiler
//
// Compiler Build ID: CL-36424714
// Cuda compilation tools, release 13.0, V13.0.88
// Based on NVVM 20.0.0
//

.version 9.0
.target sm_100
.address_size 64

	// .globl	_Z19fp32_sincos_sfu_1_8Pf

.visible .entry _Z19fp32_sincos_sfu_1_8Pf(
	.param .u64 .ptr .align 1 _Z19fp32_sincos_sfu_1_8Pf_param_0
)
{
	.reg .pred 	%p<3>;
	.reg .b32 	%r<14>;
	.reg .b32 	%f<276>;
	.reg .b64 	%rd<5>;

	ld.param.u64 	%rd1, [_Z19fp32_sincos_sfu_1_8Pf_param_0];
	mov.u32 	%r1, %tid.x;
	cvt.rn.f32.u32 	%f274, %r1;
	mov.f32 	%f275, 0f3F800000;
	mov.b32 	%r12, 0;
$L__BB0_1:
	mov.b32 	%r13, 0;
$L__BB0_2:
	mov.f32 	%f263, 0f40400000;
	// begin inline asm
	fma.rn.f32 %f9, %f275, %f263, %f274;
	// end inline asm
	sin.approx.f32 	%f14, %f9;
	// begin inline asm
	fma.rn.f32 %f13, %f14, %f263, %f9;
	// end inline asm
	sin.approx.f32 	%f18, %f13;
	// begin inline asm
	fma.rn.f32 %f17, %f18, %f263, %f13;
	// end inline asm
	sin.approx.f32 	%f22, %f17;
	// begin inline asm
	fma.rn.f32 %f21, %f22, %f263, %f17;
	// end inline asm
	sin.approx.f32 	%f26, %f21;
	// begin inline asm
	fma.rn.f32 %f25, %f26, %f263, %f21;
	// end inline asm
	sin.approx.f32 	%f30, %f25;
	// begin inline asm
	fma.rn.f32 %f29, %f30, %f263, %f25;
	// end inline asm
	sin.approx.f32 	%f34, %f29;
	// begin inline asm
	fma.rn.f32 %f33, %f34, %f263, %f29;
	// end inline asm
	sin.approx.f32 	%f38, %f33;
	// begin inline asm
	fma.rn.f32 %f37, %f38, %f263, %f33;
	// end inline asm
	sin.approx.f32 	%f42, %f37;
	// begin inline asm
	fma.rn.f32 %f41, %f42, %f263, %f37;
	// end inline asm
	sin.approx.f32 	%f46, %f41;
	// begin inline asm
	fma.rn.f32 %f45, %f46, %f263, %f41;
	// end inline asm
	sin.approx.f32 	%f50, %f45;
	// begin inline asm
	fma.rn.f32 %f49, %f50, %f263, %f45;
	// end inline asm
	sin.approx.f32 	%f54, %f49;
	// begin inline asm
	fma.rn.f32 %f53, %f54, %f263, %f49;
	// end inline asm
	sin.approx.f32 	%f58, %f53;
	// begin inline asm
	fma.rn.f32 %f57, %f58, %f263, %f53;
	// end inline asm
	sin.approx.f32 	%f62, %f57;
	// begin inline asm
	fma.rn.f32 %f61, %f62, %f263, %f57;
	// end inline asm
	sin.approx.f32 	%f66, %f61;
	// begin inline asm
	fma.rn.f32 %f65, %f66, %f263, %f61;
	// end inline asm
	sin.approx.f32 	%f70, %f65;
	// begin inline asm
	fma.rn.f32 %f69, %f70, %f263, %f65;
	// end inline asm
	sin.approx.f32 	%f74, %f69;
	// begin inline asm
	fma.rn.f32 %f73, %f74, %f263, %f69;
	// end inline asm
	sin.approx.f32 	%f78, %f73;
	// begin inline asm
	fma.rn.f32 %f77, %f78, %f263, %f73;
	// end inline asm
	sin.approx.f32 	%f82, %f77;
	// begin inline asm
	fma.rn.f32 %f81, %f82, %f263, %f77;
	// end inline asm
	sin.approx.f32 	%f86, %f81;
	// begin inline asm
	fma.rn.f32 %f85, %f86, %f263, %f81;
	// end inline asm
	sin.approx.f32 	%f90, %f85;
	// begin inline asm
	fma.rn.f32 %f89, %f90, %f263, %f85;
	// end inline asm
	sin.approx.f32 	%f94, %f89;
	// begin inline asm
	fma.rn.f32 %f93, %f94, %f263, %f89;
	// end inline asm
	sin.approx.f32 	%f98, %f93;
	// begin inline asm
	fma.rn.f32 %f97, %f98, %f263, %f93;
	// end inline asm
	sin.approx.f32 	%f102, %f97;
	// begin inline asm
	fma.rn.f32 %f101, %f102, %f263, %f97;
	// end inline asm
	sin.approx.f32 	%f106, %f101;
	// begin inline asm
	fma.rn.f32 %f105, %f106, %f263, %f101;
	// end inline asm
	sin.approx.f32 	%f110, %f105;
	// begin inline asm
	fma.rn.f32 %f109, %f110, %f263, %f105;
	// end inline asm
	sin.approx.f32 	%f114, %f109;
	// begin inline asm
	fma.rn.f32 %f113, %f114, %f263, %f109;
	// end inline asm
	sin.approx.f32 	%f118, %f113;
	// begin inline asm
	fma.rn.f32 %f117, %f118, %f263, %f113;
	// end inline asm
	sin.approx.f32 	%f122, %f117;
	// begin inline asm
	fma.rn.f32 %f121, %f122, %f263, %f117;
	// end inline asm
	sin.approx.f32 	%f126, %f121;
	// begin inline asm
	fma.rn.f32 %f125, %f126, %f263, %f121;
	// end inline asm
	sin.approx.f32 	%f130, %f125;
	// begin inline asm
	fma.rn.f32 %f129, %f130, %f263, %f125;
	// end inline asm
	sin.approx.f32 	%f134, %f129;
	// begin inline asm
	fma.rn.f32 %f133, %f134, %f263, %f129;
	// end inline asm
	sin.approx.f32 	%f138, %f133;
	// begin inline asm
	fma.rn.f32 %f137, %f138, %f263, %f133;
	// end inline asm
	sin.approx.f32 	%f142, %f137;
	// begin inline asm
	fma.rn.f32 %f141, %f142, %f263, %f137;
	// end inline asm
	sin.approx.f32 	%f146, %f141;
	// begin inline asm
	fma.rn.f32 %f145, %f146, %f263, %f141;
	// end inline asm
	sin.approx.f32 	%f150, %f145;
	// begin inline asm
	fma.rn.f32 %f149, %f150, %f263, %f145;
	// end inline asm
	sin.approx.f32 	%f154, %f149;
	// begin inline asm
	fma.rn.f32 %f153, %f154, %f263, %f149;
	// end inline asm
	sin.approx.f32 	%f158, %f153;
	// begin inline asm
	fma.rn.f32 %f157, %f158, %f263, %f153;
	// end inline asm
	sin.approx.f32 	%f162, %f157;
	// begin inline asm
	fma.rn.f32 %f161, %f162, %f263, %f157;
	// end inline asm
	sin.approx.f32 	%f166, %f161;
	// begin inline asm
	fma.rn.f32 %f165, %f166, %f263, %f161;
	// end inline asm
	sin.approx.f32 	%f170, %f165;
	// begin inline asm
	fma.rn.f32 %f169, %f170, %f263, %f165;
	// end inline asm
	sin.approx.f32 	%f174, %f169;
	// begin inline asm
	fma.rn.f32 %f173, %f174, %f263, %f169;
	// end inline asm
	sin.approx.f32 	%f178, %f173;
	// begin inline asm
	fma.rn.f32 %f177, %f178, %f263, %f173;
	// end inline asm
	sin.approx.f32 	%f182, %f177;
	// begin inline asm
	fma.rn.f32 %f181, %f182, %f263, %f177;
	// end inline asm
	sin.approx.f32 	%f186, %f181;
	// begin inline asm
	fma.rn.f32 %f185, %f186, %f263, %f181;
	// end inline asm
	sin.approx.f32 	%f190, %f185;
	// begin inline asm
	fma.rn.f32 %f189, %f190, %f263, %f185;
	// end inline asm
	sin.approx.f32 	%f194, %f189;
	// begin inline asm
	fma.rn.f32 %f193, %f194, %f263, %f189;
	// end inline asm
	sin.approx.f32 	%f198, %f193;
	// begin inline asm
	fma.rn.f32 %f197, %f198, %f263, %f193;
	// end inline asm
	sin.approx.f32 	%f202, %f197;
	// begin inline asm
	fma.rn.f32 %f201, %f202, %f263, %f197;
	// end inline asm
	sin.approx.f32 	%f206, %f201;
	// begin inline asm
	fma.rn.f32 %f205, %f206, %f263, %f201;
	// end inline asm
	sin.approx.f32 	%f210, %f205;
	// begin inline asm
	fma.rn.f32 %f209, %f210, %f263, %f205;
	// end inline asm
	sin.approx.f32 	%f214, %f209;
	// begin inline asm
	fma.rn.f32 %f213, %f214, %f263, %f209;
	// end inline asm
	sin.approx.f32 	%f218, %f213;
	// begin inline asm
	fma.rn.f32 %f217, %f218, %f263, %f213;
	// end inline asm
	sin.approx.f32 	%f222, %f217;
	// begin inline asm
	fma.rn.f32 %f221, %f222, %f263, %f217;
	// end inline asm
	sin.approx.f32 	%f226, %f221;
	// begin inline asm
	fma.rn.f32 %f225, %f226, %f263, %f221;
	// end inline asm
	sin.approx.f32 	%f230, %f225;
	// begin inline asm
	fma.rn.f32 %f229, %f230, %f263, %f225;
	// end inline asm
	sin.approx.f32 	%f234, %f229;
	// begin inline asm
	fma.rn.f32 %f233, %f234, %f263, %f229;
	// end inline asm
	sin.approx.f32 	%f238, %f233;
	// begin inline asm
	fma.rn.f32 %f237, %f238, %f263, %f233;
	// end inline asm
	sin.approx.f32 	%f242, %f237;
	// begin inline asm
	fma.rn.f32 %f241, %f242, %f263, %f237;
	// end inline asm
	sin.approx.f32 	%f246, %f241;
	// begin inline asm
	fma.rn.f32 %f245, %f246, %f263, %f241;
	// end inline asm
	sin.approx.f32 	%f250, %f245;
	// begin inline asm
	fma.rn.f32 %f249, %f250, %f263, %f245;
	// end inline asm
	sin.approx.f32 	%f254, %f249;
	// begin inline asm
	fma.rn.f32 %f253, %f254, %f263, %f249;
	// end inline asm
	sin.approx.f32 	%f258, %f253;
	// begin inline asm
	fma.rn.f32 %f257, %f258, %f263, %f253;
	// end inline asm
	sin.approx.f32 	%f262, %f257;
	// begin inline asm
	fma.rn.f32 %f274, %f262, %f263, %f257;
	// end inline asm
	sin.approx.f32 	%f275, %f274;
	add.s32 	%r13, %r13, 64;
	setp.ne.s32 	%p1, %r13, 1024;
	@%p1 bra 	$L__BB0_2;
	add.s32 	%r12, %r12, 1;
	setp.ne.s32 	%p2, %r12, 4096;
	@%p2 bra 	$L__BB0_1;
	cos.approx.f32 	%f265, %f274;
	add.s32 	%r8, %r1, 1;
	cvt.rn.f32.u32 	%f266, %r8;
	cvta.to.global.u64 	%rd2, %rd1;
	add.f32 	%f267, %f274, %f266;
	add.f32 	%f268, %f275, %f267;
	add.f32 	%f269, %f265, %f268;
	add.f32 	%f270, %f269, 0f40400000;
	add.f32 	%f271, %f270, 0f40800000;
	mov.u32 	%r9, %ctaid.x;
	mov.u32 	%r10, %ntid.x;
	mad.lo.s32 	%r11, %r9, %r10, %r1;
	mul.wide.u32 	%rd3, %r11, 4;
	add.s64 	%rd4, %rd2, %rd3;
	st.global.f32 	[%rd4], %f271;
	ret;

}
	// .globl	_Z19fp32_sincos_sfu_1_4Pf
.visible .entry _Z19fp32_sincos_sfu_1_4Pf(
	.param .u64 .ptr .align 1 _Z19fp32_sincos_sfu_1_4Pf_param_0
)
{
	.reg .pred 	%p<3>;
	.reg .b32 	%r<14>;
	.reg .b32 	%f<276>;
	.reg .b64 	%rd<5>;

	ld.param.u64 	%rd1, [_Z19fp32_sincos_sfu_1_4Pf_param_0];
	mov.u32 	%r1, %tid.x;
	cvt.rn.f32.u32 	%f274, %r1;
	mov.f32 	%f275, 0f3F800000;
	mov.b32 	%r12, 0;
$L__BB1_1:
	mov.b32 	%r13, 0;
$L__BB1_2:
	mov.f32 	%f263, 0f40400000;
	// begin inline asm
	fma.rn.f32 %f9, %f275, %f263, %f274;
	// end inline asm
	sin.approx.f32 	%f14, %f9;
	// begin inline asm
	fma.rn.f32 %f13, %f14, %f263, %f9;
	// end inline asm
	sin.approx.f32 	%f18, %f13;
	// begin inline asm
	fma.rn.f32 %f17, %f18, %f263, %f13;
	// end inline asm
	sin.approx.f32 	%f22, %f17;
	// begin inline asm
	fma.rn.f32 %f21, %f22, %f263, %f17;
	// end inline asm
	sin.approx.f32 	%f26, %f21;
	// begin inline asm
	fma.rn.f32 %f25, %f26, %f263, %f21;
	// end inline asm
	sin.approx.f32 	%f30, %f25;
	// begin inline asm
	fma.rn.f32 %f29, %f30, %f263, %f25;
	// end inline asm
	sin.approx.f32 	%f34, %f29;
	// begin inline asm
	fma.rn.f32 %f33, %f34, %f263, %f29;
	// end inline asm
	sin.approx.f32 	%f38, %f33;
	// begin inline asm
	fma.rn.f32 %f37, %f38, %f263, %f33;
	// end inline asm
	sin.approx.f32 	%f42, %f37;
	// begin inline asm
	fma.rn.f32 %f41, %f42, %f263, %f37;
	// end inline asm
	sin.approx.f32 	%f46, %f41;
	// begin inline asm
	fma.rn.f32 %f45, %f46, %f263, %f41;
	// end inline asm
	sin.approx.f32 	%f50, %f45;
	// begin inline asm
	fma.rn.f32 %f49, %f50, %f263, %f45;
	// end inline asm
	sin.approx.f32 	%f54, %f49;
	// begin inline asm
	fma.rn.f32 %f53, %f54, %f263, %f49;
	// end inline asm
	sin.approx.f32 	%f58, %f53;
	// begin inline asm
	fma.rn.f32 %f57, %f58, %f263, %f53;
	// end inline asm
	sin.approx.f32 	%f62, %f57;
	// begin inline asm
	fma.rn.f32 %f61, %f62, %f263, %f57;
	// end inline asm
	sin.approx.f32 	%f66, %f61;
	// begin inline asm
	fma.rn.f32 %f65, %f66, %f263, %f61;
	// end inline asm
	sin.approx.f32 	%f70, %f65;
	// begin inline asm
	fma.rn.f32 %f69, %f70, %f263, %f65;
	// end inline asm
	sin.approx.f32 	%f74, %f69;
	// begin inline asm
	fma.rn.f32 %f73, %f74, %f263, %f69;
	// end inline asm
	sin.approx.f32 	%f78, %f73;
	// begin inline asm
	fma.rn.f32 %f77, %f78, %f263, %f73;
	// end inline asm
	sin.approx.f32 	%f82, %f77;
	// begin inline asm
	fma.rn.f32 %f81, %f82, %f263, %f77;
	// end inline asm
	sin.approx.f32 	%f86, %f81;
	// begin inline asm
	fma.rn.f32 %f85, %f86, %f263, %f81;
	// end inline asm
	sin.approx.f32 	%f90, %f85;
	// begin inline asm
	fma.rn.f32 %f89, %f90, %f263, %f85;
	// end inline asm
	sin.approx.f32 	%f94, %f89;
	// begin inline asm
	fma.rn.f32 %f93, %f94, %f263, %f89;
	// end inline asm
	sin.approx.f32 	%f98, %f93;
	// begin inline asm
	fma.rn.f32 %f97, %f98, %f263, %f93;
	// end inline asm
	sin.approx.f32 	%f102, %f97;
	// begin inline asm
	fma.rn.f32 %f101, %f102, %f263, %f97;
	// end inline asm
	sin.approx.f32 	%f106, %f101;
	// begin inline asm
	fma.rn.f32 %f105, %f106, %f263, %f101;
	// end inline asm
	sin.approx.f32 	%f110, %f105;
	// begin inline asm
	fma.rn.f32 %f109, %f110, %f263, %f105;
	// end inline asm
	sin.approx.f32 	%f114, %f109;
	// begin inline asm
	fma.rn.f32 %f113, %f114, %f263, %f109;
	// end inline asm
	sin.approx.f32 	%f118, %f113;
	// begin inline asm
	fma.rn.f32 %f117, %f118, %f263, %f113;
	// end inline asm
	sin.approx.f32 	%f122, %f117;
	// begin inline asm
	fma.rn.f32 %f121, %f122, %f263, %f117;
	// end inline asm
	sin.approx.f32 	%f126, %f121;
	// begin inline asm
	fma.rn.f32 %f125, %f126, %f263, %f121;
	// end inline asm
	sin.approx.f32 	%f130, %f125;
	// begin inline asm
	fma.rn.f32 %f129, %f130, %f263, %f125;
	// end inline asm
	sin.approx.f32 	%f134, %f129;
	// begin inline asm
	fma.rn.f32 %f133, %f134, %f263, %f129;
	// end inline asm
	sin.approx.f32 	%f138, %f133;
	// begin inline asm
	fma.rn.f32 %f137, %f138, %f263, %f133;
	// end inline asm
	sin.approx.f32 	%f142, %f137;
	// begin inline asm
	fma.rn.f32 %f141, %f142, %f263, %f137;
	// end inline asm
	sin.approx.f32 	%f146, %f141;
	// begin inline asm
	fma.rn.f32 %f145, %f146, %f263, %f141;
	// end inline asm
	sin.approx.f32 	%f150, %f145;
	// begin inline asm
	fma.rn.f32 %f149, %f150, %f263, %f145;
	// end inline asm
	sin.approx.f32 	%f154, %f149;
	// begin inline asm
	fma.rn.f32 %f153, %f154, %f263, %f149;
	// end inline asm
	sin.approx.f32 	%f158, %f153;
	// begin inline asm
	fma.rn.f32 %f157, %f158, %f263, %f153;
	// end inline asm
	sin.approx.f32 	%f162, %f157;
	// begin inline asm
	fma.rn.f32 %f161, %f162, %f263, %f157;
	// end inline asm
	sin.approx.f32 	%f166, %f161;
	// begin inline asm
	fma.rn.f32 %f165, %f166, %f263, %f161;
	// end inline asm
	sin.approx.f32 	%f170, %f165;
	// begin inline asm
	fma.rn.f32 %f169, %f170, %f263, %f165;
	// end inline asm
	sin.approx.f32 	%f174, %f169;
	// begin inline asm
	fma.rn.f32 %f173, %f174, %f263, %f169;
	// end inline asm
	sin.approx.f32 	%f178, %f173;
	// begin inline asm
	fma.rn.f32 %f177, %f178, %f263, %f173;
	// end inline asm
	sin.approx.f32 	%f182, %f177;
	// begin inline asm
	fma.rn.f32 %f181, %f182, %f263, %f177;
	// end inline asm
	sin.approx.f32 	%f186, %f181;
	// begin inline asm
	fma.rn.f32 %f185, %f186, %f263, %f181;
	// end inline asm
	sin.approx.f32 	%f190, %f185;
	// begin inline asm
	fma.rn.f32 %f189, %f190, %f263, %f185;
	// end inline asm
	sin.approx.f32 	%f194, %f189;
	// begin inline asm
	fma.rn.f32 %f193, %f194, %f263, %f189;
	// end inline asm
	sin.approx.f32 	%f198, %f193;
	// begin inline asm
	fma.rn.f32 %f197, %f198, %f263, %f193;
	// end inline asm
	sin.approx.f32 	%f202, %f197;
	// begin inline asm
	fma.rn.f32 %f201, %f202, %f263, %f197;
	// end inline asm
	sin.approx.f32 	%f206, %f201;
	// begin inline asm
	fma.rn.f32 %f205, %f206, %f263, %f201;
	// end inline asm
	sin.approx.f32 	%f210, %f205;
	// begin inline asm
	fma.rn.f32 %f209, %f210, %f263, %f205;
	// end inline asm
	sin.approx.f32 	%f214, %f209;
	// begin inline asm
	fma.rn.f32 %f213, %f214, %f263, %f209;
	// end inline asm
	sin.approx.f32 	%f218, %f213;
	// begin inline asm
	fma.rn.f32 %f217, %f218, %f263, %f213;
	// end inline asm
	sin.approx.f32 	%f222, %f217;
	// begin inline asm
	fma.rn.f32 %f221, %f222, %f263, %f217;
	// end inline asm
	sin.approx.f32 	%f226, %f221;
	// begin inline asm
	fma.rn.f32 %f225, %f226, %f263, %f221;
	// end inline asm
	sin.approx.f32 	%f230, %f225;
	// begin inline asm
	fma.rn.f32 %f229, %f230, %f263, %f225;
	// end inline asm
	sin.approx.f32 	%f234, %f229;
	// begin inline asm
	fma.rn.f32 %f233, %f234, %f263, %f229;
	// end inline asm
	sin.approx.f32 	%f238, %f233;
	// begin inline asm
	fma.rn.f32 %f237, %f238, %f263, %f233;
	// end inline asm
	sin.approx.f32 	%f242, %f237;
	// begin inline asm
	fma.rn.f32 %f241, %f242, %f263, %f237;
	// end inline asm
	sin.approx.f32 	%f246, %f241;
	// begin inline asm
	fma.rn.f32 %f245, %f246, %f263, %f241;
	// end inline asm
	sin.approx.f32 	%f250, %f245;
	// begin inline asm
	fma.rn.f32 %f249, %f250, %f263, %f245;
	// end inline asm
	sin.approx.f32 	%f254, %f249;
	// begin inline asm
	fma.rn.f32 %f253, %f254, %f263, %f249;
	// end inline asm
	sin.approx.f32 	%f258, %f253;
	// begin inline asm
	fma.rn.f32 %f257, %f258, %f263, %f253;
	// end inline asm
	sin.approx.f32 	%f262, %f257;
	// begin inline asm
	fma.rn.f32 %f274, %f262, %f263, %f257;
	// end inline asm
	sin.approx.f32 	%f275, %f274;
	add.s32 	%r13, %r13, 64;
	setp.ne.s32 	%p1, %r13, 1024;
	@%p1 bra 	$L__BB1_2;
	add.s32 	%r12, %r12, 1;
	setp.ne.s32 	%p2, %r12, 4096;
	@%p2 bra 	$L__BB1_1;
	cos.approx.f32 	%f265, %f274;
	add.s32 	%r8, %r1, 1;
	cvt.rn.f32.u32 	%f266, %r8;
	cvta.to.global.u64 	%rd2, %rd1;
	add.f32 	%f267, %f274, %f266;
	add.f32 	%f268, %f275, %f267;
	add.f32 	%f269, %f265, %f268;
	add.f32 	%f270, %f269, 0f40400000;
	add.f32 	%f271, %f270, 0f40800000;
	mov.u32 	%r9, %ctaid.x;
	mov.u32 	%r10, %ntid.x;
	mad.lo.s32 	%r11, %r9, %r10, %r1;
	mul.wide.u32 	%rd3, %r11, 4;
	add.s64 	%rd4, %rd2, %rd3;
	st.global.f32 	[%rd4], %f271;
	ret;

}
	// .globl	_Z19fp32_sincos_sfu_1_2Pf
.visible .entry _Z19fp32_sincos_sfu_1_2Pf(
	.param .u64 .ptr .align 1 _Z19fp32_sincos_sfu_1_2Pf_param_0
)
{
	.reg .pred 	%p<3>;
	.reg .b32 	%r<14>;
	.reg .b32 	%f<276>;
	.reg .b64 	%rd<5>;

	ld.param.u64 	%rd1, [_Z19fp32_sincos_sfu_1_2Pf_param_0];
	mov.u32 	%r1, %tid.x;
	cvt.rn.f32.u32 	%f274, %r1;
	mov.f32 	%f275, 0f3F800000;
	mov.b32 	%r12, 0;
$L__BB2_1:
	mov.b32 	%r13, 0;
$L__BB2_2:
	mov.f32 	%f263, 0f40400000;
	// begin inline asm
	fma.rn.f32 %f9, %f275, %f263, %f274;
	// end inline asm
	sin.approx.f32 	%f14, %f9;
	// begin inline asm
	fma.rn.f32 %f13, %f14, %f263, %f9;
	// end inline asm
	sin.approx.f32 	%f18, %f13;
	// begin inline asm
	fma.rn.f32 %f17, %f18, %f263, %f13;
	// end inline asm
	sin.approx.f32 	%f22, %f17;
	// begin inline asm
	fma.rn.f32 %f21, %f22, %f263, %f17;
	// end inline asm
	sin.approx.f32 	%f26, %f21;
	// begin inline asm
	fma.rn.f32 %f25, %f26, %f263, %f21;
	// end inline asm
	sin.approx.f32 	%f30, %f25;
	// begin inline asm
	fma.rn.f32 %f29, %f30, %f263, %f25;
	// end inline asm
	sin.approx.f32 	%f34, %f29;
	// begin inline asm
	fma.rn.f32 %f33, %f34, %f263, %f29;
	// end inline asm
	sin.approx.f32 	%f38, %f33;
	// begin inline asm
	fma.rn.f32 %f37, %f38, %f263, %f33;
	// end inline asm
	sin.approx.f32 	%f42, %f37;
	// begin inline asm
	fma.rn.f32 %f41, %f42, %f263, %f37;
	// end inline asm
	sin.approx.f32 	%f46, %f41;
	// begin inline asm
	fma.rn.f32 %f45, %f46, %f263, %f41;
	// end inline asm
	sin.approx.f32 	%f50, %f45;
	// begin inline asm
	fma.rn.f32 %f49, %f50, %f263, %f45;
	// end inline asm
	sin.approx.f32 	%f54, %f49;
	// begin inline asm
	fma.rn.f32 %f53, %f54, %f263, %f49;
	// end inline asm
	sin.approx.f32 	%f58, %f53;
	// begin inline asm
	fma.rn.f32 %f57, %f58, %f263, %f53;
	// end inline asm
	sin.approx.f32 	%f62, %f57;
	// begin inline asm
	fma.rn.f32 %f61, %f62, %f263, %f57;
	// end inline asm
	sin.approx.f32 	%f66, %f61;
	// begin inline asm
	fma.rn.f32 %f65, %f66, %f263, %f61;
	// end inline asm
	sin.approx.f32 	%f70, %f65;
	// begin inline asm
	fma.rn.f32 %f69, %f70, %f263, %f65;
	// end inline asm
	sin.approx.f32 	%f74, %f69;
	// begin inline asm
	fma.rn.f32 %f73, %f74, %f263, %f69;
	// end inline asm
	sin.approx.f32 	%f78, %f73;
	// begin inline asm
	fma.rn.f32 %f77, %f78, %f263, %f73;
	// end inline asm
	sin.approx.f32 	%f82, %f77;
	// begin inline asm
	fma.rn.f32 %f81, %f82, %f263, %f77;
	// end inline asm
	sin.approx.f32 	%f86, %f81;
	// begin inline asm
	fma.rn.f32 %f85, %f86, %f263, %f81;
	// end inline asm
	sin.approx.f32 	%f90, %f85;
	// begin inline asm
	fma.rn.f32 %f89, %f90, %f263, %f85;
	// end inline asm
	sin.approx.f32 	%f94, %f89;
	// begin inline asm
	fma.rn.f32 %f93, %f94, %f263, %f89;
	// end inline asm
	sin.approx.f32 	%f98, %f93;
	// begin inline asm
	fma.rn.f32 %f97, %f98, %f263, %f93;
	// end inline asm
	sin.approx.f32 	%f102, %f97;
	// begin inline asm
	fma.rn.f32 %f101, %f102, %f263, %f97;
	// end inline asm
	sin.approx.f32 	%f106, %f101;
	// begin inline asm
	fma.rn.f32 %f105, %f106, %f263, %f101;
	// end inline asm
	sin.approx.f32 	%f110, %f105;
	// begin inline asm
	fma.rn.f32 %f109, %f110, %f263, %f105;
	// end inline asm
	sin.approx.f32 	%f114, %f109;
	// begin inline asm
	fma.rn.f32 %f113, %f114, %f263, %f109;
	// end inline asm
	sin.approx.f32 	%f118, %f113;
	// begin inline asm
	fma.rn.f32 %f117, %f118, %f263, %f113;
	// end inline asm
	sin.approx.f32 	%f122, %f117;
	// begin inline asm
	fma.rn.f32 %f121, %f122, %f263, %f117;
	// end inline asm
	sin.approx.f32 	%f126, %f121;
	// begin inline asm
	fma.rn.f32 %f125, %f126, %f263, %f121;
	// end inline asm
	sin.approx.f32 	%f130, %f125;
	// begin inline asm
	fma.rn.f32 %f129, %f130, %f263, %f125;
	// end inline asm
	sin.approx.f32 	%f134, %f129;
	// begin inline asm
	fma.rn.f32 %f133, %f134, %f263, %f129;
	// end inline asm
	sin.approx.f32 	%f138, %f133;
	// begin inline asm
	fma.rn.f32 %f137, %f138, %f263, %f133;
	// end inline asm
	sin.approx.f32 	%f142, %f137;
	// begin inline asm
	fma.rn.f32 %f141, %f142, %f263, %f137;
	// end inline asm
	sin.approx.f32 	%f146, %f141;
	// begin inline asm
	fma.rn.f32 %f145, %f146, %f263, %f141;
	// end inline asm
	sin.approx.f32 	%f150, %f145;
	// begin inline asm
	fma.rn.f32 %f149, %f150, %f263, %f145;
	// end inline asm
	sin.approx.f32 	%f154, %f149;
	// begin inline asm
	fma.rn.f32 %f153, %f154, %f263, %f149;
	// end inline asm
	sin.approx.f32 	%f158, %f153;
	// begin inline asm
	fma.rn.f32 %f157, %f158, %f263, %f153;
	// end inline asm
	sin.approx.f32 	%f162, %f157;
	// begin inline asm
	fma.rn.f32 %f161, %f162, %f263, %f157;
	// end inline asm
	sin.approx.f32 	%f166, %f161;
	// begin inline asm
	fma.rn.f32 %f165, %f166, %f263, %f161;
	// end inline asm
	sin.approx.f32 	%f170, %f165;
	// begin inline asm
	fma.rn.f32 %f169, %f170, %f263, %f165;
	// end inline asm
	sin.approx.f32 	%f174, %f169;
	// begin inline asm
	fma.rn.f32 %f173, %f174, %f263, %f169;
	// end inline asm
	sin.approx.f32 	%f178, %f173;
	// begin inline asm
	fma.rn.f32 %f177, %f178, %f263, %f173;
	// end inline asm
	sin.approx.f32 	%f182, %f177;
	// begin inline asm
	fma.rn.f32 %f181, %f182, %f263, %f177;
	// end inline asm
	sin.approx.f32 	%f186, %f181;
	// begin inline asm
	fma.rn.f32 %f185, %f186, %f263, %f181;
	// end inline asm
	sin.approx.f32 	%f190, %f185;
	// begin inline asm
	fma.rn.f32 %f189, %f190, %f263, %f185;
	// end inline asm
	sin.approx.f32 	%f194, %f189;
	// begin inline asm
	fma.rn.f32 %f193, %f194, %f263, %f189;
	// end inline asm
	sin.approx.f32 	%f198, %f193;
	// begin inline asm
	fma.rn.f32 %f197, %f198, %f263, %f193;
	// end inline asm
	sin.approx.f32 	%f202, %f197;
	// begin inline asm
	fma.rn.f32 %f201, %f202, %f263, %f197;
	// end inline asm
	sin.approx.f32 	%f206, %f201;
	// begin inline asm
	fma.rn.f32 %f205, %f206, %f263, %f201;
	// end inline asm
	sin.approx.f32 	%f210, %f205;
	// begin inline asm
	fma.rn.f32 %f209, %f210, %f263, %f205;
	// end inline asm
	sin.approx.f32 	%f214, %f209;
	// begin inline asm
	fma.rn.f32 %f213, %f214, %f263, %f209;
	// end inline asm
	sin.approx.f32 	%f218, %f213;
	// begin inline asm
	fma.rn.f32 %f217, %f218, %f263, %f213;
	// end inline asm
	sin.approx.f32 	%f222, %f217;
	// begin inline asm
	fma.rn.f32 %f221, %f222, %f263, %f217;
	// end inline asm
	sin.approx.f32 	%f226, %f221;
	// begin inline asm
	fma.rn.f32 %f225, %f226, %f263, %f221;
	// end inline asm
	sin.approx.f32 	%f230, %f225;
	// begin inline asm
	fma.rn.f32 %f229, %f230, %f263, %f225;
	// end inline asm
	sin.approx.f32 	%f234, %f229;
	// begin inline asm
	fma.rn.f32 %f233, %f234, %f263, %f229;
	// end inline asm
	sin.approx.f32 	%f238, %f233;
	// begin inline asm
	fma.rn.f32 %f237, %f238, %f263, %f233;
	// end inline asm
	sin.approx.f32 	%f242, %f237;
	// begin inline asm
	fma.rn.f32 %f241, %f242, %f263, %f237;
	// end inline asm
	sin.approx.f32 	%f246, %f241;
	// begin inline asm
	fma.rn.f32 %f245, %f246, %f263, %f241;
	// end inline asm
	sin.approx.f32 	%f250, %f245;
	// begin inline asm
	fma.rn.f32 %f249, %f250, %f263, %f245;
	// end inline asm
	sin.approx.f32 	%f254, %f249;
	// begin inline asm
	fma.rn.f32 %f253, %f254, %f263, %f249;
	// end inline asm
	sin.approx.f32 	%f258, %f253;
	// begin inline asm
	fma.rn.f32 %f257, %f258, %f263, %f253;
	// end inline asm
	sin.approx.f32 	%f262, %f257;
	// begin inline asm
	fma.rn.f32 %f274, %f262, %f263, %f257;
	// end inline asm
	sin.approx.f32 	%f275, %f274;
	add.s32 	%r13, %r13, 64;
	setp.ne.s32 	%p1, %r13, 1024;
	@%p1 bra 	$L__BB2_2;
	add.s32 	%r12, %r12, 1;
	setp.ne.s32 	%p2, %r12, 4096;
	@%p2 bra 	$L__BB2_1;
	cos.approx.f32 	%f265, %f274;
	add.s32 	%r8, %r1, 1;
	cvt.rn.f32.u32 	%f266, %r8;
	cvta.to.global.u64 	%rd2, %rd1;
	add.f32 	%f267, %f274, %f266;
	add.f32 	%f268, %f275, %f267;
	add.f32 	%f269, %f265, %f268;
	add.f32 	%f270, %f269, 0f40400000;
	add.f32 	%f271, %f270, 0f40800000;
	mov.u32 	%r9, %ctaid.x;
	mov.u32 	%r10, %ntid.x;
	mad.lo.s32 	%r11, %r9, %r10, %r1;
	mul.wide.u32 	%rd3, %r11, 4;
	add.s64 	%rd4, %rd2, %rd3;
	st.global.f32 	[%rd4], %f271;
	ret;

}
	// .globl	_Z19fp32_sincos_sfu_1_1Pf
.visible .entry _Z19fp32_sincos_sfu_1_1Pf(
	.param .u64 .ptr .align 1 _Z19fp32_sincos_sfu_1_1Pf_param_0
)
{
	.reg .pred 	%p<3>;
	.reg .b32 	%r<14>;
	.reg .b32 	%f<276>;
	.reg .b64 	%rd<5>;

	ld.param.u64 	%rd1, [_Z19fp32_sincos_sfu_1_1Pf_param_0];
	mov.u32 	%r1, %tid.x;
	cvt.rn.f32.u32 	%f274, %r1;
	mov.f32 	%f275, 0f3F800000;
	mov.b32 	%r12, 0;
$L__BB3_1:
	mov.b32 	%r13, 0;
$L__BB3_2:
	mov.f32 	%f263, 0f40400000;
	// begin inline asm
	fma.rn.f32 %f9, %f275, %f263, %f274;
	// end inline asm
	sin.approx.f32 	%f14, %f9;
	// begin inline asm
	fma.rn.f32 %f13, %f14, %f263, %f9;
	// end inline asm
	sin.approx.f32 	%f18, %f13;
	// begin inline asm
	fma.rn.f32 %f17, %f18, %f263, %f13;
	// end inline asm
	sin.approx.f32 	%f22, %f17;
	// begin inline asm
	fma.rn.f32 %f21, %f22, %f263, %f17;
	// end inline asm
	sin.approx.f32 	%f26, %f21;
	// begin inline asm
	fma.rn.f32 %f25, %f26, %f263, %f21;
	// end inline asm
	sin.approx.f32 	%f30, %f25;
	// begin inline asm
	fma.rn.f32 %f29, %f30, %f263, %f25;
	// end inline asm
	sin.approx.f32 	%f34, %f29;
	// begin inline asm
	fma.rn.f32 %f33, %f34, %f263, %f29;
	// end inline asm
	sin.approx.f32 	%f38, %f33;
	// begin inline asm
	fma.rn.f32 %f37, %f38, %f263, %f33;
	// end inline asm
	sin.approx.f32 	%f42, %f37;
	// begin inline asm
	fma.rn.f32 %f41, %f42, %f263, %f37;
	// end inline asm
	sin.approx.f32 	%f46, %f41;
	// begin inline asm
	fma.rn.f32 %f45, %f46, %f263, %f41;
	// end inline asm
	sin.approx.f32 	%f50, %f45;
	// begin inline asm
	fma.rn.f32 %f49, %f50, %f263, %f45;
	// end inline asm
	sin.approx.f32 	%f54, %f49;
	// begin inline asm
	fma.rn.f32 %f53, %f54, %f263, %f49;
	// end inline asm
	sin.approx.f32 	%f58, %f53;
	// begin inline asm
	fma.rn.f32 %f57, %f58, %f263, %f53;
	// end inline asm
	sin.approx.f32 	%f62, %f57;
	// begin inline asm
	fma.rn.f32 %f61, %f62, %f263, %f57;
	// end inline asm
	sin.approx.f32 	%f66, %f61;
	// begin inline asm
	fma.rn.f32 %f65, %f66, %f263, %f61;
	// end inline asm
	sin.approx.f32 	%f70, %f65;
	// begin inline asm
	fma.rn.f32 %f69, %f70, %f263, %f65;
	// end inline asm
	sin.approx.f32 	%f74, %f69;
	// begin inline asm
	fma.rn.f32 %f73, %f74, %f263, %f69;
	// end inline asm
	sin.approx.f32 	%f78, %f73;
	// begin inline asm
	fma.rn.f32 %f77, %f78, %f263, %f73;
	// end inline asm
	sin.approx.f32 	%f82, %f77;
	// begin inline asm
	fma.rn.f32 %f81, %f82, %f263, %f77;
	// end inline asm
	sin.approx.f32 	%f86, %f81;
	// begin inline asm
	fma.rn.f32 %f85, %f86, %f263, %f81;
	// end inline asm
	sin.approx.f32 	%f90, %f85;
	// begin inline asm
	fma.rn.f32 %f89, %f90, %f263, %f85;
	// end inline asm
	sin.approx.f32 	%f94, %f89;
	// begin inline asm
	fma.rn.f32 %f93, %f94, %f263, %f89;
	// end inline asm
	sin.approx.f32 	%f98, %f93;
	// begin inline asm
	fma.rn.f32 %f97, %f98, %f263, %f93;
	// end inline asm
	sin.approx.f32 	%f102, %f97;
	// begin inline asm
	fma.rn.f32 %f101, %f102, %f263, %f97;
	// end inline asm
	sin.approx.f32 	%f106, %f101;
	// begin inline asm
	fma.rn.f32 %f105, %f106, %f263, %f101;
	// end inline asm
	sin.approx.f32 	%f110, %f105;
	// begin inline asm
	fma.rn.f32 %f109, %f110, %f263, %f105;
	// end inline asm
	sin.approx.f32 	%f114, %f109;
	// begin inline asm
	fma.rn.f32 %f113, %f114, %f263, %f109;
	// end inline asm
	sin.approx.f32 	%f118, %f113;
	// begin inline asm
	fma.rn.f32 %f117, %f118, %f263, %f113;
	// end inline asm
	sin.approx.f32 	%f122, %f117;
	// begin inline asm
	fma.rn.f32 %f121, %f122, %f263, %f117;
	// end inline asm
	sin.approx.f32 	%f126, %f121;
	// begin inline asm
	fma.rn.f32 %f125, %f126, %f263, %f121;
	// end inline asm
	sin.approx.f32 	%f130, %f125;
	// begin inline asm
	fma.rn.f32 %f129, %f130, %f263, %f125;
	// end inline asm
	sin.approx.f32 	%f134, %f129;
	// begin inline asm
	fma.rn.f32 %f133, %f134, %f263, %f129;
	// end inline asm
	sin.approx.f32 	%f138, %f133;
	// begin inline asm
	fma.rn.f32 %f137, %f138, %f263, %f133;
	// end inline asm
	sin.approx.f32 	%f142, %f137;
	// begin inline asm
	fma.rn.f32 %f141, %f142, %f263, %f137;
	// end inline asm
	sin.approx.f32 	%f146, %f141;
	// begin inline asm
	fma.rn.f32 %f145, %f146, %f263, %f141;
	// end inline asm
	sin.approx.f32 	%f150, %f145;
	// begin inline asm
	fma.rn.f32 %f149, %f150, %f263, %f145;
	// end inline asm
	sin.approx.f32 	%f154, %f149;
	// begin inline asm
	fma.rn.f32 %f153, %f154, %f263, %f149;
	// end inline asm
	sin.approx.f32 	%f158, %f153;
	// begin inline asm
	fma.rn.f32 %f157, %f158, %f263, %f153;
	// end inline asm
	sin.approx.f32 	%f162, %f157;
	// begin inline asm
	fma.rn.f32 %f161, %f162, %f263, %f157;
	// end inline asm
	sin.approx.f32 	%f166, %f161;
	// begin inline asm
	fma.rn.f32 %f165, %f166, %f263, %f161;
	// end inline asm
	sin.approx.f32 	%f170, %f165;
	// begin inline asm
	fma.rn.f32 %f169, %f170, %f263, %f165;
	// end inline asm
	sin.approx.f32 	%f174, %f169;
	// begin inline asm
	fma.rn.f32 %f173, %f174, %f263, %f169;
	// end inline asm
	sin.approx.f32 	%f178, %f173;
	// begin inline asm
	fma.rn.f32 %f177, %f178, %f263, %f173;
	// end inline asm
	sin.approx.f32 	%f182, %f177;
	// begin inline asm
	fma.rn.f32 %f181, %f182, %f263, %f177;
	// end inline asm
	sin.approx.f32 	%f186, %f181;
	// begin inline asm
	fma.rn.f32 %f185, %f186, %f263, %f181;
	// end inline asm
	sin.approx.f32 	%f190, %f185;
	// begin inline asm
	fma.rn.f32 %f189, %f190, %f263, %f185;
	// end inline asm
	sin.approx.f32 	%f194, %f189;
	// begin inline asm
	fma.rn.f32 %f193, %f194, %f263, %f189;
	// end inline asm
	sin.approx.f32 	%f198, %f193;
	// begin inline asm
	fma.rn.f32 %f197, %f198, %f263, %f193;
	// end inline asm
	sin.approx.f32 	%f202, %f197;
	// begin inline asm
	fma.rn.f32 %f201, %f202, %f263, %f197;
	// end inline asm
	sin.approx.f32 	%f206, %f201;
	// begin inline asm
	fma.rn.f32 %f205, %f206, %f263, %f201;
	// end inline asm
	sin.approx.f32 	%f210, %f205;
	// begin inline asm
	fma.rn.f32 %f209, %f210, %f263, %f205;
	// end inline asm
	sin.approx.f32 	%f214, %f209;
	// begin inline asm
	fma.rn.f32 %f213, %f214, %f263, %f209;
	// end inline asm
	sin.approx.f32 	%f218, %f213;
	// begin inline asm
	fma.rn.f32 %f217, %f218, %f263, %f213;
	// end inline asm
	sin.approx.f32 	%f222, %f217;
	// begin inline asm
	fma.rn.f32 %f221, %f222, %f263, %f217;
	// end inline asm
	sin.approx.f32 	%f226, %f221;
	// begin inline asm
	fma.rn.f32 %f225, %f226, %f263, %f221;
	// end inline asm
	sin.approx.f32 	%f230, %f225;
	// begin inline asm
	fma.rn.f32 %f229, %f230, %f263, %f225;
	// end inline asm
	sin.approx.f32 	%f234, %f229;
	// begin inline asm
	fma.rn.f32 %f233, %f234, %f263, %f229;
	// end inline asm
	sin.approx.f32 	%f238, %f233;
	// begin inline asm
	fma.rn.f32 %f237, %f238, %f263, %f233;
	// end inline asm
	sin.approx.f32 	%f242, %f237;
	// begin inline asm
	fma.rn.f32 %f241, %f242, %f263, %f237;
	// end inline asm
	sin.approx.f32 	%f246, %f241;
	// begin inline asm
	fma.rn.f32 %f245, %f246, %f263, %f241;
	// end inline asm
	sin.approx.f32 	%f250, %f245;
	// begin inline asm
	fma.rn.f32 %f249, %f250, %f263, %f245;
	// end inline asm
	sin.approx.f32 	%f254, %f249;
	// begin inline asm
	fma.rn.f32 %f253, %f254, %f263, %f249;
	// end inline asm
	sin.approx.f32 	%f258, %f253;
	// begin inline asm
	fma.rn.f32 %f257, %f258, %f263, %f253;
	// end inline asm
	sin.approx.f32 	%f262, %f257;
	// begin inline asm
	fma.rn.f32 %f274, %f262, %f263, %f257;
	// end inline asm
	sin.approx.f32 	%f275, %f274;
	add.s32 	%r13, %r13, 64;
	setp.ne.s32 	%p1, %r13, 1024;
	@%p1 bra 	$L__BB3_2;
	add.s32 	%r12, %r12, 1;
	setp.ne.s32 	%p2, %r12, 4096;
	@%p2 bra 	$L__BB3_1;
	cos.approx.f32 	%f265, %f274;
	add.s32 	%r8, %r1, 1;
	cvt.rn.f32.u32 	%f266, %r8;
	cvta.to.global.u64 	%rd2, %rd1;
	add.f32 	%f267, %f274, %f266;
	add.f32 	%f268, %f275, %f267;
	add.f32 	%f269, %f265, %f268;
	add.f32 	%f270, %f269, 0f40400000;
	add.f32 	%f271, %f270, 0f40800000;
	mov.u32 	%r9, %ctaid.x;
	mov.u32 	%r10, %ntid.x;
	mad.lo.s32 	%r11, %r9, %r10, %r1;
	mul.wide.u32 	%rd3, %r11, 4;
	add.s64 	%rd4, %rd2, %rd3;
	st.global.f32 	[%rd4], %f271;
	ret;

}
	// .globl	_Z19fp32_sincos_sfu_2_1Pf
.visible .entry _Z19fp32_sincos_sfu_2_1Pf(
	.param .u64 .ptr .align 1 _Z19fp32_sincos_sfu_2_1Pf_param_0
)
{
	.reg .pred 	%p<3>;
	.reg .b32 	%r<14>;
	.reg .b32 	%f<532>;
	.reg .b64 	%rd<5>;

	ld.param.u64 	%rd1, [_Z19fp32_sincos_sfu_2_1Pf_param_0];
	mov.u32 	%r1, %tid.x;
	cvt.rn.f32.u32 	%f530, %r1;
	mov.f32 	%f531, 0f3F800000;
	mov.b32 	%r12, 0;
$L__BB4_1:
	mov.b32 	%r13, 0;
$L__BB4_2:
	mov.f32 	%f519, 0f40400000;
	// begin inline asm
	fma.rn.f32 %f9, %f531, %f519, %f530;
	// end inline asm
	// begin inline asm
	fma.rn.f32 %f13, %f531, %f519, %f9;
	// end inline asm
	sin.approx.f32 	%f22, %f13;
	// begin inline asm
	fma.rn.f32 %f17, %f22, %f519, %f13;
	// end inline asm
	// begin inline asm
	fma.rn.f32 %f21, %f22, %f519, %f17;
	// end inline asm
	sin.approx.f32 	%f30, %f21;
	// begin inline asm
	fma.rn.f32 %f25, %f30, %f519, %f21;
	// end inline asm
	// begin inline asm
	fma.rn.f32 %f29, %f30, %f519, %f25;
	// end inline asm
	sin.approx.f32 	%f38, %f29;
	// begin inline asm
	fma.rn.f32 %f33, %f38, %f519, %f29;
	// end inline asm
	// begin inline asm
	fma.rn.f32 %f37, %f38, %f519, %f33;
	// end inline asm
	sin.approx.f32 	%f46, %f37;
	// begin inline asm
	fma.rn.f32 %f41, %f46, %f519, %f37;
	// end inline asm
	// begin inline asm
	fma.rn.f32 %f45, %f46, %f519, %f41;
	// end inline asm
	sin.approx.f32 	%f54, %f45;
	// begin inline asm
	fma.rn.f32 %f49, %f54, %f519, %f45;
	// end inline asm
	// begin inline asm
	fma.rn.f32 %f53, %f54, %f519, %f49;
	// end inline asm
	sin.approx.f32 	%f62, %f53;
	// begin inline asm
	fma.rn.f32 %f57, %f62, %f519, %f53;
	// end inline asm
	// begin inline asm
	fma.rn.f32 %f61, %f62, %f519, %f57;
	// end inline asm
	sin.approx.f32 	%f70, %f61;
	// begin inline asm
	fma.rn.f32 %f65, %f70, %f519, %f61;
	// end inline asm
	// begin inline asm
	fma.rn.f32 %f69, %f70, %f519, %f65;
	// end inline asm
	sin.approx.f32 	%f78, %f69;
	// begin inline asm
	fma.rn.f32 %f73, %f78, %f519, %f69;
	// end inline asm
	// begin inline asm
	fma.rn.f32 %f77, %f78, %f519, %f73;
	// end inline asm
	sin.approx.f32 	%f86, %f77;
	// begin inline asm
	fma.rn.f32 %f81, %f86, %f519, %f77;
	// end inline asm
	// begin inline asm
	fma.rn.f32 %f85, %f86, %f519, %f81;
	// end inline asm
	sin.approx.f32 	%f94, %f85;
	// begin inline asm
	fma.rn.f32 %f89, %f94, %f519, %f85;
	// end inline asm
	// begin inline asm
	fma.rn.f32 %f93, %f94, %f519, %f89;
	// end inline asm
	sin.approx.f32 	%f102, %f93;
	// begin inline asm
	fma.rn.f32 %f97, %f102, %f519, %f93;
	// end inline asm
	// begin inline asm
	fma.rn.f32 %f101, %f102, %f519, %f97;
	// end inline asm
	sin.approx.f32 	%f110, %f101;
	// begin inline asm
	fma.rn.f32 %f105, %f110, %f519, %f101;
	// end inline asm
	// begin inline asm
	fma.rn.f32 %f109, %f110, %f519, %f105;
	// end inline asm
	sin.approx.f32 	%f118, %f109;
	// begin inline asm
	fma.rn.f32 %f113, %f118, %f519, %f109;
	// end inline asm
	// begin inline asm
	fma.rn.f32 %f117, %f118, %f519, %f113;
	// end inline asm
	sin.approx.f32 	%f126, %f117;
	// begin inline asm
	fma.rn.f32 %f121, %f126, %f519, %f117;
	// end inline asm
	// begin inline asm
	fma.rn.f32 %f125, %f126, %f519, %f121;
	// end inline asm
	sin.approx.f32 	%f134, %f125;
	// begin inline asm
	fma.rn.f32 %f129, %f134, %f519, %f125;
	// end inline asm
	// begin inline asm
	fma.rn.f32 %f133, %f134, %f519, %f129;
	// end inline asm
	sin.approx.f32 	%f142, %f133;
	// begin inline asm
	fma.rn.f32 %f137, %f142, %f519, %f133;
	// end inline asm
	// begin inline asm
	fma.rn.f32 %f141, %f142, %f519, %f137;
	// end inline asm
	sin.approx.f32 	%f150, %f141;
	// begin inline asm
	fma.rn.f32 %f145, %f150, %f519, %f141;
	// end inline asm
	// begin inline asm
	fma.rn.f32 %f149, %f150, %f519, %f145;
	// end inline asm
	sin.approx.f32 	%f158, %f149;
	// begin inline asm
	fma.rn.f32 %f153, %f158, %f519, %f149;
	// end inline asm
	// begin inline asm
	fma.rn.f32 %f157, %f158, %f519, %f153;
	// end inline asm
	sin.approx.f32 	%f166, %f157;
	// begin inline asm
	fma.rn.f32 %f161, %f166, %f519, %f157;
	// end inline asm
	// begin inline asm
	fma.rn.f32 %f165, %f166, %f519, %f161;
	// end inline asm
	sin.approx.f32 	%f174, %f165;
	// begin inline asm
	fma.rn.f32 %f169, %f174, %f519, %f165;
	// end inline asm
	// begin inline asm
	fma.rn.f32 %f173, %f174, %f519, %f169;
	// end inline asm
	sin.approx.f32 	%f182, %f173;
	// begin inline asm
	fma.rn.f32 %f177, %f182, %f519, %f173;
	// end inline asm
	// begin inline asm
	fma.rn.f32 %f181, %f182, %f519, %f177;
	// end inline asm
	sin.approx.f32 	%f190, %f181;
	// begin inline asm
	fma.rn.f32 %f185, %f190, %f519, %f181;
	// end inline asm
	// begin inline asm
	fma.rn.f32 %f189, %f190, %f519, %f185;
	// end inline asm
	sin.approx.f32 	%f198, %f189;
	// begin inline asm
	fma.rn.f32 %f193, %f198, %f519, %f189;
	// end inline asm
	// begin inline asm
	fma.rn.f32 %f197, %f198, %f519, %f193;
	// end inline asm
	sin.approx.f32 	%f206, %f197;
	// begin inline asm
	fma.rn.f32 %f201, %f206, %f519, %f197;
	// end inline asm
	// begin inline asm
	fma.rn.f32 %f205, %f206, %f519, %f201;
	// end inline asm
	sin.approx.f32 	%f214, %f205;
	// begin inline asm
	fma.rn.f32 %f209, %f214, %f519, %f205;
	// end inline asm
	// begin inline asm
	fma.rn.f32 %f213, %f214, %f519, %f209;
	// end inline asm
	sin.approx.f32 	%f222, %f213;
	// begin inline asm
	fma.rn.f32 %f217, %f222, %f519, %f213;
	// end inline asm
	// begin inline asm
	fma.rn.f32 %f221, %f222, %f519, %f217;
	// end inline asm
	sin.approx.f32 	%f230, %f221;
	// begin inline asm
	fma.rn.f32 %f225, %f230, %f519, %f221;
	// end inline asm
	// begin inline asm
	fma.rn.f32 %f229, %f230, %f519, %f225;
	// end inline asm
	sin.approx.f32 	%f238, %f229;
	// begin inline asm
	fma.rn.f32 %f233, %f238, %f519, %f229;
	// end inline asm
	// begin inline asm
	fma.rn.f32 %f237, %f238, %f519, %f233;
	// end inline asm
	sin.approx.f32 	%f246, %f237;
	// begin inline asm
	fma.rn.f32 %f241, %f246, %f519, %f237;
	// end inline asm
	// begin inline asm
	fma.rn.f32 %f245, %f246, %f519, %f241;
	// end inline asm
	sin.approx.f32 	%f254, %f245;
	// begin inline asm
	fma.rn.f32 %f249, %f254, %f519, %f245;
	// end inline asm
	// begin inline asm
	fma.rn.f32 %f253, %f254, %f519, %f249;
	// end inline asm
	sin.approx.f32 	%f262, %f253;
	// begin inline asm
	fma.rn.f32 %f257, %f262, %f519, %f253;
	// end inline asm
	// begin inline asm
	fma.rn.f32 %f261, %f262, %f519, %f257;
	// end inline asm
	sin.approx.f32 	%f270, %f261;
	// begin inline asm
	fma.rn.f32 %f265, %f270, %f519, %f261;
	// end inline asm
	// begin inline asm
	fma.rn.f32 %f269, %f270, %f519, %f265;
	// end inline asm
	sin.approx.f32 	%f278, %f269;
	// begin inline asm
	fma.rn.f32 %f273, %f278, %f519, %f269;
	// end inline asm
	// begin inline asm
	fma.rn.f32 %f277, %f278, %f519, %f273;
	// end inline asm
	sin.approx.f32 	%f286, %f277;
	// begin inline asm
	fma.rn.f32 %f281, %f286, %f519, %f277;
	// end inline asm
	// begin inline asm
	fma.rn.f32 %f285, %f286, %f519, %f281;
	// end inline asm
	sin.approx.f32 	%f294, %f285;
	// begin inline asm
	fma.rn.f32 %f289, %f294, %f519, %f285;
	// end inline asm
	// begin inline asm
	fma.rn.f32 %f293, %f294, %f519, %f289;
	// end inline asm
	sin.approx.f32 	%f302, %f293;
	// begin inline asm
	fma.rn.f32 %f297, %f302, %f519, %f293;
	// end inline asm
	// begin inline asm
	fma.rn.f32 %f301, %f302, %f519, %f297;
	// end inline asm
	sin.approx.f32 	%f310, %f301;
	// begin inline asm
	fma.rn.f32 %f305, %f310, %f519, %f301;
	// end inline asm
	// begin inline asm
	fma.rn.f32 %f309, %f310, %f519, %f305;
	// end inline asm
	sin.approx.f32 	%f318, %f309;
	// begin inline asm
	fma.rn.f32 %f313, %f318, %f519, %f309;
	// end inline asm
	// begin inline asm
	fma.rn.f32 %f317, %f318, %f519, %f313;
	// end inline asm
	sin.approx.f32 	%f326, %f317;
	// begin inline asm
	fma.rn.f32 %f321, %f326, %f519, %f317;
	// end inline asm
	// begin inline asm
	fma.rn.f32 %f325, %f326, %f519, %f321;
	// end inline asm
	sin.approx.f32 	%f334, %f325;
	// begin inline asm
	fma.rn.f32 %f329, %f334, %f519, %f325;
	// end inline asm
	// begin inline asm
	fma.rn.f32 %f333, %f334, %f519, %f329;
	// end inline asm
	sin.approx.f32 	%f342, %f333;
	// begin inline asm
	fma.rn.f32 %f337, %f342, %f519, %f333;
	// end inline asm
	// begin inline asm
	fma.rn.f32 %f341, %f342, %f519, %f337;
	// end inline asm
	sin.approx.f32 	%f350, %f341;
	// begin inline asm
	fma.rn.f32 %f345, %f350, %f519, %f341;
	// end inline asm
	// begin inline asm
	fma.rn.f32 %f349, %f350, %f519, %f345;
	// end inline asm
	sin.approx.f32 	%f358, %f349;
	// begin inline asm
	fma.rn.f32 %f353, %f358, %f519, %f349;
	// end inline asm
	// begin inline asm
	fma.rn.f32 %f357, %f358, %f519, %f353;
	// end inline asm
	sin.approx.f32 	%f366, %f357;
	// begin inline asm
	fma.rn.f32 %f361, %f366, %f519, %f357;
	// end inline asm
	// begin inline asm
	fma.rn.f32 %f365, %f366, %f519, %f361;
	// end inline asm
	sin.approx.f32 	%f374, %f365;
	// begin inline asm
	fma.rn.f32 %f369, %f374, %f519, %f365;
	// end inline asm
	// begin inline asm
	fma.rn.f32 %f373, %f374, %f519, %f369;
	// end inline asm
	sin.approx.f32 	%f382, %f373;
	// begin inline asm
	fma.rn.f32 %f377, %f382, %f519, %f373;
	// end inline asm
	// begin inline asm
	fma.rn.f32 %f381, %f382, %f519, %f377;
	// end inline asm
	sin.approx.f32 	%f390, %f381;
	// begin inline asm
	fma.rn.f32 %f385, %f390, %f519, %f381;
	// end inline asm
	// begin inline asm
	fma.rn.f32 %f389, %f390, %f519, %f385;
	// end inline asm
	sin.approx.f32 	%f398, %f389;
	// begin inline asm
	fma.rn.f32 %f393, %f398, %f519, %f389;
	// end inline asm
	// begin inline asm
	fma.rn.f32 %f397, %f398, %f519, %f393;
	// end inline asm
	sin.approx.f32 	%f406, %f397;
	// begin inline asm
	fma.rn.f32 %f401, %f406, %f519, %f397;
	// end inline asm
	// begin inline asm
	fma.rn.f32 %f405, %f406, %f519, %f401;
	// end inline asm
	sin.approx.f32 	%f414, %f405;
	// begin inline asm
	fma.rn.f32 %f409, %f414, %f519, %f405;
	// end inline asm
	// begin inline asm
	fma.rn.f32 %f413, %f414, %f519, %f409;
	// end inline asm
	sin.approx.f32 	%f422, %f413;
	// begin inline asm
	fma.rn.f32 %f417, %f422, %f519, %f413;
	// end inline asm
	// begin inline asm
	fma.rn.f32 %f421, %f422, %f519, %f417;
	// end inline asm
	sin.approx.f32 	%f430, %f421;
	// begin inline asm
	fma.rn.f32 %f425, %f430, %f519, %f421;
	// end inline asm
	// begin inline asm
	fma.rn.f32 %f429, %f430, %f519, %f425;
	// end inline asm
	sin.approx.f32 	%f438, %f429;
	// begin inline asm
	fma.rn.f32 %f433, %f438, %f519, %f429;
	// end inline asm
	// begin inline asm
	fma.rn.f32 %f437, %f438, %f519, %f433;
	// end inline asm
	sin.approx.f32 	%f446, %f437;
	// begin inline asm
	fma.rn.f32 %f441, %f446, %f519, %f437;
	// end inline asm
	// begin inline asm
	fma.rn.f32 %f445, %f446, %f519, %f441;
	// end inline asm
	sin.approx.f32 	%f454, %f445;
	// begin inline asm
	fma.rn.f32 %f449, %f454, %f519, %f445;
	// end inline asm
	// begin inline asm
	fma.rn.f32 %f453, %f454, %f519, %f449;
	// end inline asm
	sin.approx.f32 	%f462, %f453;
	// begin inline asm
	fma.rn.f32 %f457, %f462, %f519, %f453;
	// end inline asm
	// begin inline asm
	fma.rn.f32 %f461, %f462, %f519, %f457;
	// end inline asm
	sin.approx.f32 	%f470, %f461;
	// begin inline asm
	fma.rn.f32 %f465, %f470, %f519, %f461;
	// end inline asm
	// begin inline asm
	fma.rn.f32 %f469, %f470, %f519, %f465;
	// end inline asm
	sin.approx.f32 	%f478, %f469;
	// begin inline asm
	fma.rn.f32 %f473, %f478, %f519, %f469;
	// end inline asm
	// begin inline asm
	fma.rn.f32 %f477, %f478, %f519, %f473;
	// end inline asm
	sin.approx.f32 	%f486, %f477;
	// begin inline asm
	fma.rn.f32 %f481, %f486, %f519, %f477;
	// end inline asm
	// begin inline asm
	fma.rn.f32 %f485, %f486, %f519, %f481;
	// end inline asm
	sin.approx.f32 	%f494, %f485;
	// begin inline asm
	fma.rn.f32 %f489, %f494, %f519, %f485;
	// end inline asm
	// begin inline asm
	fma.rn.f32 %f493, %f494, %f519, %f489;
	// end inline asm
	sin.approx.f32 	%f502, %f493;
	// begin inline asm
	fma.rn.f32 %f497, %f502, %f519, %f493;
	// end inline asm
	// begin inline asm
	fma.rn.f32 %f501, %f502, %f519, %f497;
	// end inline asm
	sin.approx.f32 	%f510, %f501;
	// begin inline asm
	fma.rn.f32 %f505, %f510, %f519, %f501;
	// end inline asm
	// begin inline asm
	fma.rn.f32 %f509, %f510, %f519, %f505;
	// end inline asm
	sin.approx.f32 	%f518, %f509;
	// begin inline asm
	fma.rn.f32 %f513, %f518, %f519, %f509;
	// end inline asm
	// begin inline asm
	fma.rn.f32 %f530, %f518, %f519, %f513;
	// end inline asm
	sin.approx.f32 	%f531, %f530;
	add.s32 	%r13, %r13, 64;
	setp.ne.s32 	%p1, %r13, 512;
	@%p1 bra 	$L__BB4_2;
	add.s32 	%r12, %r12, 1;
	setp.ne.s32 	%p2, %r12, 4096;
	@%p2 bra 	$L__BB4_1;
	cos.approx.f32 	%f521, %f530;
	add.s32 	%r8, %r1, 1;
	cvt.rn.f32.u32 	%f522, %r8;
	cvta.to.global.u64 	%rd2, %rd1;
	add.f32 	%f523, %f530, %f522;
	add.f32 	%f524, %f531, %f523;
	add.f32 	%f525, %f521, %f524;
	add.f32 	%f526, %f525, 0f40400000;
	add.f32 	%f527, %f526, 0f40800000;
	mov.u32 	%r9, %ctaid.x;
	mov.u32 	%r10, %ntid.x;
	mad.lo.s32 	%r11, %r9, %r10, %r1;
	mul.wide.u32 	%rd3, %r11, 4;
	add.s64 	%rd4, %rd2, %rd3;
	st.global.f32 	[%rd4], %f527;
	ret;

}
	// .globl	_Z19fp32_sincos_sfu_4_1Pf
.visible .entry _Z19fp32_sincos_sfu_4_1Pf(
	.param .u64 .ptr .align 1 _Z19fp32_sincos_sfu_4_1Pf_param_0
)
{
	.reg .pred 	%p<3>;
	.reg .b32 	%r<14>;
	.reg .b32 	%f<1044>;
	.reg .b64 	%rd<5>;

	ld.param.u64 	%rd1, [_Z19fp32_sincos_sfu_4_1Pf_param_0];
	mov.u32 	%r1, %tid.x;
	cvt.rn.f32.u32 	%f1042, %r1;
	mov.f32 	%f1043, 0f3F800000;
	mov.b32 	%r12, 0;
$L__BB5_1:
	mov.b32 	%r13, 0;
$L__BB5_2:
	mov.f32 	%f1031, 0f40400000;
	// begin inline asm
	fma.rn.f32 %f9, %f1043, %f1031, %f1042;
	// end inline asm
	// begin inline asm
	fma.rn.f32 %f13, %f1043, %f1031, %f9;
	// end inline asm
	// begin inline asm
	fma.rn.f32 %f17, %f1043, %f1031, %f13;
	// end inline asm
	// begin inline asm
	fma.rn.f32 %f21, %f1043, %f1031, %f17;
	// end inline asm
	sin.approx.f32 	%f38, %f21;
	// begin inline asm
	fma.rn.f32 %f25, %f38, %f1031, %f21;
	// end inline asm
	// begin inline asm
	fma.rn.f32 %f29, %f38, %f1031, %f25;
	// end inline asm
	// begin inline asm
	fma.rn.f32 %f33, %f38, %f1031, %f29;
	// end inline asm
	// begin inline asm
	fma.rn.f32 %f37, %f38, %f1031, %f33;
	// end inline asm
	sin.approx.f32 	%f54, %f37;
	// begin inline asm
	fma.rn.f32 %f41, %f54, %f1031, %f37;
	// end inline asm
	// begin inline asm
	fma.rn.f32 %f45, %f54, %f1031, %f41;
	// end inline asm
	// begin inline asm
	fma.rn.f32 %f49, %f54, %f1031, %f45;
	// end inline asm
	// begin inline asm
	fma.rn.f32 %f53, %f54, %f1031, %f49;
	// end inline asm
	sin.approx.f32 	%f70, %f53;
	// begin inline asm
	fma.rn.f32 %f57, %f70, %f1031, %f53;
	// end inline asm
	// begin inline asm
	fma.rn.f32 %f61, %f70, %f1031, %f57;
	// end inline asm
	// begin inline asm
	fma.rn.f32 %f65, %f70, %f1031, %f61;
	// end inline asm
	// begin inline asm
	fma.rn.f32 %f69, %f70, %f1031, %f65;
	// end inline asm
	sin.approx.f32 	%f86, %f69;
	// begin inline asm
	fma.rn.f32 %f73, %f86, %f1031, %f69;
	// end inline asm
	// begin inline asm
	fma.rn.f32 %f77, %f86, %f1031, %f73;
	// end inline asm
	// begin inline asm
	fma.rn.f32 %f81, %f86, %f1031, %f77;
	// end inline asm
	// begin inline asm
	fma.rn.f32 %f85, %f86, %f1031, %f81;
	// end inline asm
	sin.approx.f32 	%f102, %f85;
	// begin inline asm
	fma.rn.f32 %f89, %f102, %f1031, %f85;
	// end inline asm
	// begin inline asm
	fma.rn.f32 %f93, %f102, %f1031, %f89;
	// end inline asm
	// begin inline asm
	fma.rn.f32 %f97, %f102, %f1031, %f93;
	// end inline asm
	// begin inline asm
	fma.rn.f32 %f101, %f102, %f1031, %f97;
	// end inline asm
	sin.approx.f32 	%f118, %f101;
	// begin inline asm
	fma.rn.f32 %f105, %f118, %f1031, %f101;
	// end inline asm
	// begin inline asm
	fma.rn.f32 %f109, %f118, %f1031, %f105;
	// end inline asm
	// begin inline asm
	fma.rn.f32 %f113, %f118, %f1031, %f109;
	// end inline asm
	// begin inline asm
	fma.rn.f32 %f117, %f118, %f1031, %f113;
	// end inline asm
	sin.approx.f32 	%f134, %f117;
	// begin inline asm
	fma.rn.f32 %f121, %f134, %f1031, %f117;
	// end inline asm
	// begin inline asm
	fma.rn.f32 %f125, %f134, %f1031, %f121;
	// end inline asm
	// begin inline asm
	fma.rn.f32 %f129, %f134, %f1031, %f125;
	// end inline asm
	// begin inline asm
	fma.rn.f32 %f133, %f134, %f1031, %f129;
	// end inline asm
	sin.approx.f32 	%f150, %f133;
	// begin inline asm
	fma.rn.f32 %f137, %f150, %f1031, %f133;
	// end inline asm
	// begin inline asm
	fma.rn.f32 %f141, %f150, %f1031, %f137;
	// end inline asm
	// begin inline asm
	fma.rn.f32 %f145, %f150, %f1031, %f141;
	// end inline asm
	// begin inline asm
	fma.rn.f32 %f149, %f150, %f1031, %f145;
	// end inline asm
	sin.approx.f32 	%f166, %f149;
	// begin inline asm
	fma.rn.f32 %f153, %f166, %f1031, %f149;
	// end inline asm
	// begin inline asm
	fma.rn.f32 %f157, %f166, %f1031, %f153;
	// end inline asm
	// begin inline asm
	fma.rn.f32 %f161, %f166, %f1031, %f157;
	// end inline asm
	// begin inline asm
	fma.rn.f32 %f165, %f166, %f1031, %f161;
	// end inline asm
	sin.approx.f32 	%f182, %f165;
	// begin inline asm
	fma.rn.f32 %f169, %f182, %f1031, %f165;
	// end inline asm
	// begin inline asm
	fma.rn.f32 %f173, %f182, %f1031, %f169;
	// end inline asm
	// begin inline asm
	fma.rn.f32 %f177, %f182, %f1031, %f173;
	// end inline asm
	// begin inline asm
	fma.rn.f32 %f181, %f182, %f1031, %f177;
	// end inline asm
	sin.approx.f32 	%f198, %f181;
	// begin inline asm
	fma.rn.f32 %f185, %f198, %f1031, %f181;
	// end inline asm
	// begin inline asm
	fma.rn.f32 %f189, %f198, %f1031, %f185;
	// end inline asm
	// begin inline asm
	fma.rn.f32 %f193, %f198, %f1031, %f189;
	// end inline asm
	// begin inline asm
	fma.rn.f32 %f197, %f198, %f1031, %f193;
	// end inline asm
	sin.approx.f32 	%f214, %f197;
	// begin inline asm
	fma.rn.f32 %f201, %f214, %f1031, %f197;
	// end inline asm
	// begin inline asm
	fma.rn.f32 %f205, %f214, %f1031, %f201;
	// end inline asm
	// begin inline asm
	fma.rn.f32 %f209, %f214, %f1031, %f205;
	// end inline asm
	// begin inline asm
	fma.rn.f32 %f213, %f214, %f1031, %f209;
	// end inline asm
	sin.approx.f32 	%f230, %f213;
	// begin inline asm
	fma.rn.f32 %f217, %f230, %f1031, %f213;
	// end inline asm
	// begin inline asm
	fma.rn.f32 %f221, %f230, %f1031, %f217;
	// end inline asm
	// begin inline asm
	fma.rn.f32 %f225, %f230, %f1031, %f221;
	// end inline asm
	// begin inline asm
	fma.rn.f32 %f229, %f230, %f1031, %f225;
	// end inline asm
	sin.approx.f32 	%f246, %f229;
	// begin inline asm
	fma.rn.f32 %f233, %f246, %f1031, %f229;
	// end inline asm
	// begin inline asm
	fma.rn.f32 %f237, %f246, %f1031, %f233;
	// end inline asm
	// begin inline asm
	fma.rn.f32 %f241, %f246, %f1031, %f237;
	// end inline asm
	// begin inline asm
	fma.rn.f32 %f245, %f246, %f1031, %f241;
	// end inline asm
	sin.approx.f32 	%f262, %f245;
	// begin inline asm
	fma.rn.f32 %f249, %f262, %f1031, %f245;
	// end inline asm
	// begin inline asm
	fma.rn.f32 %f253, %f262, %f1031, %f249;
	// end inline asm
	// begin inline asm
	fma.rn.f32 %f257, %f262, %f1031, %f253;
	// end inline asm
	// begin inline asm
	fma.rn.f32 %f261, %f262, %f1031, %f257;
	// end inline asm
	sin.approx.f32 	%f278, %f261;
	// begin inline asm
	fma.rn.f32 %f265, %f278, %f1031, %f261;
	// end inline asm
	// begin inline asm
	fma.rn.f32 %f269, %f278, %f1031, %f265;
	// end inline asm
	// begin inline asm
	fma.rn.f32 %f273, %f278, %f1031, %f269;
	// end inline asm
	// begin inline asm
	fma.rn.f32 %f277, %f278, %f1031, %f273;
	// end inline asm
	sin.approx.f32 	%f294, %f277;
	// begin inline asm
	fma.rn.f32 %f281, %f294, %f1031, %f277;
	// end inline asm
	// begin inline asm
	fma.rn.f32 %f285, %f294, %f1031, %f281;
	// end inline asm
	// begin inline asm
	fma.rn.f32 %f289, %f294, %f1031, %f285;
	// end inline asm
	// begin inline asm
	fma.rn.f32 %f293, %f294, %f1031, %f289;
	// end inline asm
	sin.approx.f32 	%f310, %f293;
	// begin inline asm
	fma.rn.f32 %f297, %f310, %f1031, %f293;
	// end inline asm
	// begin inline asm
	fma.rn.f32 %f301, %f310, %f1031, %f297;
	// end inline asm
	// begin inline asm
	fma.rn.f32 %f305, %f310, %f1031, %f301;
	// end inline asm
	// begin inline asm
	fma.rn.f32 %f309, %f310, %f1031, %f305;
	// end inline asm
	sin.approx.f32 	%f326, %f309;
	// begin inline asm
	fma.rn.f32 %f313, %f326, %f1031, %f309;
	// end inline asm
	// begin inline asm
	fma.rn.f32 %f317, %f326, %f1031, %f313;
	// end inline asm
	// begin inline asm
	fma.rn.f32 %f321, %f326, %f1031, %f317;
	// end inline asm
	// begin inline asm
	fma.rn.f32 %f325, %f326, %f1031, %f321;
	// end inline asm
	sin.approx.f32 	%f342, %f325;
	// begin inline asm
	fma.rn.f32 %f329, %f342, %f1031, %f325;
	// end inline asm
	// begin inline asm
	fma.rn.f32 %f333, %f342, %f1031, %f329;
	// end inline asm
	// begin inline asm
	fma.rn.f32 %f337, %f342, %f1031, %f333;
	// end inline asm
	// begin inline asm
	fma.rn.f32 %f341, %f342, %f1031, %f337;
	// end inline asm
	sin.approx.f32 	%f358, %f341;
	// begin inline asm
	fma.rn.f32 %f345, %f358, %f1031, %f341;
	// end inline asm
	// begin inline asm
	fma.rn.f32 %f349, %f358, %f1031, %f345;
	// end inline asm
	// begin inline asm
	fma.rn.f32 %f353, %f358, %f1031, %f349;
	// end inline asm
	// begin inline asm
	fma.rn.f32 %f357, %f358, %f1031, %f353;
	// end inline asm
	sin.approx.f32 	%f374, %f357;
	// begin inline asm
	fma.rn.f32 %f361, %f374, %f1031, %f357;
	// end inline asm
	// begin inline asm
	fma.rn.f32 %f365, %f374, %f1031, %f361;
	// end inline asm
	// begin inline asm
	fma.rn.f32 %f369, %f374, %f1031, %f365;
	// end inline asm
	// begin inline asm
	fma.rn.f32 %f373, %f374, %f1031, %f369;
	// end inline asm
	sin.approx.f32 	%f390, %f373;
	// begin inline asm
	fma.rn.f32 %f377, %f390, %f1031, %f373;
	// end inline asm
	// begin inline asm
	fma.rn.f32 %f381, %f390, %f1031, %f377;
	// end inline asm
	// begin inline asm
	fma.rn.f32 %f385, %f390, %f1031, %f381;
	// end inline asm
	// begin inline asm
	fma.rn.f32 %f389, %f390, %f1031, %f385;
	// end inline asm
	sin.approx.f32 	%f406, %f389;
	// begin inline asm
	fma.rn.f32 %f393, %f406, %f1031, %f389;
	// end inline asm
	// begin inline asm
	fma.rn.f32 %f397, %f406, %f1031, %f393;
	// end inline asm
	// begin inline asm
	fma.rn.f32 %f401, %f406, %f1031, %f397;
	// end inline asm
	// begin inline asm
	fma.rn.f32 %f405, %f406, %f1031, %f401;
	// end inline asm
	sin.approx.f32 	%f422, %f405;
	// begin inline asm
	fma.rn.f32 %f409, %f422, %f1031, %f405;
	// end inline asm
	// begin inline asm
	fma.rn.f32 %f413, %f422, %f1031, %f409;
	// end inline asm
	// begin inline asm
	fma.rn.f32 %f417, %f422, %f1031, %f413;
	// end inline asm
	// begin inline asm
	fma.rn.f32 %f421, %f422, %f1031, %f417;
	// end inline asm
	sin.approx.f32 	%f438, %f421;
	// begin inline asm
	fma.rn.f32 %f425, %f438, %f1031, %f421;
	// end inline asm
	// begin inline asm
	fma.rn.f32 %f429, %f438, %f1031, %f425;
	// end inline asm
	// begin inline asm
	fma.rn.f32 %f433, %f438, %f1031, %f429;
	// end inline asm
	// begin inline asm
	fma.rn.f32 %f437, %f438, %f1031, %f433;
	// end inline asm
	sin.approx.f32 	%f454, %f437;
	// begin inline asm
	fma.rn.f32 %f441, %f454, %f1031, %f437;
	// end inline asm
	// begin inline asm
	fma.rn.f32 %f445, %f454, %f1031, %f441;
	// end inline asm
	// begin inline asm
	fma.rn.f32 %f449, %f454, %f1031, %f445;
	// end inline asm
	// begin inline asm
	fma.rn.f32 %f453, %f454, %f1031, %f449;
	// end inline asm
	sin.approx.f32 	%f470, %f453;
	// begin inline asm
	fma.rn.f32 %f457, %f470, %f1031, %f453;
	// end inline asm
	// begin inline asm
	fma.rn.f32 %f461, %f470, %f1031, %f457;
	// end inline asm
	// begin inline asm
	fma.rn.f32 %f465, %f470, %f1031, %f461;
	// end inline asm
	// begin inline asm
	fma.rn.f32 %f469, %f470, %f1031, %f465;
	// end inline asm
	sin.approx.f32 	%f486, %f469;
	// begin inline asm
	fma.rn.f32 %f473, %f486, %f1031, %f469;
	// end inline asm
	// begin inline asm
	fma.rn.f32 %f477, %f486, %f1031, %f473;
	// end inline asm
	// begin inline asm
	fma.rn.f32 %f481, %f486, %f1031, %f477;
	// end inline asm
	// begin inline asm
	fma.rn.f32 %f485, %f486, %f1031, %f481;
	// end inline asm
	sin.approx.f32 	%f502, %f485;
	// begin inline asm
	fma.rn.f32 %f489, %f502, %f1031, %f485;
	// end inline asm
	// begin inline asm
	fma.rn.f32 %f493, %f502, %f1031, %f489;
	// end inline asm
	// begin inline asm
	fma.rn.f32 %f497, %f502, %f1031, %f493;
	// end inline asm
	// begin inline asm
	fma.rn.f32 %f501, %f502, %f1031, %f497;
	// end inline asm
	sin.approx.f32 	%f518, %f501;
	// begin inline asm
	fma.rn.f32 %f505, %f518, %f1031, %f501;
	// end inline asm
	// begin inline asm
	fma.rn.f32 %f509, %f518, %f1031, %f505;
	// end inline asm
	// begin inline asm
	fma.rn.f32 %f513, %f518, %f1031, %f509;
	// end inline asm
	// begin inline asm
	fma.rn.f32 %f517, %f518, %f1031, %f513;
	// end inline asm
	sin.approx.f32 	%f534, %f517;
	// begin inline asm
	fma.rn.f32 %f521, %f534, %f1031, %f517;
	// end inline asm
	// begin inline asm
	fma.rn.f32 %f525, %f534, %f1031, %f521;
	// end inline asm
	// begin inline asm
	fma.rn.f32 %f529, %f534, %f1031, %f525;
	// end inline asm
	// begin inline asm
	fma.rn.f32 %f533, %f534, %f1031, %f529;
	// end inline asm
	sin.approx.f32 	%f550, %f533;
	// begin inline asm
	fma.rn.f32 %f537, %f550, %f1031, %f533;
	// end inline asm
	// begin inline asm
	fma.rn.f32 %f541, %f550, %f1031, %f537;
	// end inline asm
	// begin inline asm
	fma.rn.f32 %f545, %f550, %f1031, %f541;
	// end inline asm
	// begin inline asm
	fma.rn.f32 %f549, %f550, %f1031, %f545;
	// end inline asm
	sin.approx.f32 	%f566, %f549;
	// begin inline asm
	fma.rn.f32 %f553, %f566, %f1031, %f549;
	// end inline asm
	// begin inline asm
	fma.rn.f32 %f557, %f566, %f1031, %f553;
	// end inline asm
	// begin inline asm
	fma.rn.f32 %f561, %f566, %f1031, %f557;
	// end inline asm
	// begin inline asm
	fma.rn.f32 %f565, %f566, %f1031, %f561;
	// end inline asm
	sin.approx.f32 	%f582, %f565;
	// begin inline asm
	fma.rn.f32 %f569, %f582, %f1031, %f565;
	// end inline asm
	// begin inline asm
	fma.rn.f32 %f573, %f582, %f1031, %f569;
	// end inline asm
	// begin inline asm
	fma.rn.f32 %f577, %f582, %f1031, %f573;
	// end inline asm
	// begin inline asm
	fma.rn.f32 %f581, %f582, %f1031, %f577;
	// end inline asm
	sin.approx.f32 	%f598, %f581;
	// begin inline asm
	fma.rn.f32 %f585, %f598, %f1031, %f581;
	// end inline asm
	// begin inline asm
	fma.rn.f32 %f589, %f598, %f1031, %f585;
	// end inline asm
	// begin inline asm
	fma.rn.f32 %f593, %f598, %f1031, %f589;
	// end inline asm
	// begin inline asm
	fma.rn.f32 %f597, %f598, %f1031, %f593;
	// end inline asm
	sin.approx.f32 	%f614, %f597;
	// begin inline asm
	fma.rn.f32 %f601, %f614, %f1031, %f597;
	// end inline asm
	// begin inline asm
	fma.rn.f32 %f605, %f614, %f1031, %f601;
	// end inline asm
	// begin inline asm
	fma.rn.f32 %f609, %f614, %f1031, %f605;
	// end inline asm
	// begin inline asm
	fma.rn.f32 %f613, %f614, %f1031, %f609;
	// end inline asm
	sin.approx.f32 	%f630, %f613;
	// begin inline asm
	fma.rn.f32 %f617, %f630, %f1031, %f613;
	// end inline asm
	// begin inline asm
	fma.rn.f32 %f621, %f630, %f1031, %f617;
	// end inline asm
	// begin inline asm
	fma.rn.f32 %f625, %f630, %f1031, %f621;
	// end inline asm
	// begin inline asm
	fma.rn.f32 %f629, %f630, %f1031, %f625;
	// end inline asm
	sin.approx.f32 	%f646, %f629;
	// begin inline asm
	fma.rn.f32 %f633, %f646, %f1031, %f629;
	// end inline asm
	// begin inline asm
	fma.rn.f32 %f637, %f646, %f1031, %f633;
	// end inline asm
	// begin inline asm
	fma.rn.f32 %f641, %f646, %f1031, %f637;
	// end inline asm
	// begin inline asm
	fma.rn.f32 %f645, %f646, %f1031, %f641;
	// end inline asm
	sin.approx.f32 	%f662, %f645;
	// begin inline asm
	fma.rn.f32 %f649, %f662, %f1031, %f645;
	// end inline asm
	// begin inline asm
	fma.rn.f32 %f653, %f662, %f1031, %f649;
	// end inline asm
	// begin inline asm
	fma.rn.f32 %f657, %f662, %f1031, %f653;
	// end inline asm
	// begin inline asm
	fma.rn.f32 %f661, %f662, %f1031, %f657;
	// end inline asm
	sin.approx.f32 	%f678, %f661;
	// begin inline asm
	fma.rn.f32 %f665, %f678, %f1031, %f661;
	// end inline asm
	// begin inline asm
	fma.rn.f32 %f669, %f678, %f1031, %f665;
	// end inline asm
	// begin inline asm
	fma.rn.f32 %f673, %f678, %f1031, %f669;
	// end inline asm
	// begin inline asm
	fma.rn.f32 %f677, %f678, %f1031, %f673;
	// end inline asm
	sin.approx.f32 	%f694, %f677;
	// begin inline asm
	fma.rn.f32 %f681, %f694, %f1031, %f677;
	// end inline asm
	// begin inline asm
	fma.rn.f32 %f685, %f694, %f1031, %f681;
	// end inline asm
	// begin inline asm
	fma.rn.f32 %f689, %f694, %f1031, %f685;
	// end inline asm
	// begin inline asm
	fma.rn.f32 %f693, %f694, %f1031, %f689;
	// end inline asm
	sin.approx.f32 	%f710, %f693;
	// begin inline asm
	fma.rn.f32 %f697, %f710, %f1031, %f693;
	// end inline asm
	// begin inline asm
	fma.rn.f32 %f701, %f710, %f1031, %f697;
	// end inline asm
	// begin inline asm
	fma.rn.f32 %f705, %f710, %f1031, %f701;
	// end inline asm
	// begin inline asm
	fma.rn.f32 %f709, %f710, %f1031, %f705;
	// end inline asm
	sin.approx.f32 	%f726, %f709;
	// begin inline asm
	fma.rn.f32 %f713, %f726, %f1031, %f709;
	// end inline asm
	// begin inline asm
	fma.rn.f32 %f717, %f726, %f1031, %f713;
	// end inline asm
	// begin inline asm
	fma.rn.f32 %f721, %f726, %f1031, %f717;
	// end inline asm
	// begin inline asm
	fma.rn.f32 %f725, %f726, %f1031, %f721;
	// end inline asm
	sin.approx.f32 	%f742, %f725;
	// begin inline asm
	fma.rn.f32 %f729, %f742, %f1031, %f725;
	// end inline asm
	// begin inline asm
	fma.rn.f32 %f733, %f742, %f1031, %f729;
	// end inline asm
	// begin inline asm
	fma.rn.f32 %f737, %f742, %f1031, %f733;
	// end inline asm
	// begin inline asm
	fma.rn.f32 %f741, %f742, %f1031, %f737;
	// end inline asm
	sin.approx.f32 	%f758, %f741;
	// begin inline asm
	fma.rn.f32 %f745, %f758, %f1031, %f741;
	// end inline asm
	// begin inline asm
	fma.rn.f32 %f749, %f758, %f1031, %f745;
	// end inline asm
	// begin inline asm
	fma.rn.f32 %f753, %f758, %f1031, %f749;
	// end inline asm
	// begin inline asm
	fma.rn.f32 %f757, %f758, %f1031, %f753;
	// end inline asm
	sin.approx.f32 	%f774, %f757;
	// begin inline asm
	fma.rn.f32 %f761, %f774, %f1031, %f757;
	// end inline asm
	// begin inline asm
	fma.rn.f32 %f765, %f774, %f1031, %f761;
	// end inline asm
	// begin inline asm
	fma.rn.f32 %f769, %f774, %f1031, %f765;
	// end inline asm
	// begin inline asm
	fma.rn.f32 %f773, %f774, %f1031, %f769;
	// end inline asm
	sin.approx.f32 	%f790, %f773;
	// begin inline asm
	fma.rn.f32 %f777, %f790, %f1031, %f773;
	// end inline asm
	// begin inline asm
	fma.rn.f32 %f781, %f790, %f1031, %f777;
	// end inline asm
	// begin inline asm
	fma.rn.f32 %f785, %f790, %f1031, %f781;
	// end inline asm
	// begin inline asm
	fma.rn.f32 %f789, %f790, %f1031, %f785;
	// end inline asm
	sin.approx.f32 	%f806, %f789;
	// begin inline asm
	fma.rn.f32 %f793, %f806, %f1031, %f789;
	// end inline asm
	// begin inline asm
	fma.rn.f32 %f797, %f806, %f1031, %f793;
	// end inline asm
	// begin inline asm
	fma.rn.f32 %f801, %f806, %f1031, %f797;
	// end inline asm
	// begin inline asm
	fma.rn.f32 %f805, %f806, %f1031, %f801;
	// end inline asm
	sin.approx.f32 	%f822, %f805;
	// begin inline asm
	fma.rn.f32 %f809, %f822, %f1031, %f805;
	// end inline asm
	// begin inline asm
	fma.rn.f32 %f813, %f822, %f1031, %f809;
	// end inline asm
	// begin inline asm
	fma.rn.f32 %f817, %f822, %f1031, %f813;
	// end inline asm
	// begin inline asm
	fma.rn.f32 %f821, %f822, %f1031, %f817;
	// end inline asm
	sin.approx.f32 	%f838, %f821;
	// begin inline asm
	fma.rn.f32 %f825, %f838, %f1031, %f821;
	// end inline asm
	// begin inline asm
	fma.rn.f32 %f829, %f838, %f1031, %f825;
	// end inline asm
	// begin inline asm
	fma.rn.f32 %f833, %f838, %f1031, %f829;
	// end inline asm
	// begin inline asm
	fma.rn.f32 %f837, %f838, %f1031, %f833;
	// end inline asm
	sin.approx.f32 	%f854, %f837;
	// begin inline asm
	fma.rn.f32 %f841, %f854, %f1031, %f837;
	// end inline asm
	// begin inline asm
	fma.rn.f32 %f845, %f854, %f1031, %f841;
	// end inline asm
	// begin inline asm
	fma.rn.f32 %f849, %f854, %f1031, %f845;
	// end inline asm
	// begin inline asm
	fma.rn.f32 %f853, %f854, %f1031, %f849;
	// end inline asm
	sin.approx.f32 	%f870, %f853;
	// begin inline asm
	fma.rn.f32 %f857, %f870, %f1031, %f853;
	// end inline asm
	// begin inline asm
	fma.rn.f32 %f861, %f870, %f1031, %f857;
	// end inline asm
	// begin inline asm
	fma.rn.f32 %f865, %f870, %f1031, %f861;
	// end inline asm
	// begin inline asm
	fma.rn.f32 %f869, %f870, %f1031, %f865;
	// end inline asm
	sin.approx.f32 	%f886, %f869;
	// begin inline asm
	fma.rn.f32 %f873, %f886, %f1031, %f869;
	// end inline asm
	// begin inline asm
	fma.rn.f32 %f877, %f886, %f1031, %f873;
	// end inline asm
	// begin inline asm
	fma.rn.f32 %f881, %f886, %f1031, %f877;
	// end inline asm
	// begin inline asm
	fma.rn.f32 %f885, %f886, %f1031, %f881;
	// end inline asm
	sin.approx.f32 	%f902, %f885;
	// begin inline asm
	fma.rn.f32 %f889, %f902, %f1031, %f885;
	// end inline asm
	// begin inline asm
	fma.rn.f32 %f893, %f902, %f1031, %f889;
	// end inline asm
	// begin inline asm
	fma.rn.f32 %f897, %f902, %f1031, %f893;
	// end inline asm
	// begin inline asm
	fma.rn.f32 %f901, %f902, %f1031, %f897;
	// end inline asm
	sin.approx.f32 	%f918, %f901;
	// begin inline asm
	fma.rn.f32 %f905, %f918, %f1031, %f901;
	// end inline asm
	// begin inline asm
	fma.rn.f32 %f909, %f918, %f1031, %f905;
	// end inline asm
	// begin inline asm
	fma.rn.f32 %f913, %f918, %f1031, %f909;
	// end inline asm
	// begin inline asm
	fma.rn.f32 %f917, %f918, %f1031, %f913;
	// end inline asm
	sin.approx.f32 	%f934, %f917;
	// begin inline asm
	fma.rn.f32 %f921, %f934, %f1031, %f917;
	// end inline asm
	// begin inline asm
	fma.rn.f32 %f925, %f934, %f1031, %f921;
	// end inline asm
	// begin inline asm
	fma.rn.f32 %f929, %f934, %f1031, %f925;
	// end inline asm
	// begin inline asm
	fma.rn.f32 %f933, %f934, %f1031, %f929;
	// end inline asm
	sin.approx.f32 	%f950, %f933;
	// begin inline asm
	fma.rn.f32 %f937, %f950, %f1031, %f933;
	// end inline asm
	// begin inline asm
	fma.rn.f32 %f941, %f950, %f1031, %f937;
	// end inline asm
	// begin inline asm
	fma.rn.f32 %f945, %f950, %f1031, %f941;
	// end inline asm
	// begin inline asm
	fma.rn.f32 %f949, %f950, %f1031, %f945;
	// end inline asm
	sin.approx.f32 	%f966, %f949;
	// begin inline asm
	fma.rn.f32 %f953, %f966, %f1031, %f949;
	// end inline asm
	// begin inline asm
	fma.rn.f32 %f957, %f966, %f1031, %f953;
	// end inline asm
	// begin inline asm
	fma.rn.f32 %f961, %f966, %f1031, %f957;
	// end inline asm
	// begin inline asm
	fma.rn.f32 %f965, %f966, %f1031, %f961;
	// end inline asm
	sin.approx.f32 	%f982, %f965;
	// begin inline asm
	fma.rn.f32 %f969, %f982, %f1031, %f965;
	// end inline asm
	// begin inline asm
	fma.rn.f32 %f973, %f982, %f1031, %f969;
	// end inline asm
	// begin inline asm
	fma.rn.f32 %f977, %f982, %f1031, %f973;
	// end inline asm
	// begin inline asm
	fma.rn.f32 %f981, %f982, %f1031, %f977;
	// end inline asm
	sin.approx.f32 	%f998, %f981;
	// begin inline asm
	fma.rn.f32 %f985, %f998, %f1031, %f981;
	// end inline asm
	// begin inline asm
	fma.rn.f32 %f989, %f998, %f1031, %f985;
	// end inline asm
	// begin inline asm
	fma.rn.f32 %f993, %f998, %f1031, %f989;
	// end inline asm
	// begin inline asm
	fma.rn.f32 %f997, %f998, %f1031, %f993;
	// end inline asm
	sin.approx.f32 	%f1014, %f997;
	// begin inline asm
	fma.rn.f32 %f1001, %f1014, %f1031, %f997;
	// end inline asm
	// begin inline asm
	fma.rn.f32 %f1005, %f1014, %f1031, %f1001;
	// end inline asm
	// begin inline asm
	fma.rn.f32 %f1009, %f1014, %f1031, %f1005;
	// end inline asm
	// begin inline asm
	fma.rn.f32 %f1013, %f1014, %f1031, %f1009;
	// end inline asm
	sin.approx.f32 	%f1030, %f1013;
	// begin inline asm
	fma.rn.f32 %f1017, %f1030, %f1031, %f1013;
	// end inline asm
	// begin inline asm
	fma.rn.f32 %f1021, %f1030, %f1031, %f1017;
	// end inline asm
	// begin inline asm
	fma.rn.f32 %f1025, %f1030, %f1031, %f1021;
	// end inline asm
	// begin inline asm
	fma.rn.f32 %f1042, %f1030, %f1031, %f1025;
	// end inline asm
	sin.approx.f32 	%f1043, %f1042;
	add.s32 	%r13, %r13, 64;
	setp.ne.s32 	%p1, %r13, 256;
	@%p1 bra 	$L__BB5_2;
	add.s32 	%r12, %r12, 1;
	setp.ne.s32 	%p2, %r12, 4096;
	@%p2 bra 	$L__BB5_1;
	cos.approx.f32 	%f1033, %f1042;
	add.s32 	%r8, %r1, 1;
	cvt.rn.f32.u32 	%f1034, %r8;
	cvta.to.global.u64 	%rd2, %rd1;
	add.f32 	%f1035, %f1042, %f1034;
	add.f32 	%f1036, %f1043, %f1035;
	add.f32 	%f1037, %f1033, %f1036;
	add.f32 	%f1038, %f1037, 0f40400000;
	add.f32 	%f1039, %f1038, 0f40800000;
	mov.u32 	%r9, %ctaid.x;
	mov.u32 	%r10, %ntid.x;
	mad.lo.s32 	%r11, %r9, %r10, %r1;
	mul.wide.u32 	%rd3, %r11, 4;
	add.s64 	%rd4, %rd2, %rd3;
	st.global.f32 	[%rd4], %f1039;
	ret;

}
	// .globl	_Z19fp32_sincos_sfu_8_1Pf
.visible .entry _Z19fp32_sincos_sfu_8_1Pf(
	.param .u64 .ptr .align 1 _Z19fp32_sincos_sfu_8_1Pf_param_0
)
{
	.reg .pred 	%p<2>;
	.reg .b32 	%r<10>;
	.reg .b32 	%f<4112>;
	.reg .b64 	%rd<5>;

	ld.param.u64 	%rd1, [_Z19fp32_sincos_sfu_8_1Pf_param_0];
	mov.u32 	%r1, %tid.x;
	cvt.rn.f32.u32 	%f4110, %r1;
	mov.f32 	%f4111, 0f3F800000;
	mov.b32 	%r9, 0;
$L__BB6_1:
	mov.f32 	%f4101, 0f40400000;
	// begin inline asm
	fma.rn.f32 %f7, %f4111, %f4101, %f4110;
	// end inline asm
	// begin inline asm
	fma.rn.f32 %f11, %f4111, %f4101, %f7;
	// end inline asm
	// begin inline asm
	fma.rn.f32 %f15, %f4111, %f4101, %f11;
	// end inline asm
	// begin inline asm
	fma.rn.f32 %f19, %f4111, %f4101, %f15;
	// end inline asm
	// begin inline asm
	fma.rn.f32 %f23, %f4111, %f4101, %f19;
	// end inline asm
	// begin inline asm
	fma.rn.f32 %f27, %f4111, %f4101, %f23;
	// end inline asm
	// begin inline asm
	fma.rn.f32 %f31, %f4111, %f4101, %f27;
	// end inline asm
	// begin inline asm
	fma.rn.f32 %f35, %f4111, %f4101, %f31;
	// end inline asm
	sin.approx.f32 	%f68, %f35;
	// begin inline asm
	fma.rn.f32 %f39, %f68, %f4101, %f35;
	// end inline asm
	// begin inline asm
	fma.rn.f32 %f43, %f68, %f4101, %f39;
	// end inline asm
	// begin inline asm
	fma.rn.f32 %f47, %f68, %f4101, %f43;
	// end inline asm
	// begin inline asm
	fma.rn.f32 %f51, %f68, %f4101, %f47;
	// end inline asm
	// begin inline asm
	fma.rn.f32 %f55, %f68, %f4101, %f51;
	// end inline asm
	// begin inline asm
	fma.rn.f32 %f59, %f68, %f4101, %f55;
	// end inline asm
	// begin inline asm
	fma.rn.f32 %f63, %f68, %f4101, %f59;
	// end inline asm
	// begin inline asm
	fma.rn.f32 %f67, %f68, %f4101, %f63;
	// end inline asm
	sin.approx.f32 	%f100, %f67;
	// begin inline asm
	fma.rn.f32 %f71, %f100, %f4101, %f67;
	// end inline asm
	// begin inline asm
	fma.rn.f32 %f75, %f100, %f4101, %f71;
	// end inline asm
	// begin inline asm
	fma.rn.f32 %f79, %f100, %f4101, %f75;
	// end inline asm
	// begin inline asm
	fma.rn.f32 %f83, %f100, %f4101, %f79;
	// end inline asm
	// begin inline asm
	fma.rn.f32 %f87, %f100, %f4101, %f83;
	// end inline asm
	// begin inline asm
	fma.rn.f32 %f91, %f100, %f4101, %f87;
	// end inline asm
	// begin inline asm
	fma.rn.f32 %f95, %f100, %f4101, %f91;
	// end inline asm
	// begin inline asm
	fma.rn.f32 %f99, %f100, %f4101, %f95;
	// end inline asm
	sin.approx.f32 	%f132, %f99;
	// begin inline asm
	fma.rn.f32 %f103, %f132, %f4101, %f99;
	// end inline asm
	// begin inline asm
	fma.rn.f32 %f107, %f132, %f4101, %f103;
	// end inline asm
	// begin inline asm
	fma.rn.f32 %f111, %f132, %f4101, %f107;
	// end inline asm
	// begin inline asm
	fma.rn.f32 %f115, %f132, %f4101, %f111;
	// end inline asm
	// begin inline asm
	fma.rn.f32 %f119, %f132, %f4101, %f115;
	// end inline asm
	// begin inline asm
	fma.rn.f32 %f123, %f132, %f4101, %f119;
	// end inline asm
	// begin inline asm
	fma.rn.f32 %f127, %f132, %f4101, %f123;
	// end inline asm
	// begin inline asm
	fma.rn.f32 %f131, %f132, %f4101, %f127;
	// end inline asm
	sin.approx.f32 	%f164, %f131;
	// begin inline asm
	fma.rn.f32 %f135, %f164, %f4101, %f131;
	// end inline asm
	// begin inline asm
	fma.rn.f32 %f139, %f164, %f4101, %f135;
	// end inline asm
	// begin inline asm
	fma.rn.f32 %f143, %f164, %f4101, %f139;
	// end inline asm
	// begin inline asm
	fma.rn.f32 %f147, %f164, %f4101, %f143;
	// end inline asm
	// begin inline asm
	fma.rn.f32 %f151, %f164, %f4101, %f147;
	// end inline asm
	// begin inline asm
	fma.rn.f32 %f155, %f164, %f4101, %f151;
	// end inline asm
	// begin inline asm
	fma.rn.f32 %f159, %f164, %f4101, %f155;
	// end inline asm
	// begin inline asm
	fma.rn.f32 %f163, %f164, %f4101, %f159;
	// end inline asm
	sin.approx.f32 	%f196, %f163;
	// begin inline asm
	fma.rn.f32 %f167, %f196, %f4101, %f163;
	// end inline asm
	// begin inline asm
	fma.rn.f32 %f171, %f196, %f4101, %f167;
	// end inline asm
	// begin inline asm
	fma.rn.f32 %f175, %f196, %f4101, %f171;
	// end inline asm
	// begin inline asm
	fma.rn.f32 %f179, %f196, %f4101, %f175;
	// end inline asm
	// begin inline asm
	fma.rn.f32 %f183, %f196, %f4101, %f179;
	// end inline asm
	// begin inline asm
	fma.rn.f32 %f187, %f196, %f4101, %f183;
	// end inline asm
	// begin inline asm
	fma.rn.f32 %f191, %f196, %f4101, %f187;
	// end inline asm
	// begin inline asm
	fma.rn.f32 %f195, %f196, %f4101, %f191;
	// end inline asm
	sin.approx.f32 	%f228, %f195;
	// begin inline asm
	fma.rn.f32 %f199, %f228, %f4101, %f195;
	// end inline asm
	// begin inline asm
	fma.rn.f32 %f203, %f228, %f4101, %f199;
	// end inline asm
	// begin inline asm
	fma.rn.f32 %f207, %f228, %f4101, %f203;
	// end inline asm
	// begin inline asm
	fma.rn.f32 %f211, %f228, %f4101, %f207;
	// end inline asm
	// begin inline asm
	fma.rn.f32 %f215, %f228, %f4101, %f211;
	// end inline asm
	// begin inline asm
	fma.rn.f32 %f219, %f228, %f4101, %f215;
	// end inline asm
	// begin inline asm
	fma.rn.f32 %f223, %f228, %f4101, %f219;
	// end inline asm
	// begin inline asm
	fma.rn.f32 %f227, %f228, %f4101, %f223;
	// end inline asm
	sin.approx.f32 	%f260, %f227;
	// begin inline asm
	fma.rn.f32 %f231, %f260, %f4101, %f227;
	// end inline asm
	// begin inline asm
	fma.rn.f32 %f235, %f260, %f4101, %f231;
	// end inline asm
	// begin inline asm
	fma.rn.f32 %f239, %f260, %f4101, %f235;
	// end inline asm
	// begin inline asm
	fma.rn.f32 %f243, %f260, %f4101, %f239;
	// end inline asm
	// begin inline asm
	fma.rn.f32 %f247, %f260, %f4101, %f243;
	// end inline asm
	// begin inline asm
	fma.rn.f32 %f251, %f260, %f4101, %f247;
	// end inline asm
	// begin inline asm
	fma.rn.f32 %f255, %f260, %f4101, %f251;
	// end inline asm
	// begin inline asm
	fma.rn.f32 %f259, %f260, %f4101, %f255;
	// end inline asm
	sin.approx.f32 	%f292, %f259;
	// begin inline asm
	fma.rn.f32 %f263, %f292, %f4101, %f259;
	// end inline asm
	// begin inline asm
	fma.rn.f32 %f267, %f292, %f4101, %f263;
	// end inline asm
	// begin inline asm
	fma.rn.f32 %f271, %f292, %f4101, %f267;
	// end inline asm
	// begin inline asm
	fma.rn.f32 %f275, %f292, %f4101, %f271;
	// end inline asm
	// begin inline asm
	fma.rn.f32 %f279, %f292, %f4101, %f275;
	// end inline asm
	// begin inline asm
	fma.rn.f32 %f283, %f292, %f4101, %f279;
	// end inline asm
	// begin inline asm
	fma.rn.f32 %f287, %f292, %f4101, %f283;
	// end inline asm
	// begin inline asm
	fma.rn.f32 %f291, %f292, %f4101, %f287;
	// end inline asm
	sin.approx.f32 	%f324, %f291;
	// begin inline asm
	fma.rn.f32 %f295, %f324, %f4101, %f291;
	// end inline asm
	// begin inline asm
	fma.rn.f32 %f299, %f324, %f4101, %f295;
	// end inline asm
	// begin inline asm
	fma.rn.f32 %f303, %f324, %f4101, %f299;
	// end inline asm
	// begin inline asm
	fma.rn.f32 %f307, %f324, %f4101, %f303;
	// end inline asm
	// begin inline asm
	fma.rn.f32 %f311, %f324, %f4101, %f307;
	// end inline asm
	// begin inline asm
	fma.rn.f32 %f315, %f324, %f4101, %f311;
	// end inline asm
	// begin inline asm
	fma.rn.f32 %f319, %f324, %f4101, %f315;
	// end inline asm
	// begin inline asm
	fma.rn.f32 %f323, %f324, %f4101, %f319;
	// end inline asm
	sin.approx.f32 	%f356, %f323;
	// begin inline asm
	fma.rn.f32 %f327, %f356, %f4101, %f323;
	// end inline asm
	// begin inline asm
	fma.rn.f32 %f331, %f356, %f4101, %f327;
	// end inline asm
	// begin inline asm
	fma.rn.f32 %f335, %f356, %f4101, %f331;
	// end inline asm
	// begin inline asm
	fma.rn.f32 %f339, %f356, %f4101, %f335;
	// end inline asm
	// begin inline asm
	fma.rn.f32 %f343, %f356, %f4101, %f339;
	// end inline asm
	// begin inline asm
	fma.rn.f32 %f347, %f356, %f4101, %f343;
	// end inline asm
	// begin inline asm
	fma.rn.f32 %f351, %f356, %f4101, %f347;
	// end inline asm
	// begin inline asm
	fma.rn.f32 %f355, %f356, %f4101, %f351;
	// end inline asm
	sin.approx.f32 	%f388, %f355;
	// begin inline asm
	fma.rn.f32 %f359, %f388, %f4101, %f355;
	// end inline asm
	// begin inline asm
	fma.rn.f32 %f363, %f388, %f4101, %f359;
	// end inline asm
	// begin inline asm
	fma.rn.f32 %f367, %f388, %f4101, %f363;
	// end inline asm
	// begin inline asm
	fma.rn.f32 %f371, %f388, %f4101, %f367;
	// end inline asm
	// begin inline asm
	fma.rn.f32 %f375, %f388, %f4101, %f371;
	// end inline asm
	// begin inline asm
	fma.rn.f32 %f379, %f388, %f4101, %f375;
	// end inline asm
	// begin inline asm
	fma.rn.f32 %f383, %f388, %f4101, %f379;
	// end inline asm
	// begin inline asm
	fma.rn.f32 %f387, %f388, %f4101, %f383;
	// end inline asm
	sin.approx.f32 	%f420, %f387;
	// begin inline asm
	fma.rn.f32 %f391, %f420, %f4101, %f387;
	// end inline asm
	// begin inline asm
	fma.rn.f32 %f395, %f420, %f4101, %f391;
	// end inline asm
	// begin inline asm
	fma.rn.f32 %f399, %f420, %f4101, %f395;
	// end inline asm
	// begin inline asm
	fma.rn.f32 %f403, %f420, %f4101, %f399;
	// end inline asm
	// begin inline asm
	fma.rn.f32 %f407, %f420, %f4101, %f403;
	// end inline asm
	// begin inline asm
	fma.rn.f32 %f411, %f420, %f4101, %f407;
	// end inline asm
	// begin inline asm
	fma.rn.f32 %f415, %f420, %f4101, %f411;
	// end inline asm
	// begin inline asm
	fma.rn.f32 %f419, %f420, %f4101, %f415;
	// end inline asm
	sin.approx.f32 	%f452, %f419;
	// begin inline asm
	fma.rn.f32 %f423, %f452, %f4101, %f419;
	// end inline asm
	// begin inline asm
	fma.rn.f32 %f427, %f452, %f4101, %f423;
	// end inline asm
	// begin inline asm
	fma.rn.f32 %f431, %f452, %f4101, %f427;
	// end inline asm
	// begin inline asm
	fma.rn.f32 %f435, %f452, %f4101, %f431;
	// end inline asm
	// begin inline asm
	fma.rn.f32 %f439, %f452, %f4101, %f435;
	// end inline asm
	// begin inline asm
	fma.rn.f32 %f443, %f452, %f4101, %f439;
	// end inline asm
	// begin inline asm
	fma.rn.f32 %f447, %f452, %f4101, %f443;
	// end inline asm
	// begin inline asm
	fma.rn.f32 %f451, %f452, %f4101, %f447;
	// end inline asm
	sin.approx.f32 	%f484, %f451;
	// begin inline asm
	fma.rn.f32 %f455, %f484, %f4101, %f451;
	// end inline asm
	// begin inline asm
	fma.rn.f32 %f459, %f484, %f4101, %f455;
	// end inline asm
	// begin inline asm
	fma.rn.f32 %f463, %f484, %f4101, %f459;
	// end inline asm
	// begin inline asm
	fma.rn.f32 %f467, %f484, %f4101, %f463;
	// end inline asm
	// begin inline asm
	fma.rn.f32 %f471, %f484, %f4101, %f467;
	// end inline asm
	// begin inline asm
	fma.rn.f32 %f475, %f484, %f4101, %f471;
	// end inline asm
	// begin inline asm
	fma.rn.f32 %f479, %f484, %f4101, %f475;
	// end inline asm
	// begin inline asm
	fma.rn.f32 %f483, %f484, %f4101, %f479;
	// end inline asm
	sin.approx.f32 	%f516, %f483;
	// begin inline asm
	fma.rn.f32 %f487, %f516, %f4101, %f483;
	// end inline asm
	// begin inline asm
	fma.rn.f32 %f491, %f516, %f4101, %f487;
	// end inline asm
	// begin inline asm
	fma.rn.f32 %f495, %f516, %f4101, %f491;
	// end inline asm
	// begin inline asm
	fma.rn.f32 %f499, %f516, %f4101, %f495;
	// end inline asm
	// begin inline asm
	fma.rn.f32 %f503, %f516, %f4101, %f499;
	// end inline asm
	// begin inline asm
	fma.rn.f32 %f507, %f516, %f4101, %f503;
	// end inline asm
	// begin inline asm
	fma.rn.f32 %f511, %f516, %f4101, %f507;
	// end inline asm
	// begin inline asm
	fma.rn.f32 %f515, %f516, %f4101, %f511;
	// end inline asm
	sin.approx.f32 	%f548, %f515;
	// begin inline asm
	fma.rn.f32 %f519, %f548, %f4101, %f515;
	// end inline asm
	// begin inline asm
	fma.rn.f32 %f523, %f548, %f4101, %f519;
	// end inline asm
	// begin inline asm
	fma.rn.f32 %f527, %f548, %f4101, %f523;
	// end inline asm
	// begin inline asm
	fma.rn.f32 %f531, %f548, %f4101, %f527;
	// end inline asm
	// begin inline asm
	fma.rn.f32 %f535, %f548, %f4101, %f531;
	// end inline asm
	// begin inline asm
	fma.rn.f32 %f539, %f548, %f4101, %f535;
	// end inline asm
	// begin inline asm
	fma.rn.f32 %f543, %f548, %f4101, %f539;
	// end inline asm
	// begin inline asm
	fma.rn.f32 %f547, %f548, %f4101, %f543;
	// end inline asm
	sin.approx.f32 	%f580, %f547;
	// begin inline asm
	fma.rn.f32 %f551, %f580, %f4101, %f547;
	// end inline asm
	// begin inline asm
	fma.rn.f32 %f555, %f580, %f4101, %f551;
	// end inline asm
	// begin inline asm
	fma.rn.f32 %f559, %f580, %f4101, %f555;
	// end inline asm
	// begin inline asm
	fma.rn.f32 %f563, %f580, %f4101, %f559;
	// end inline asm
	// begin inline asm
	fma.rn.f32 %f567, %f580, %f4101, %f563;
	// end inline asm
	// begin inline asm
	fma.rn.f32 %f571, %f580, %f4101, %f567;
	// end inline asm
	// begin inline asm
	fma.rn.f32 %f575, %f580, %f4101, %f571;
	// end inline asm
	// begin inline asm
	fma.rn.f32 %f579, %f580, %f4101, %f575;
	// end inline asm
	sin.approx.f32 	%f612, %f579;
	// begin inline asm
	fma.rn.f32 %f583, %f612, %f4101, %f579;
	// end inline asm
	// begin inline asm
	fma.rn.f32 %f587, %f612, %f4101, %f583;
	// end inline asm
	// begin inline asm
	fma.rn.f32 %f591, %f612, %f4101, %f587;
	// end inline asm
	// begin inline asm
	fma.rn.f32 %f595, %f612, %f4101, %f591;
	// end inline asm
	// begin inline asm
	fma.rn.f32 %f599, %f612, %f4101, %f595;
	// end inline asm
	// begin inline asm
	fma.rn.f32 %f603, %f612, %f4101, %f599;
	// end inline asm
	// begin inline asm
	fma.rn.f32 %f607, %f612, %f4101, %f603;
	// end inline asm
	// begin inline asm
	fma.rn.f32 %f611, %f612, %f4101, %f607;
	// end inline asm
	sin.approx.f32 	%f644, %f611;
	// begin inline asm
	fma.rn.f32 %f615, %f644, %f4101, %f611;
	// end inline asm
	// begin inline asm
	fma.rn.f32 %f619, %f644, %f4101, %f615;
	// end inline asm
	// begin inline asm
	fma.rn.f32 %f623, %f644, %f4101, %f619;
	// end inline asm
	// begin inline asm
	fma.rn.f32 %f627, %f644, %f4101, %f623;
	// end inline asm
	// begin inline asm
	fma.rn.f32 %f631, %f644, %f4101, %f627;
	// end inline asm
	// begin inline asm
	fma.rn.f32 %f635, %f644, %f4101, %f631;
	// end inline asm
	// begin inline asm
	fma.rn.f32 %f639, %f644, %f4101, %f635;
	// end inline asm
	// begin inline asm
	fma.rn.f32 %f643, %f644, %f4101, %f639;
	// end inline asm
	sin.approx.f32 	%f676, %f643;
	// begin inline asm
	fma.rn.f32 %f647, %f676, %f4101, %f643;
	// end inline asm
	// begin inline asm
	fma.rn.f32 %f651, %f676, %f4101, %f647;
	// end inline asm
	// begin inline asm
	fma.rn.f32 %f655, %f676, %f4101, %f651;
	// end inline asm
	// begin inline asm
	fma.rn.f32 %f659, %f676, %f4101, %f655;
	// end inline asm
	// begin inline asm
	fma.rn.f32 %f663, %f676, %f4101, %f659;
	// end inline asm
	// begin inline asm
	fma.rn.f32 %f667, %f676, %f4101, %f663;
	// end inline asm
	// begin inline asm
	fma.rn.f32 %f671, %f676, %f4101, %f667;
	// end inline asm
	// begin inline asm
	fma.rn.f32 %f675, %f676, %f4101, %f671;
	// end inline asm
	sin.approx.f32 	%f708, %f675;
	// begin inline asm
	fma.rn.f32 %f679, %f708, %f4101, %f675;
	// end inline asm
	// begin inline asm
	fma.rn.f32 %f683, %f708, %f4101, %f679;
	// end inline asm
	// begin inline asm
	fma.rn.f32 %f687, %f708, %f4101, %f683;
	// end inline asm
	// begin inline asm
	fma.rn.f32 %f691, %f708, %f4101, %f687;
	// end inline asm
	// begin inline asm
	fma.rn.f32 %f695, %f708, %f4101, %f691;
	// end inline asm
	// begin inline asm
	fma.rn.f32 %f699, %f708, %f4101, %f695;
	// end inline asm
	// begin inline asm
	fma.rn.f32 %f703, %f708, %f4101, %f699;
	// end inline asm
	// begin inline asm
	fma.rn.f32 %f707, %f708, %f4101, %f703;
	// end inline asm
	sin.approx.f32 	%f740, %f707;
	// begin inline asm
	fma.rn.f32 %f711, %f740, %f4101, %f707;
	// end inline asm
	// begin inline asm
	fma.rn.f32 %f715, %f740, %f4101, %f711;
	// end inline asm
	// begin inline asm
	fma.rn.f32 %f719, %f740, %f4101, %f715;
	// end inline asm
	// begin inline asm
	fma.rn.f32 %f723, %f740, %f4101, %f719;
	// end inline asm
	// begin inline asm
	fma.rn.f32 %f727, %f740, %f4101, %f723;
	// end inline asm
	// begin inline asm
	fma.rn.f32 %f731, %f740, %f4101, %f727;
	// end inline asm
	// begin inline asm
	fma.rn.f32 %f735, %f740, %f4101, %f731;
	// end inline asm
	// begin inline asm
	fma.rn.f32 %f739, %f740, %f4101, %f735;
	// end inline asm
	sin.approx.f32 	%f772, %f739;
	// begin inline asm
	fma.rn.f32 %f743, %f772, %f4101, %f739;
	// end inline asm
	// begin inline asm
	fma.rn.f32 %f747, %f772, %f4101, %f743;
	// end inline asm
	// begin inline asm
	fma.rn.f32 %f751, %f772, %f4101, %f747;
	// end inline asm
	// begin inline asm
	fma.rn.f32 %f755, %f772, %f4101, %f751;
	// end inline asm
	// begin inline asm
	fma.rn.f32 %f759, %f772, %f4101, %f755;
	// end inline asm
	// begin inline asm
	fma.rn.f32 %f763, %f772, %f4101, %f759;
	// end inline asm
	// begin inline asm
	fma.rn.f32 %f767, %f772, %f4101, %f763;
	// end inline asm
	// begin inline asm
	fma.rn.f32 %f771, %f772, %f4101, %f767;
	// end inline asm
	sin.approx.f32 	%f804, %f771;
	// begin inline asm
	fma.rn.f32 %f775, %f804, %f4101, %f771;
	// end inline asm
	// begin inline asm
	fma.rn.f32 %f779, %f804, %f4101, %f775;
	// end inline asm
	// begin inline asm
	fma.rn.f32 %f783, %f804, %f4101, %f779;
	// end inline asm
	// begin inline asm
	fma.rn.f32 %f787, %f804, %f4101, %f783;
	// end inline asm
	// begin inline asm
	fma.rn.f32 %f791, %f804, %f4101, %f787;
	// end inline asm
	// begin inline asm
	fma.rn.f32 %f795, %f804, %f4101, %f791;
	// end inline asm
	// begin inline asm
	fma.rn.f32 %f799, %f804, %f4101, %f795;
	// end inline asm
	// begin inline asm
	fma.rn.f32 %f803, %f804, %f4101, %f799;
	// end inline asm
	sin.approx.f32 	%f836, %f803;
	// begin inline asm
	fma.rn.f32 %f807, %f836, %f4101, %f803;
	// end inline asm
	// begin inline asm
	fma.rn.f32 %f811, %f836, %f4101, %f807;
	// end inline asm
	// begin inline asm
	fma.rn.f32 %f815, %f836, %f4101, %f811;
	// end inline asm
	// begin inline asm
	fma.rn.f32 %f819, %f836, %f4101, %f815;
	// end inline asm
	// begin inline asm
	fma.rn.f32 %f823, %f836, %f4101, %f819;
	// end inline asm
	// begin inline asm
	fma.rn.f32 %f827, %f836, %f4101, %f823;
	// end inline asm
	// begin inline asm
	fma.rn.f32 %f831, %f836, %f4101, %f827;
	// end inline asm
	// begin inline asm
	fma.rn.f32 %f835, %f836, %f4101, %f831;
	// end inline asm
	sin.approx.f32 	%f868, %f835;
	// begin inline asm
	fma.rn.f32 %f839, %f868, %f4101, %f835;
	// end inline asm
	// begin inline asm
	fma.rn.f32 %f843, %f868, %f4101, %f839;
	// end inline asm
	// begin inline asm
	fma.rn.f32 %f847, %f868, %f4101, %f843;
	// end inline asm
	// begin inline asm
	fma.rn.f32 %f851, %f868, %f4101, %f847;
	// end inline asm
	// begin inline asm
	fma.rn.f32 %f855, %f868, %f4101, %f851;
	// end inline asm
	// begin inline asm
	fma.rn.f32 %f859, %f868, %f4101, %f855;
	// end inline asm
	// begin inline asm
	fma.rn.f32 %f863, %f868, %f4101, %f859;
	// end inline asm
	// begin inline asm
	fma.rn.f32 %f867, %f868, %f4101, %f863;
	// end inline asm
	sin.approx.f32 	%f900, %f867;
	// begin inline asm
	fma.rn.f32 %f871, %f900, %f4101, %f867;
	// end inline asm
	// begin inline asm
	fma.rn.f32 %f875, %f900, %f4101, %f871;
	// end inline asm
	// begin inline asm
	fma.rn.f32 %f879, %f900, %f4101, %f875;
	// end inline asm
	// begin inline asm
	fma.rn.f32 %f883, %f900, %f4101, %f879;
	// end inline asm
	// begin inline asm
	fma.rn.f32 %f887, %f900, %f4101, %f883;
	// end inline asm
	// begin inline asm
	fma.rn.f32 %f891, %f900, %f4101, %f887;
	// end inline asm
	// begin inline asm
	fma.rn.f32 %f895, %f900, %f4101, %f891;
	// end inline asm
	// begin inline asm
	fma.rn.f32 %f899, %f900, %f4101, %f895;
	// end inline asm
	sin.approx.f32 	%f932, %f899;
	// begin inline asm
	fma.rn.f32 %f903, %f932, %f4101, %f899;
	// end inline asm
	// begin inline asm
	fma.rn.f32 %f907, %f932, %f4101, %f903;
	// end inline asm
	// begin inline asm
	fma.rn.f32 %f911, %f932, %f4101, %f907;
	// end inline asm
	// begin inline asm
	fma.rn.f32 %f915, %f932, %f4101, %f911;
	// end inline asm
	// begin inline asm
	fma.rn.f32 %f919, %f932, %f4101, %f915;
	// end inline asm
	// begin inline asm
	fma.rn.f32 %f923, %f932, %f4101, %f919;
	// end inline asm
	// begin inline asm
	fma.rn.f32 %f927, %f932, %f4101, %f923;
	// end inline asm
	// begin inline asm
	fma.rn.f32 %f931, %f932, %f4101, %f927;
	// end inline asm
	sin.approx.f32 	%f964, %f931;
	// begin inline asm
	fma.rn.f32 %f935, %f964, %f4101, %f931;
	// end inline asm
	// begin inline asm
	fma.rn.f32 %f939, %f964, %f4101, %f935;
	// end inline asm
	// begin inline asm
	fma.rn.f32 %f943, %f964, %f4101, %f939;
	// end inline asm
	// begin inline asm
	fma.rn.f32 %f947, %f964, %f4101, %f943;
	// end inline asm
	// begin inline asm
	fma.rn.f32 %f951, %f964, %f4101, %f947;
	// end inline asm
	// begin inline asm
	fma.rn.f32 %f955, %f964, %f4101, %f951;
	// end inline asm
	// begin inline asm
	fma.rn.f32 %f959, %f964, %f4101, %f955;
	// end inline asm
	// begin inline asm
	fma.rn.f32 %f963, %f964, %f4101, %f959;
	// end inline asm
	sin.approx.f32 	%f996, %f963;
	// begin inline asm
	fma.rn.f32 %f967, %f996, %f4101, %f963;
	// end inline asm
	// begin inline asm
	fma.rn.f32 %f971, %f996, %f4101, %f967;
	// end inline asm
	// begin inline asm
	fma.rn.f32 %f975, %f996, %f4101, %f971;
	// end inline asm
	// begin inline asm
	fma.rn.f32 %f979, %f996, %f4101, %f975;
	// end inline asm
	// begin inline asm
	fma.rn.f32 %f983, %f996, %f4101, %f979;
	// end inline asm
	// begin inline asm
	fma.rn.f32 %f987, %f996, %f4101, %f983;
	// end inline asm
	// begin inline asm
	fma.rn.f32 %f991, %f996, %f4101, %f987;
	// end inline asm
	// begin inline asm
	fma.rn.f32 %f995, %f996, %f4101, %f991;
	// end inline asm
	sin.approx.f32 	%f1028, %f995;
	// begin inline asm
	fma.rn.f32 %f999, %f1028, %f4101, %f995;
	// end inline asm
	// begin inline asm
	fma.rn.f32 %f1003, %f1028, %f4101, %f999;
	// end inline asm
	// begin inline asm
	fma.rn.f32 %f1007, %f1028, %f4101, %f1003;
	// end inline asm
	// begin inline asm
	fma.rn.f32 %f1011, %f1028, %f4101, %f1007;
	// end inline asm
	// begin inline asm
	fma.rn.f32 %f1015, %f1028, %f4101, %f1011;
	// end inline asm
	// begin inline asm
	fma.rn.f32 %f1019, %f1028, %f4101, %f1015;
	// end inline asm
	// begin inline asm
	fma.rn.f32 %f1023, %f1028, %f4101, %f1019;
	// end inline asm
	// begin inline asm
	fma.rn.f32 %f1027, %f1028, %f4101, %f1023;
	// end inline asm
	sin.approx.f32 	%f1060, %f1027;
	// begin inline asm
	fma.rn.f32 %f1031, %f1060, %f4101, %f1027;
	// end inline asm
	// begin inline asm
	fma.rn.f32 %f1035, %f1060, %f4101, %f1031;
	// end inline asm
	// begin inline asm
	fma.rn.f32 %f1039, %f1060, %f4101, %f1035;
	// end inline asm
	// begin inline asm
	fma.rn.f32 %f1043, %f1060, %f4101, %f1039;
	// end inline asm
	// begin inline asm
	fma.rn.f32 %f1047, %f1060, %f4101, %f1043;
	// end inline asm
	// begin inline asm
	fma.rn.f32 %f1051, %f1060, %f4101, %f1047;
	// end inline asm
	// begin inline asm
	fma.rn.f32 %f1055, %f1060, %f4101, %f1051;
	// end inline asm
	// begin inline asm
	fma.rn.f32 %f1059, %f1060, %f4101, %f1055;
	// end inline asm
	sin.approx.f32 	%f1092, %f1059;
	// begin inline asm
	fma.rn.f32 %f1063, %f1092, %f4101, %f1059;
	// end inline asm
	// begin inline asm
	fma.rn.f32 %f1067, %f1092, %f4101, %f1063;
	// end inline asm
	// begin inline asm
	fma.rn.f32 %f1071, %f1092, %f4101, %f1067;
	// end inline asm
	// begin inline asm
	fma.rn.f32 %f1075, %f1092, %f4101, %f1071;
	// end inline asm
	// begin inline asm
	fma.rn.f32 %f1079, %f1092, %f4101, %f1075;
	// end inline asm
	// begin inline asm
	fma.rn.f32 %f1083, %f1092, %f4101, %f1079;
	// end inline asm
	// begin inline asm
	fma.rn.f32 %f1087, %f1092, %f4101, %f1083;
	// end inline asm
	// begin inline asm
	fma.rn.f32 %f1091, %f1092, %f4101, %f1087;
	// end inline asm
	sin.approx.f32 	%f1124, %f1091;
	// begin inline asm
	fma.rn.f32 %f1095, %f1124, %f4101, %f1091;
	// end inline asm
	// begin inline asm
	fma.rn.f32 %f1099, %f1124, %f4101, %f1095;
	// end inline asm
	// begin inline asm
	fma.rn.f32 %f1103, %f1124, %f4101, %f1099;
	// end inline asm
	// begin inline asm
	fma.rn.f32 %f1107, %f1124, %f4101, %f1103;
	// end inline asm
	// begin inline asm
	fma.rn.f32 %f1111, %f1124, %f4101, %f1107;
	// end inline asm
	// begin inline asm
	fma.rn.f32 %f1115, %f1124, %f4101, %f1111;
	// end inline asm
	// begin inline asm
	fma.rn.f32 %f1119, %f1124, %f4101, %f1115;
	// end inline asm
	// begin inline asm
	fma.rn.f32 %f1123, %f1124, %f4101, %f1119;
	// end inline asm
	sin.approx.f32 	%f1156, %f1123;
	// begin inline asm
	fma.rn.f32 %f1127, %f1156, %f4101, %f1123;
	// end inline asm
	// begin inline asm
	fma.rn.f32 %f1131, %f1156, %f4101, %f1127;
	// end inline asm
	// begin inline asm
	fma.rn.f32 %f1135, %f1156, %f4101, %f1131;
	// end inline asm
	// begin inline asm
	fma.rn.f32 %f1139, %f1156, %f4101, %f1135;
	// end inline asm
	// begin inline asm
	fma.rn.f32 %f1143, %f1156, %f4101, %f1139;
	// end inline asm
	// begin inline asm
	fma.rn.f32 %f1147, %f1156, %f4101, %f1143;
	// end inline asm
	// begin inline asm
	fma.rn.f32 %f1151, %f1156, %f4101, %f1147;
	// end inline asm
	// begin inline asm
	fma.rn.f32 %f1155, %f1156, %f4101, %f1151;
	// end inline asm
	sin.approx.f32 	%f1188, %f1155;
	// begin inline asm
	fma.rn.f32 %f1159, %f1188, %f4101, %f1155;
	// end inline asm
	// begin inline asm
	fma.rn.f32 %f1163, %f1188, %f4101, %f1159;
	// end inline asm
	// begin inline asm
	fma.rn.f32 %f1167, %f1188, %f4101, %f1163;
	// end inline asm
	// begin inline asm
	fma.rn.f32 %f1171, %f1188, %f4101, %f1167;
	// end inline asm
	// begin inline asm
	fma.rn.f32 %f1175, %f1188, %f4101, %f1171;
	// end inline asm
	// begin inline asm
	fma.rn.f32 %f1179, %f1188, %f4101, %f1175;
	// end inline asm
	// begin inline asm
	fma.rn.f32 %f1183, %f1188, %f4101, %f1179;
	// end inline asm
	// begin inline asm
	fma.rn.f32 %f1187, %f1188, %f4101, %f1183;
	// end inline asm
	sin.approx.f32 	%f1220, %f1187;
	// begin inline asm
	fma.rn.f32 %f1191, %f1220, %f4101, %f1187;
	// end inline asm
	// begin inline asm
	fma.rn.f32 %f1195, %f1220, %f4101, %f1191;
	// end inline asm
	// begin inline asm
	fma.rn.f32 %f1199, %f1220, %f4101, %f1195;
	// end inline asm
	// begin inline asm
	fma.rn.f32 %f1203, %f1220, %f4101, %f1199;
	// end inline asm
	// begin inline asm
	fma.rn.f32 %f1207, %f1220, %f4101, %f1203;
	// end inline asm
	// begin inline asm
	fma.rn.f32 %f1211, %f1220, %f4101, %f1207;
	// end inline asm
	// begin inline asm
	fma.rn.f32 %f1215, %f1220, %f4101, %f1211;
	// end inline asm
	// begin inline asm
	fma.rn.f32 %f1219, %f1220, %f4101, %f1215;
	// end inline asm
	sin.approx.f32 	%f1252, %f1219;
	// begin inline asm
	fma.rn.f32 %f1223, %f1252, %f4101, %f1219;
	// end inline asm
	// begin inline asm
	fma.rn.f32 %f1227, %f1252, %f4101, %f1223;
	// end inline asm
	// begin inline asm
	fma.rn.f32 %f1231, %f1252, %f4101, %f1227;
	// end inline asm
	// begin inline asm
	fma.rn.f32 %f1235, %f1252, %f4101, %f1231;
	// end inline asm
	// begin inline asm
	fma.rn.f32 %f1239, %f1252, %f4101, %f1235;
	// end inline asm
	// begin inline asm
	fma.rn.f32 %f1243, %f1252, %f4101, %f1239;
	// end inline asm
	// begin inline asm
	fma.rn.f32 %f1247, %f1252, %f4101, %f1243;
	// end inline asm
	// begin inline asm
	fma.rn.f32 %f1251, %f1252, %f4101, %f1247;
	// end inline asm
	sin.approx.f32 	%f1284, %f1251;
	// begin inline asm
	fma.rn.f32 %f1255, %f1284, %f4101, %f1251;
	// end inline asm
	// begin inline asm
	fma.rn.f32 %f1259, %f1284, %f4101, %f1255;
	// end inline asm
	// begin inline asm
	fma.rn.f32 %f1263, %f1284, %f4101, %f1259;
	// end inline asm
	// begin inline asm
	fma.rn.f32 %f1267, %f1284, %f4101, %f1263;
	// end inline asm
	// begin inline asm
	fma.rn.f32 %f1271, %f1284, %f4101, %f1267;
	// end inline asm
	// begin inline asm
	fma.rn.f32 %f1275, %f1284, %f4101, %f1271;
	// end inline asm
	// begin inline asm
	fma.rn.f32 %f1279, %f1284, %f4101, %f1275;
	// end inline asm
	// begin inline asm
	fma.rn.f32 %f1283, %f1284, %f4101, %f1279;
	// end inline asm
	sin.approx.f32 	%f1316, %f1283;
	// begin inline asm
	fma.rn.f32 %f1287, %f1316, %f4101, %f1283;
	// end inline asm
	// begin inline asm
	fma.rn.f32 %f1291, %f1316, %f4101, %f1287;
	// end inline asm
	// begin inline asm
	fma.rn.f32 %f1295, %f1316, %f4101, %f1291;
	// end inline asm
	// begin inline asm
	fma.rn.f32 %f1299, %f1316, %f4101, %f1295;
	// end inline asm
	// begin inline asm
	fma.rn.f32 %f1303, %f1316, %f4101, %f1299;
	// end inline asm
	// begin inline asm
	fma.rn.f32 %f1307, %f1316, %f4101, %f1303;
	// end inline asm
	// begin inline asm
	fma.rn.f32 %f1311, %f1316, %f4101, %f1307;
	// end inline asm
	// begin inline asm
	fma.rn.f32 %f1315, %f1316, %f4101, %f1311;
	// end inline asm
	sin.approx.f32 	%f1348, %f1315;
	// begin inline asm
	fma.rn.f32 %f1319, %f1348, %f4101, %f1315;
	// end inline asm
	// begin inline asm
	fma.rn.f32 %f1323, %f1348, %f4101, %f1319;
	// end inline asm
	// begin inline asm
	fma.rn.f32 %f1327, %f1348, %f4101, %f1323;
	// end inline asm
	// begin inline asm
	fma.rn.f32 %f1331, %f1348, %f4101, %f1327;
	// end inline asm
	// begin inline asm
	fma.rn.f32 %f1335, %f1348, %f4101, %f1331;
	// end inline asm
	// begin inline asm
	fma.rn.f32 %f1339, %f1348, %f4101, %f1335;
	// end inline asm
	// begin inline asm
	fma.rn.f32 %f1343, %f1348, %f4101, %f1339;
	// end inline asm
	// begin inline asm
	fma.rn.f32 %f1347, %f1348, %f4101, %f1343;
	// end inline asm
	sin.approx.f32 	%f1380, %f1347;
	// begin inline asm
	fma.rn.f32 %f1351, %f1380, %f4101, %f1347;
	// end inline asm
	// begin inline asm
	fma.rn.f32 %f1355, %f1380, %f4101, %f1351;
	// end inline asm
	// begin inline asm
	fma.rn.f32 %f1359, %f1380, %f4101, %f1355;
	// end inline asm
	// begin inline asm
	fma.rn.f32 %f1363, %f1380, %f4101, %f1359;
	// end inline asm
	// begin inline asm
	fma.rn.f32 %f1367, %f1380, %f4101, %f1363;
	// end inline asm
	// begin inline asm
	fma.rn.f32 %f1371, %f1380, %f4101, %f1367;
	// end inline asm
	// begin inline asm
	fma.rn.f32 %f1375, %f1380, %f4101, %f1371;
	// end inline asm
	// begin inline asm
	fma.rn.f32 %f1379, %f1380, %f4101, %f1375;
	// end inline asm
	sin.approx.f32 	%f1412, %f1379;
	// begin inline asm
	fma.rn.f32 %f1383, %f1412, %f4101, %f1379;
	// end inline asm
	// begin inline asm
	fma.rn.f32 %f1387, %f1412, %f4101, %f1383;
	// end inline asm
	// begin inline asm
	fma.rn.f32 %f1391, %f1412, %f4101, %f1387;
	// end inline asm
	// begin inline asm
	fma.rn.f32 %f1395, %f1412, %f4101, %f1391;
	// end inline asm
	// begin inline asm
	fma.rn.f32 %f1399, %f1412, %f4101, %f1395;
	// end inline asm
	// begin inline asm
	fma.rn.f32 %f1403, %f1412, %f4101, %f1399;
	// end inline asm
	// begin inline asm
	fma.rn.f32 %f1407, %f1412, %f4101, %f1403;
	// end inline asm
	// begin inline asm
	fma.rn.f32 %f1411, %f1412, %f4101, %f1407;
	// end inline asm
	sin.approx.f32 	%f1444, %f1411;
	// begin inline asm
	fma.rn.f32 %f1415, %f1444, %f4101, %f1411;
	// end inline asm
	// begin inline asm
	fma.rn.f32 %f1419, %f1444, %f4101, %f1415;
	// end inline asm
	// begin inline asm
	fma.rn.f32 %f1423, %f1444, %f4101, %f1419;
	// end inline asm
	// begin inline asm
	fma.rn.f32 %f1427, %f1444, %f4101, %f1423;
	// end inline asm
	// begin inline asm
	fma.rn.f32 %f1431, %f1444, %f4101, %f1427;
	// end inline asm
	// begin inline asm
	fma.rn.f32 %f1435, %f1444, %f4101, %f1431;
	// end inline asm
	// begin inline asm
	fma.rn.f32 %f1439, %f1444, %f4101, %f1435;
	// end inline asm
	// begin inline asm
	fma.rn.f32 %f1443, %f1444, %f4101, %f1439;
	// end inline asm
	sin.approx.f32 	%f1476, %f1443;
	// begin inline asm
	fma.rn.f32 %f1447, %f1476, %f4101, %f1443;
	// end inline asm
	// begin inline asm
	fma.rn.f32 %f1451, %f1476, %f4101, %f1447;
	// end inline asm
	// begin inline asm
	fma.rn.f32 %f1455, %f1476, %f4101, %f1451;
	// end inline asm
	// begin inline asm
	fma.rn.f32 %f1459, %f1476, %f4101, %f1455;
	// end inline asm
	// begin inline asm
	fma.rn.f32 %f1463, %f1476, %f4101, %f1459;
	// end inline asm
	// begin inline asm
	fma.rn.f32 %f1467, %f1476, %f4101, %f1463;
	// end inline asm
	// begin inline asm
	fma.rn.f32 %f1471, %f1476, %f4101, %f1467;
	// end inline asm
	// begin inline asm
	fma.rn.f32 %f1475, %f1476, %f4101, %f1471;
	// end inline asm
	sin.approx.f32 	%f1508, %f1475;
	// begin inline asm
	fma.rn.f32 %f1479, %f1508, %f4101, %f1475;
	// end inline asm
	// begin inline asm
	fma.rn.f32 %f1483, %f1508, %f4101, %f1479;
	// end inline asm
	// begin inline asm
	fma.rn.f32 %f1487, %f1508, %f4101, %f1483;
	// end inline asm
	// begin inline asm
	fma.rn.f32 %f1491, %f1508, %f4101, %f1487;
	// end inline asm
	// begin inline asm
	fma.rn.f32 %f1495, %f1508, %f4101, %f1491;
	// end inline asm
	// begin inline asm
	fma.rn.f32 %f1499, %f1508, %f4101, %f1495;
	// end inline asm
	// begin inline asm
	fma.rn.f32 %f1503, %f1508, %f4101, %f1499;
	// end inline asm
	// begin inline asm
	fma.rn.f32 %f1507, %f1508, %f4101, %f1503;
	// end inline asm
	sin.approx.f32 	%f1540, %f1507;
	// begin inline asm
	fma.rn.f32 %f1511, %f1540, %f4101, %f1507;
	// end inline asm
	// begin inline asm
	fma.rn.f32 %f1515, %f1540, %f4101, %f1511;
	// end inline asm
	// begin inline asm
	fma.rn.f32 %f1519, %f1540, %f4101, %f1515;
	// end inline asm
	// begin inline asm
	fma.rn.f32 %f1523, %f1540, %f4101, %f1519;
	// end inline asm
	// begin inline asm
	fma.rn.f32 %f1527, %f1540, %f4101, %f1523;
	// end inline asm
	// begin inline asm
	fma.rn.f32 %f1531, %f1540, %f4101, %f1527;
	// end inline asm
	// begin inline asm
	fma.rn.f32 %f1535, %f1540, %f4101, %f1531;
	// end inline asm
	// begin inline asm
	fma.rn.f32 %f1539, %f1540, %f4101, %f1535;
	// end inline asm
	sin.approx.f32 	%f1572, %f1539;
	// begin inline asm
	fma.rn.f32 %f1543, %f1572, %f4101, %f1539;
	// end inline asm
	// begin inline asm
	fma.rn.f32 %f1547, %f1572, %f4101, %f1543;
	// end inline asm
	// begin inline asm
	fma.rn.f32 %f1551, %f1572, %f4101, %f1547;
	// end inline asm
	// begin inline asm
	fma.rn.f32 %f1555, %f1572, %f4101, %f1551;
	// end inline asm
	// begin inline asm
	fma.rn.f32 %f1559, %f1572, %f4101, %f1555;
	// end inline asm
	// begin inline asm
	fma.rn.f32 %f1563, %f1572, %f4101, %f1559;
	// end inline asm
	// begin inline asm
	fma.rn.f32 %f1567, %f1572, %f4101, %f1563;
	// end inline asm
	// begin inline asm
	fma.rn.f32 %f1571, %f1572, %f4101, %f1567;
	// end inline asm
	sin.approx.f32 	%f1604, %f1571;
	// begin inline asm
	fma.rn.f32 %f1575, %f1604, %f4101, %f1571;
	// end inline asm
	// begin inline asm
	fma.rn.f32 %f1579, %f1604, %f4101, %f1575;
	// end inline asm
	// begin inline asm
	fma.rn.f32 %f1583, %f1604, %f4101, %f1579;
	// end inline asm
	// begin inline asm
	fma.rn.f32 %f1587, %f1604, %f4101, %f1583;
	// end inline asm
	// begin inline asm
	fma.rn.f32 %f1591, %f1604, %f4101, %f1587;
	// end inline asm
	// begin inline asm
	fma.rn.f32 %f1595, %f1604, %f4101, %f1591;
	// end inline asm
	// begin inline asm
	fma.rn.f32 %f1599, %f1604, %f4101, %f1595;
	// end inline asm
	// begin inline asm
	fma.rn.f32 %f1603, %f1604, %f4101, %f1599;
	// end inline asm
	sin.approx.f32 	%f1636, %f1603;
	// begin inline asm
	fma.rn.f32 %f1607, %f1636, %f4101, %f1603;
	// end inline asm
	// begin inline asm
	fma.rn.f32 %f1611, %f1636, %f4101, %f1607;
	// end inline asm
	// begin inline asm
	fma.rn.f32 %f1615, %f1636, %f4101, %f1611;
	// end inline asm
	// begin inline asm
	fma.rn.f32 %f1619, %f1636, %f4101, %f1615;
	// end inline asm
	// begin inline asm
	fma.rn.f32 %f1623, %f1636, %f4101, %f1619;
	// end inline asm
	// begin inline asm
	fma.rn.f32 %f1627, %f1636, %f4101, %f1623;
	// end inline asm
	// begin inline asm
	fma.rn.f32 %f1631, %f1636, %f4101, %f1627;
	// end inline asm
	// begin inline asm
	fma.rn.f32 %f1635, %f1636, %f4101, %f1631;
	// end inline asm
	sin.approx.f32 	%f1668, %f1635;
	// begin inline asm
	fma.rn.f32 %f1639, %f1668, %f4101, %f1635;
	// end inline asm
	// begin inline asm
	fma.rn.f32 %f1643, %f1668, %f4101, %f1639;
	// end inline asm
	// begin inline asm
	fma.rn.f32 %f1647, %f1668, %f4101, %f1643;
	// end inline asm
	// begin inline asm
	fma.rn.f32 %f1651, %f1668, %f4101, %f1647;
	// end inline asm
	// begin inline asm
	fma.rn.f32 %f1655, %f1668, %f4101, %f1651;
	// end inline asm
	// begin inline asm
	fma.rn.f32 %f1659, %f1668, %f4101, %f1655;
	// end inline asm
	// begin inline asm
	fma.rn.f32 %f1663, %f1668, %f4101, %f1659;
	// end inline asm
	// begin inline asm
	fma.rn.f32 %f1667, %f1668, %f4101, %f1663;
	// end inline asm
	sin.approx.f32 	%f1700, %f1667;
	// begin inline asm
	fma.rn.f32 %f1671, %f1700, %f4101, %f1667;
	// end inline asm
	// begin inline asm
	fma.rn.f32 %f1675, %f1700, %f4101, %f1671;
	// end inline asm
	// begin inline asm
	fma.rn.f32 %f1679, %f1700, %f4101, %f1675;
	// end inline asm
	// begin inline asm
	fma.rn.f32 %f1683, %f1700, %f4101, %f1679;
	// end inline asm
	// begin inline asm
	fma.rn.f32 %f1687, %f1700, %f4101, %f1683;
	// end inline asm
	// begin inline asm
	fma.rn.f32 %f1691, %f1700, %f4101, %f1687;
	// end inline asm
	// begin inline asm
	fma.rn.f32 %f1695, %f1700, %f4101, %f1691;
	// end inline asm
	// begin inline asm
	fma.rn.f32 %f1699, %f1700, %f4101, %f1695;
	// end inline asm
	sin.approx.f32 	%f1732, %f1699;
	// begin inline asm
	fma.rn.f32 %f1703, %f1732, %f4101, %f1699;
	// end inline asm
	// begin inline asm
	fma.rn.f32 %f1707, %f1732, %f4101, %f1703;
	// end inline asm
	// begin inline asm
	fma.rn.f32 %f1711, %f1732, %f4101, %f1707;
	// end inline asm
	// begin inline asm
	fma.rn.f32 %f1715, %f1732, %f4101, %f1711;
	// end inline asm
	// begin inline asm
	fma.rn.f32 %f1719, %f1732, %f4101, %f1715;
	// end inline asm
	// begin inline asm
	fma.rn.f32 %f1723, %f1732, %f4101, %f1719;
	// end inline asm
	// begin inline asm
	fma.rn.f32 %f1727, %f1732, %f4101, %f1723;
	// end inline asm
	// begin inline asm
	fma.rn.f32 %f1731, %f1732, %f4101, %f1727;
	// end inline asm
	sin.approx.f32 	%f1764, %f1731;
	// begin inline asm
	fma.rn.f32 %f1735, %f1764, %f4101, %f1731;
	// end inline asm
	// begin inline asm
	fma.rn.f32 %f1739, %f1764, %f4101, %f1735;
	// end inline asm
	// begin inline asm
	fma.rn.f32 %f1743, %f1764, %f4101, %f1739;
	// end inline asm
	// begin inline asm
	fma.rn.f32 %f1747, %f1764, %f4101, %f1743;
	// end inline asm
	// begin inline asm
	fma.rn.f32 %f1751, %f1764, %f4101, %f1747;
	// end inline asm
	// begin inline asm
	fma.rn.f32 %f1755, %f1764, %f4101, %f1751;
	// end inline asm
	// begin inline asm
	fma.rn.f32 %f1759, %f1764, %f4101, %f1755;
	// end inline asm
	// begin inline asm
	fma.rn.f32 %f1763, %f1764, %f4101, %f1759;
	// end inline asm
	sin.approx.f32 	%f1796, %f1763;
	// begin inline asm
	fma.rn.f32 %f1767, %f1796, %f4101, %f1763;
	// end inline asm
	// begin inline asm
	fma.rn.f32 %f1771, %f1796, %f4101, %f1767;
	// end inline asm
	// begin inline asm
	fma.rn.f32 %f1775, %f1796, %f4101, %f1771;
	// end inline asm
	// begin inline asm
	fma.rn.f32 %f1779, %f1796, %f4101, %f1775;
	// end inline asm
	// begin inline asm
	fma.rn.f32 %f1783, %f1796, %f4101, %f1779;
	// end inline asm
	// begin inline asm
	fma.rn.f32 %f1787, %f1796, %f4101, %f1783;
	// end inline asm
	// begin inline asm
	fma.rn.f32 %f1791, %f1796, %f4101, %f1787;
	// end inline asm
	// begin inline asm
	fma.rn.f32 %f1795, %f1796, %f4101, %f1791;
	// end inline asm
	sin.approx.f32 	%f1828, %f1795;
	// begin inline asm
	fma.rn.f32 %f1799, %f1828, %f4101, %f1795;
	// end inline asm
	// begin inline asm
	fma.rn.f32 %f1803, %f1828, %f4101, %f1799;
	// end inline asm
	// begin inline asm
	fma.rn.f32 %f1807, %f1828, %f4101, %f1803;
	// end inline asm
	// begin inline asm
	fma.rn.f32 %f1811, %f1828, %f4101, %f1807;
	// end inline asm
	// begin inline asm
	fma.rn.f32 %f1815, %f1828, %f4101, %f1811;
	// end inline asm
	// begin inline asm
	fma.rn.f32 %f1819, %f1828, %f4101, %f1815;
	// end inline asm
	// begin inline asm
	fma.rn.f32 %f1823, %f1828, %f4101, %f1819;
	// end inline asm
	// begin inline asm
	fma.rn.f32 %f1827, %f1828, %f4101, %f1823;
	// end inline asm
	sin.approx.f32 	%f1860, %f1827;
	// begin inline asm
	fma.rn.f32 %f1831, %f1860, %f4101, %f1827;
	// end inline asm
	// begin inline asm
	fma.rn.f32 %f1835, %f1860, %f4101, %f1831;
	// end inline asm
	// begin inline asm
	fma.rn.f32 %f1839, %f1860, %f4101, %f1835;
	// end inline asm
	// begin inline asm
	fma.rn.f32 %f1843, %f1860, %f4101, %f1839;
	// end inline asm
	// begin inline asm
	fma.rn.f32 %f1847, %f1860, %f4101, %f1843;
	// end inline asm
	// begin inline asm
	fma.rn.f32 %f1851, %f1860, %f4101, %f1847;
	// end inline asm
	// begin inline asm
	fma.rn.f32 %f1855, %f1860, %f4101, %f1851;
	// end inline asm
	// begin inline asm
	fma.rn.f32 %f1859, %f1860, %f4101, %f1855;
	// end inline asm
	sin.approx.f32 	%f1892, %f1859;
	// begin inline asm
	fma.rn.f32 %f1863, %f1892, %f4101, %f1859;
	// end inline asm
	// begin inline asm
	fma.rn.f32 %f1867, %f1892, %f4101, %f1863;
	// end inline asm
	// begin inline asm
	fma.rn.f32 %f1871, %f1892, %f4101, %f1867;
	// end inline asm
	// begin inline asm
	fma.rn.f32 %f1875, %f1892, %f4101, %f1871;
	// end inline asm
	// begin inline asm
	fma.rn.f32 %f1879, %f1892, %f4101, %f1875;
	// end inline asm
	// begin inline asm
	fma.rn.f32 %f1883, %f1892, %f4101, %f1879;
	// end inline asm
	// begin inline asm
	fma.rn.f32 %f1887, %f1892, %f4101, %f1883;
	// end inline asm
	// begin inline asm
	fma.rn.f32 %f1891, %f1892, %f4101, %f1887;
	// end inline asm
	sin.approx.f32 	%f1924, %f1891;
	// begin inline asm
	fma.rn.f32 %f1895, %f1924, %f4101, %f1891;
	// end inline asm
	// begin inline asm
	fma.rn.f32 %f1899, %f1924, %f4101, %f1895;
	// end inline asm
	// begin inline asm
	fma.rn.f32 %f1903, %f1924, %f4101, %f1899;
	// end inline asm
	// begin inline asm
	fma.rn.f32 %f1907, %f1924, %f4101, %f1903;
	// end inline asm
	// begin inline asm
	fma.rn.f32 %f1911, %f1924, %f4101, %f1907;
	// end inline asm
	// begin inline asm
	fma.rn.f32 %f1915, %f1924, %f4101, %f1911;
	// end inline asm
	// begin inline asm
	fma.rn.f32 %f1919, %f1924, %f4101, %f1915;
	// end inline asm
	// begin inline asm
	fma.rn.f32 %f1923, %f1924, %f4101, %f1919;
	// end inline asm
	sin.approx.f32 	%f1956, %f1923;
	// begin inline asm
	fma.rn.f32 %f1927, %f1956, %f4101, %f1923;
	// end inline asm
	// begin inline asm
	fma.rn.f32 %f1931, %f1956, %f4101, %f1927;
	// end inline asm
	// begin inline asm
	fma.rn.f32 %f1935, %f1956, %f4101, %f1931;
	// end inline asm
	// begin inline asm
	fma.rn.f32 %f1939, %f1956, %f4101, %f1935;
	// end inline asm
	// begin inline asm
	fma.rn.f32 %f1943, %f1956, %f4101, %f1939;
	// end inline asm
	// begin inline asm
	fma.rn.f32 %f1947, %f1956, %f4101, %f1943;
	// end inline asm
	// begin inline asm
	fma.rn.f32 %f1951, %f1956, %f4101, %f1947;
	// end inline asm
	// begin inline asm
	fma.rn.f32 %f1955, %f1956, %f4101, %f1951;
	// end inline asm
	sin.approx.f32 	%f1988, %f1955;
	// begin inline asm
	fma.rn.f32 %f1959, %f1988, %f4101, %f1955;
	// end inline asm
	// begin inline asm
	fma.rn.f32 %f1963, %f1988, %f4101, %f1959;
	// end inline asm
	// begin inline asm
	fma.rn.f32 %f1967, %f1988, %f4101, %f1963;
	// end inline asm
	// begin inline asm
	fma.rn.f32 %f1971, %f1988, %f4101, %f1967;
	// end inline asm
	// begin inline asm
	fma.rn.f32 %f1975, %f1988, %f4101, %f1971;
	// end inline asm
	// begin inline asm
	fma.rn.f32 %f1979, %f1988, %f4101, %f1975;
	// end inline asm
	// begin inline asm
	fma.rn.f32 %f1983, %f1988, %f4101, %f1979;
	// end inline asm
	// begin inline asm
	fma.rn.f32 %f1987, %f1988, %f4101, %f1983;
	// end inline asm
	sin.approx.f32 	%f2020, %f1987;
	// begin inline asm
	fma.rn.f32 %f1991, %f2020, %f4101, %f1987;
	// end inline asm
	// begin inline asm
	fma.rn.f32 %f1995, %f2020, %f4101, %f1991;
	// end inline asm
	// begin inline asm
	fma.rn.f32 %f1999, %f2020, %f4101, %f1995;
	// end inline asm
	// begin inline asm
	fma.rn.f32 %f2003, %f2020, %f4101, %f1999;
	// end inline asm
	// begin inline asm
	fma.rn.f32 %f2007, %f2020, %f4101, %f2003;
	// end inline asm
	// begin inline asm
	fma.rn.f32 %f2011, %f2020, %f4101, %f2007;
	// end inline asm
	// begin inline asm
	fma.rn.f32 %f2015, %f2020, %f4101, %f2011;
	// end inline asm
	// begin inline asm
	fma.rn.f32 %f2019, %f2020, %f4101, %f2015;
	// end inline asm
	sin.approx.f32 	%f2052, %f2019;
	// begin inline asm
	fma.rn.f32 %f2023, %f2052, %f4101, %f2019;
	// end inline asm
	// begin inline asm
	fma.rn.f32 %f2027, %f2052, %f4101, %f2023;
	// end inline asm
	// begin inline asm
	fma.rn.f32 %f2031, %f2052, %f4101, %f2027;
	// end inline asm
	// begin inline asm
	fma.rn.f32 %f2035, %f2052, %f4101, %f2031;
	// end inline asm
	// begin inline asm
	fma.rn.f32 %f2039, %f2052, %f4101, %f2035;
	// end inline asm
	// begin inline asm
	fma.rn.f32 %f2043, %f2052, %f4101, %f2039;
	// end inline asm
	// begin inline asm
	fma.rn.f32 %f2047, %f2052, %f4101, %f2043;
	// end inline asm
	// begin inline asm
	fma.rn.f32 %f2051, %f2052, %f4101, %f2047;
	// end inline asm
	sin.approx.f32 	%f2084, %f2051;
	// begin inline asm
	fma.rn.f32 %f2055, %f2084, %f4101, %f2051;
	// end inline asm
	// begin inline asm
	fma.rn.f32 %f2059, %f2084, %f4101, %f2055;
	// end inline asm
	// begin inline asm
	fma.rn.f32 %f2063, %f2084, %f4101, %f2059;
	// end inline asm
	// begin inline asm
	fma.rn.f32 %f2067, %f2084, %f4101, %f2063;
	// end inline asm
	// begin inline asm
	fma.rn.f32 %f2071, %f2084, %f4101, %f2067;
	// end inline asm
	// begin inline asm
	fma.rn.f32 %f2075, %f2084, %f4101, %f2071;
	// end inline asm
	// begin inline asm
	fma.rn.f32 %f2079, %f2084, %f4101, %f2075;
	// end inline asm
	// begin inline asm
	fma.rn.f32 %f2083, %f2084, %f4101, %f2079;
	// end inline asm
	sin.approx.f32 	%f2116, %f2083;
	// begin inline asm
	fma.rn.f32 %f2087, %f2116, %f4101, %f2083;
	// end inline asm
	// begin inline asm
	fma.rn.f32 %f2091, %f2116, %f4101, %f2087;
	// end inline asm
	// begin inline asm
	fma.rn.f32 %f2095, %f2116, %f4101, %f2091;
	// end inline asm
	// begin inline asm
	fma.rn.f32 %f2099, %f2116, %f4101, %f2095;
	// end inline asm
	// begin inline asm
	fma.rn.f32 %f2103, %f2116, %f4101, %f2099;
	// end inline asm
	// begin inline asm
	fma.rn.f32 %f2107, %f2116, %f4101, %f2103;
	// end inline asm
	// begin inline asm
	fma.rn.f32 %f2111, %f2116, %f4101, %f2107;
	// end inline asm
	// begin inline asm
	fma.rn.f32 %f2115, %f2116, %f4101, %f2111;
	// end inline asm
	sin.approx.f32 	%f2148, %f2115;
	// begin inline asm
	fma.rn.f32 %f2119, %f2148, %f4101, %f2115;
	// end inline asm
	// begin inline asm
	fma.rn.f32 %f2123, %f2148, %f4101, %f2119;
	// end inline asm
	// begin inline asm
	fma.rn.f32 %f2127, %f2148, %f4101, %f2123;
	// end inline asm
	// begin inline asm
	fma.rn.f32 %f2131, %f2148, %f4101, %f2127;
	// end inline asm
	// begin inline asm
	fma.rn.f32 %f2135, %f2148, %f4101, %f2131;
	// end inline asm
	// begin inline asm
	fma.rn.f32 %f2139, %f2148, %f4101, %f2135;
	// end inline asm
	// begin inline asm
	fma.rn.f32 %f2143, %f2148, %f4101, %f2139;
	// end inline asm
	// begin inline asm
	fma.rn.f32 %f2147, %f2148, %f4101, %f2143;
	// end inline asm
	sin.approx.f32 	%f2180, %f2147;
	// begin inline asm
	fma.rn.f32 %f2151, %f2180, %f4101, %f2147;
	// end inline asm
	// begin inline asm
	fma.rn.f32 %f2155, %f2180, %f4101, %f2151;
	// end inline asm
	// begin inline asm
	fma.rn.f32 %f2159, %f2180, %f4101, %f2155;
	// end inline asm
	// begin inline asm
	fma.rn.f32 %f2163, %f2180, %f4101, %f2159;
	// end inline asm
	// begin inline asm
	fma.rn.f32 %f2167, %f2180, %f4101, %f2163;
	// end inline asm
	// begin inline asm
	fma.rn.f32 %f2171, %f2180, %f4101, %f2167;
	// end inline asm
	// begin inline asm
	fma.rn.f32 %f2175, %f2180, %f4101, %f2171;
	// end inline asm
	// begin inline asm
	fma.rn.f32 %f2179, %f2180, %f4101, %f2175;
	// end inline asm
	sin.approx.f32 	%f2212, %f2179;
	// begin inline asm
	fma.rn.f32 %f2183, %f2212, %f4101, %f2179;
	// end inline asm
	// begin inline asm
	fma.rn.f32 %f2187, %f2212, %f4101, %f2183;
	// end inline asm
	// begin inline asm
	fma.rn.f32 %f2191, %f2212, %f4101, %f2187;
	// end inline asm
	// begin inline asm
	fma.rn.f32 %f2195, %f2212, %f4101, %f2191;
	// end inline asm
	// begin inline asm
	fma.rn.f32 %f2199, %f2212, %f4101, %f2195;
	// end inline asm
	// begin inline asm
	fma.rn.f32 %f2203, %f2212, %f4101, %f2199;
	// end inline asm
	// begin inline asm
	fma.rn.f32 %f2207, %f2212, %f4101, %f2203;
	// end inline asm
	// begin inline asm
	fma.rn.f32 %f2211, %f2212, %f4101, %f2207;
	// end inline asm
	sin.approx.f32 	%f2244, %f2211;
	// begin inline asm
	fma.rn.f32 %f2215, %f2244, %f4101, %f2211;
	// end inline asm
	// begin inline asm
	fma.rn.f32 %f2219, %f2244, %f4101, %f2215;
	// end inline asm
	// begin inline asm
	fma.rn.f32 %f2223, %f2244, %f4101, %f2219;
	// end inline asm
	// begin inline asm
	fma.rn.f32 %f2227, %f2244, %f4101, %f2223;
	// end inline asm
	// begin inline asm
	fma.rn.f32 %f2231, %f2244, %f4101, %f2227;
	// end inline asm
	// begin inline asm
	fma.rn.f32 %f2235, %f2244, %f4101, %f2231;
	// end inline asm
	// begin inline asm
	fma.rn.f32 %f2239, %f2244, %f4101, %f2235;
	// end inline asm
	// begin inline asm
	fma.rn.f32 %f2243, %f2244, %f4101, %f2239;
	// end inline asm
	sin.approx.f32 	%f2276, %f2243;
	// begin inline asm
	fma.rn.f32 %f2247, %f2276, %f4101, %f2243;
	// end inline asm
	// begin inline asm
	fma.rn.f32 %f2251, %f2276, %f4101, %f2247;
	// end inline asm
	// begin inline asm
	fma.rn.f32 %f2255, %f2276, %f4101, %f2251;
	// end inline asm
	// begin inline asm
	fma.rn.f32 %f2259, %f2276, %f4101, %f2255;
	// end inline asm
	// begin inline asm
	fma.rn.f32 %f2263, %f2276, %f4101, %f2259;
	// end inline asm
	// begin inline asm
	fma.rn.f32 %f2267, %f2276, %f4101, %f2263;
	// end inline asm
	// begin inline asm
	fma.rn.f32 %f2271, %f2276, %f4101, %f2267;
	// end inline asm
	// begin inline asm
	fma.rn.f32 %f2275, %f2276, %f4101, %f2271;
	// end inline asm
	sin.approx.f32 	%f2308, %f2275;
	// begin inline asm
	fma.rn.f32 %f2279, %f2308, %f4101, %f2275;
	// end inline asm
	// begin inline asm
	fma.rn.f32 %f2283, %f2308, %f4101, %f2279;
	// end inline asm
	// begin inline asm
	fma.rn.f32 %f2287, %f2308, %f4101, %f2283;
	// end inline asm
	// begin inline asm
	fma.rn.f32 %f2291, %f2308, %f4101, %f2287;
	// end inline asm
	// begin inline asm
	fma.rn.f32 %f2295, %f2308, %f4101, %f2291;
	// end inline asm
	// begin inline asm
	fma.rn.f32 %f2299, %f2308, %f4101, %f2295;
	// end inline asm
	// begin inline asm
	fma.rn.f32 %f2303, %f2308, %f4101, %f2299;
	// end inline asm
	// begin inline asm
	fma.rn.f32 %f2307, %f2308, %f4101, %f2303;
	// end inline asm
	sin.approx.f32 	%f2340, %f2307;
	// begin inline asm
	fma.rn.f32 %f2311, %f2340, %f4101, %f2307;
	// end inline asm
	// begin inline asm
	fma.rn.f32 %f2315, %f2340, %f4101, %f2311;
	// end inline asm
	// begin inline asm
	fma.rn.f32 %f2319, %f2340, %f4101, %f2315;
	// end inline asm
	// begin inline asm
	fma.rn.f32 %f2323, %f2340, %f4101, %f2319;
	// end inline asm
	// begin inline asm
	fma.rn.f32 %f2327, %f2340, %f4101, %f2323;
	// end inline asm
	// begin inline asm
	fma.rn.f32 %f2331, %f2340, %f4101, %f2327;
	// end inline asm
	// begin inline asm
	fma.rn.f32 %f2335, %f2340, %f4101, %f2331;
	// end inline asm
	// begin inline asm
	fma.rn.f32 %f2339, %f2340, %f4101, %f2335;
	// end inline asm
	sin.approx.f32 	%f2372, %f2339;
	// begin inline asm
	fma.rn.f32 %f2343, %f2372, %f4101, %f2339;
	// end inline asm
	// begin inline asm
	fma.rn.f32 %f2347, %f2372, %f4101, %f2343;
	// end inline asm
	// begin inline asm
	fma.rn.f32 %f2351, %f2372, %f4101, %f2347;
	// end inline asm
	// begin inline asm
	fma.rn.f32 %f2355, %f2372, %f4101, %f2351;
	// end inline asm
	// begin inline asm
	fma.rn.f32 %f2359, %f2372, %f4101, %f2355;
	// end inline asm
	// begin inline asm
	fma.rn.f32 %f2363, %f2372, %f4101, %f2359;
	// end inline asm
	// begin inline asm
	fma.rn.f32 %f2367, %f2372, %f4101, %f2363;
	// end inline asm
	// begin inline asm
	fma.rn.f32 %f2371, %f2372, %f4101, %f2367;
	// end inline asm
	sin.approx.f32 	%f2404, %f2371;
	// begin inline asm
	fma.rn.f32 %f2375, %f2404, %f4101, %f2371;
	// end inline asm
	// begin inline asm
	fma.rn.f32 %f2379, %f2404, %f4101, %f2375;
	// end inline asm
	// begin inline asm
	fma.rn.f32 %f2383, %f2404, %f4101, %f2379;
	// end inline asm
	// begin inline asm
	fma.rn.f32 %f2387, %f2404, %f4101, %f2383;
	// end inline asm
	// begin inline asm
	fma.rn.f32 %f2391, %f2404, %f4101, %f2387;
	// end inline asm
	// begin inline asm
	fma.rn.f32 %f2395, %f2404, %f4101, %f2391;
	// end inline asm
	// begin inline asm
	fma.rn.f32 %f2399, %f2404, %f4101, %f2395;
	// end inline asm
	// begin inline asm
	fma.rn.f32 %f2403, %f2404, %f4101, %f2399;
	// end inline asm
	sin.approx.f32 	%f2436, %f2403;
	// begin inline asm
	fma.rn.f32 %f2407, %f2436, %f4101, %f2403;
	// end inline asm
	// begin inline asm
	fma.rn.f32 %f2411, %f2436, %f4101, %f2407;
	// end inline asm
	// begin inline asm
	fma.rn.f32 %f2415, %f2436, %f4101, %f2411;
	// end inline asm
	// begin inline asm
	fma.rn.f32 %f2419, %f2436, %f4101, %f2415;
	// end inline asm
	// begin inline asm
	fma.rn.f32 %f2423, %f2436, %f4101, %f2419;
	// end inline asm
	// begin inline asm
	fma.rn.f32 %f2427, %f2436, %f4101, %f2423;
	// end inline asm
	// begin inline asm
	fma.rn.f32 %f2431, %f2436, %f4101, %f2427;
	// end inline asm
	// begin inline asm
	fma.rn.f32 %f2435, %f2436, %f4101, %f2431;
	// end inline asm
	sin.approx.f32 	%f2468, %f2435;
	// begin inline asm
	fma.rn.f32 %f2439, %f2468, %f4101, %f2435;
	// end inline asm
	// begin inline asm
	fma.rn.f32 %f2443, %f2468, %f4101, %f2439;
	// end inline asm
	// begin inline asm
	fma.rn.f32 %f2447, %f2468, %f4101, %f2443;
	// end inline asm
	// begin inline asm
	fma.rn.f32 %f2451, %f2468, %f4101, %f2447;
	// end inline asm
	// begin inline asm
	fma.rn.f32 %f2455, %f2468, %f4101, %f2451;
	// end inline asm
	// begin inline asm
	fma.rn.f32 %f2459, %f2468, %f4101, %f2455;
	// end inline asm
	// begin inline asm
	fma.rn.f32 %f2463, %f2468, %f4101, %f2459;
	// end inline asm
	// begin inline asm
	fma.rn.f32 %f2467, %f2468, %f4101, %f2463;
	// end inline asm
	sin.approx.f32 	%f2500, %f2467;
	// begin inline asm
	fma.rn.f32 %f2471, %f2500, %f4101, %f2467;
	// end inline asm
	// begin inline asm
	fma.rn.f32 %f2475, %f2500, %f4101, %f2471;
	// end inline asm
	// begin inline asm
	fma.rn.f32 %f2479, %f2500, %f4101, %f2475;
	// end inline asm
	// begin inline asm
	fma.rn.f32 %f2483, %f2500, %f4101, %f2479;
	// end inline asm
	// begin inline asm
	fma.rn.f32 %f2487, %f2500, %f4101, %f2483;
	// end inline asm
	// begin inline asm
	fma.rn.f32 %f2491, %f2500, %f4101, %f2487;
	// end inline asm
	// begin inline asm
	fma.rn.f32 %f2495, %f2500, %f4101, %f2491;
	// end inline asm
	// begin inline asm
	fma.rn.f32 %f2499, %f2500, %f4101, %f2495;
	// end inline asm
	sin.approx.f32 	%f2532, %f2499;
	// begin inline asm
	fma.rn.f32 %f2503, %f2532, %f4101, %f2499;
	// end inline asm
	// begin inline asm
	fma.rn.f32 %f2507, %f2532, %f4101, %f2503;
	// end inline asm
	// begin inline asm
	fma.rn.f32 %f2511, %f2532, %f4101, %f2507;
	// end inline asm
	// begin inline asm
	fma.rn.f32 %f2515, %f2532, %f4101, %f2511;
	// end inline asm
	// begin inline asm
	fma.rn.f32 %f2519, %f2532, %f4101, %f2515;
	// end inline asm
	// begin inline asm
	fma.rn.f32 %f2523, %f2532, %f4101, %f2519;
	// end inline asm
	// begin inline asm
	fma.rn.f32 %f2527, %f2532, %f4101, %f2523;
	// end inline asm
	// begin inline asm
	fma.rn.f32 %f2531, %f2532, %f4101, %f2527;
	// end inline asm
	sin.approx.f32 	%f2564, %f2531;
	// begin inline asm
	fma.rn.f32 %f2535, %f2564, %f4101, %f2531;
	// end inline asm
	// begin inline asm
	fma.rn.f32 %f2539, %f2564, %f4101, %f2535;
	// end inline asm
	// begin inline asm
	fma.rn.f32 %f2543, %f2564, %f4101, %f2539;
	// end inline asm
	// begin inline asm
	fma.rn.f32 %f2547, %f2564, %f4101, %f2543;
	// end inline asm
	// begin inline asm
	fma.rn.f32 %f2551, %f2564, %f4101, %f2547;
	// end inline asm
	// begin inline asm
	fma.rn.f32 %f2555, %f2564, %f4101, %f2551;
	// end inline asm
	// begin inline asm
	fma.rn.f32 %f2559, %f2564, %f4101, %f2555;
	// end inline asm
	// begin inline asm
	fma.rn.f32 %f2563, %f2564, %f4101, %f2559;
	// end inline asm
	sin.approx.f32 	%f2596, %f2563;
	// begin inline asm
	fma.rn.f32 %f2567, %f2596, %f4101, %f2563;
	// end inline asm
	// begin inline asm
	fma.rn.f32 %f2571, %f2596, %f4101, %f2567;
	// end inline asm
	// begin inline asm
	fma.rn.f32 %f2575, %f2596, %f4101, %f2571;
	// end inline asm
	// begin inline asm
	fma.rn.f32 %f2579, %f2596, %f4101, %f2575;
	// end inline asm
	// begin inline asm
	fma.rn.f32 %f2583, %f2596, %f4101, %f2579;
	// end inline asm
	// begin inline asm
	fma.rn.f32 %f2587, %f2596, %f4101, %f2583;
	// end inline asm
	// begin inline asm
	fma.rn.f32 %f2591, %f2596, %f4101, %f2587;
	// end inline asm
	// begin inline asm
	fma.rn.f32 %f2595, %f2596, %f4101, %f2591;
	// end inline asm
	sin.approx.f32 	%f2628, %f2595;
	// begin inline asm
	fma.rn.f32 %f2599, %f2628, %f4101, %f2595;
	// end inline asm
	// begin inline asm
	fma.rn.f32 %f2603, %f2628, %f4101, %f2599;
	// end inline asm
	// begin inline asm
	fma.rn.f32 %f2607, %f2628, %f4101, %f2603;
	// end inline asm
	// begin inline asm
	fma.rn.f32 %f2611, %f2628, %f4101, %f2607;
	// end inline asm
	// begin inline asm
	fma.rn.f32 %f2615, %f2628, %f4101, %f2611;
	// end inline asm
	// begin inline asm
	fma.rn.f32 %f2619, %f2628, %f4101, %f2615;
	// end inline asm
	// begin inline asm
	fma.rn.f32 %f2623, %f2628, %f4101, %f2619;
	// end inline asm
	// begin inline asm
	fma.rn.f32 %f2627, %f2628, %f4101, %f2623;
	// end inline asm
	sin.approx.f32 	%f2660, %f2627;
	// begin inline asm
	fma.rn.f32 %f2631, %f2660, %f4101, %f2627;
	// end inline asm
	// begin inline asm
	fma.rn.f32 %f2635, %f2660, %f4101, %f2631;
	// end inline asm
	// begin inline asm
	fma.rn.f32 %f2639, %f2660, %f4101, %f2635;
	// end inline asm
	// begin inline asm
	fma.rn.f32 %f2643, %f2660, %f4101, %f2639;
	// end inline asm
	// begin inline asm
	fma.rn.f32 %f2647, %f2660, %f4101, %f2643;
	// end inline asm
	// begin inline asm
	fma.rn.f32 %f2651, %f2660, %f4101, %f2647;
	// end inline asm
	// begin inline asm
	fma.rn.f32 %f2655, %f2660, %f4101, %f2651;
	// end inline asm
	// begin inline asm
	fma.rn.f32 %f2659, %f2660, %f4101, %f2655;
	// end inline asm
	sin.approx.f32 	%f2692, %f2659;
	// begin inline asm
	fma.rn.f32 %f2663, %f2692, %f4101, %f2659;
	// end inline asm
	// begin inline asm
	fma.rn.f32 %f2667, %f2692, %f4101, %f2663;
	// end inline asm
	// begin inline asm
	fma.rn.f32 %f2671, %f2692, %f4101, %f2667;
	// end inline asm
	// begin inline asm
	fma.rn.f32 %f2675, %f2692, %f4101, %f2671;
	// end inline asm
	// begin inline asm
	fma.rn.f32 %f2679, %f2692, %f4101, %f2675;
	// end inline asm
	// begin inline asm
	fma.rn.f32 %f2683, %f2692, %f4101, %f2679;
	// end inline asm
	// begin inline asm
	fma.rn.f32 %f2687, %f2692, %f4101, %f2683;
	// end inline asm
	// begin inline asm
	fma.rn.f32 %f2691, %f2692, %f4101, %f2687;
	// end inline asm
	sin.approx.f32 	%f2724, %f2691;
	// begin inline asm
	fma.rn.f32 %f2695, %f2724, %f4101, %f2691;
	// end inline asm
	// begin inline asm
	fma.rn.f32 %f2699, %f2724, %f4101, %f2695;
	// end inline asm
	// begin inline asm
	fma.rn.f32 %f2703, %f2724, %f4101, %f2699;
	// end inline asm
	// begin inline asm
	fma.rn.f32 %f2707, %f2724, %f4101, %f2703;
	// end inline asm
	// begin inline asm
	fma.rn.f32 %f2711, %f2724, %f4101, %f2707;
	// end inline asm
	// begin inline asm
	fma.rn.f32 %f2715, %f2724, %f4101, %f2711;
	// end inline asm
	// begin inline asm
	fma.rn.f32 %f2719, %f2724, %f4101, %f2715;
	// end inline asm
	// begin inline asm
	fma.rn.f32 %f2723, %f2724, %f4101, %f2719;
	// end inline asm
	sin.approx.f32 	%f2756, %f2723;
	// begin inline asm
	fma.rn.f32 %f2727, %f2756, %f4101, %f2723;
	// end inline asm
	// begin inline asm
	fma.rn.f32 %f2731, %f2756, %f4101, %f2727;
	// end inline asm
	// begin inline asm
	fma.rn.f32 %f2735, %f2756, %f4101, %f2731;
	// end inline asm
	// begin inline asm
	fma.rn.f32 %f2739, %f2756, %f4101, %f2735;
	// end inline asm
	// begin inline asm
	fma.rn.f32 %f2743, %f2756, %f4101, %f2739;
	// end inline asm
	// begin inline asm
	fma.rn.f32 %f2747, %f2756, %f4101, %f2743;
	// end inline asm
	// begin inline asm
	fma.rn.f32 %f2751, %f2756, %f4101, %f2747;
	// end inline asm
	// begin inline asm
	fma.rn.f32 %f2755, %f2756, %f4101, %f2751;
	// end inline asm
	sin.approx.f32 	%f2788, %f2755;
	// begin inline asm
	fma.rn.f32 %f2759, %f2788, %f4101, %f2755;
	// end inline asm
	// begin inline asm
	fma.rn.f32 %f2763, %f2788, %f4101, %f2759;
	// end inline asm
	// begin inline asm
	fma.rn.f32 %f2767, %f2788, %f4101, %f2763;
	// end inline asm
	// begin inline asm
	fma.rn.f32 %f2771, %f2788, %f4101, %f2767;
	// end inline asm
	// begin inline asm
	fma.rn.f32 %f2775, %f2788, %f4101, %f2771;
	// end inline asm
	// begin inline asm
	fma.rn.f32 %f2779, %f2788, %f4101, %f2775;
	// end inline asm
	// begin inline asm
	fma.rn.f32 %f2783, %f2788, %f4101, %f2779;
	// end inline asm
	// begin inline asm
	fma.rn.f32 %f2787, %f2788, %f4101, %f2783;
	// end inline asm
	sin.approx.f32 	%f2820, %f2787;
	// begin inline asm
	fma.rn.f32 %f2791, %f2820, %f4101, %f2787;
	// end inline asm
	// begin inline asm
	fma.rn.f32 %f2795, %f2820, %f4101, %f2791;
	// end inline asm
	// begin inline asm
	fma.rn.f32 %f2799, %f2820, %f4101, %f2795;
	// end inline asm
	// begin inline asm
	fma.rn.f32 %f2803, %f2820, %f4101, %f2799;
	// end inline asm
	// begin inline asm
	fma.rn.f32 %f2807, %f2820, %f4101, %f2803;
	// end inline asm
	// begin inline asm
	fma.rn.f32 %f2811, %f2820, %f4101, %f2807;
	// end inline asm
	// begin inline asm
	fma.rn.f32 %f2815, %f2820, %f4101, %f2811;
	// end inline asm
	// begin inline asm
	fma.rn.f32 %f2819, %f2820, %f4101, %f2815;
	// end inline asm
	sin.approx.f32 	%f2852, %f2819;
	// begin inline asm
	fma.rn.f32 %f2823, %f2852, %f4101, %f2819;
	// end inline asm
	// begin inline asm
	fma.rn.f32 %f2827, %f2852, %f4101, %f2823;
	// end inline asm
	// begin inline asm
	fma.rn.f32 %f2831, %f2852, %f4101, %f2827;
	// end inline asm
	// begin inline asm
	fma.rn.f32 %f2835, %f2852, %f4101, %f2831;
	// end inline asm
	// begin inline asm
	fma.rn.f32 %f2839, %f2852, %f4101, %f2835;
	// end inline asm
	// begin inline asm
	fma.rn.f32 %f2843, %f2852, %f4101, %f2839;
	// end inline asm
	// begin inline asm
	fma.rn.f32 %f2847, %f2852, %f4101, %f2843;
	// end inline asm
	// begin inline asm
	fma.rn.f32 %f2851, %f2852, %f4101, %f2847;
	// end inline asm
	sin.approx.f32 	%f2884, %f2851;
	// begin inline asm
	fma.rn.f32 %f2855, %f2884, %f4101, %f2851;
	// end inline asm
	// begin inline asm
	fma.rn.f32 %f2859, %f2884, %f4101, %f2855;
	// end inline asm
	// begin inline asm
	fma.rn.f32 %f2863, %f2884, %f4101, %f2859;
	// end inline asm
	// begin inline asm
	fma.rn.f32 %f2867, %f2884, %f4101, %f2863;
	// end inline asm
	// begin inline asm
	fma.rn.f32 %f2871, %f2884, %f4101, %f2867;
	// end inline asm
	// begin inline asm
	fma.rn.f32 %f2875, %f2884, %f4101, %f2871;
	// end inline asm
	// begin inline asm
	fma.rn.f32 %f2879, %f2884, %f4101, %f2875;
	// end inline asm
	// begin inline asm
	fma.rn.f32 %f2883, %f2884, %f4101, %f2879;
	// end inline asm
	sin.approx.f32 	%f2916, %f2883;
	// begin inline asm
	fma.rn.f32 %f2887, %f2916, %f4101, %f2883;
	// end inline asm
	// begin inline asm
	fma.rn.f32 %f2891, %f2916, %f4101, %f2887;
	// end inline asm
	// begin inline asm
	fma.rn.f32 %f2895, %f2916, %f4101, %f2891;
	// end inline asm
	// begin inline asm
	fma.rn.f32 %f2899, %f2916, %f4101, %f2895;
	// end inline asm
	// begin inline asm
	fma.rn.f32 %f2903, %f2916, %f4101, %f2899;
	// end inline asm
	// begin inline asm
	fma.rn.f32 %f2907, %f2916, %f4101, %f2903;
	// end inline asm
	// begin inline asm
	fma.rn.f32 %f2911, %f2916, %f4101, %f2907;
	// end inline asm
	// begin inline asm
	fma.rn.f32 %f2915, %f2916, %f4101, %f2911;
	// end inline asm
	sin.approx.f32 	%f2948, %f2915;
	// begin inline asm
	fma.rn.f32 %f2919, %f2948, %f4101, %f2915;
	// end inline asm
	// begin inline asm
	fma.rn.f32 %f2923, %f2948, %f4101, %f2919;
	// end inline asm
	// begin inline asm
	fma.rn.f32 %f2927, %f2948, %f4101, %f2923;
	// end inline asm
	// begin inline asm
	fma.rn.f32 %f2931, %f2948, %f4101, %f2927;
	// end inline asm
	// begin inline asm
	fma.rn.f32 %f2935, %f2948, %f4101, %f2931;
	// end inline asm
	// begin inline asm
	fma.rn.f32 %f2939, %f2948, %f4101, %f2935;
	// end inline asm
	// begin inline asm
	fma.rn.f32 %f2943, %f2948, %f4101, %f2939;
	// end inline asm
	// begin inline asm
	fma.rn.f32 %f2947, %f2948, %f4101, %f2943;
	// end inline asm
	sin.approx.f32 	%f2980, %f2947;
	// begin inline asm
	fma.rn.f32 %f2951, %f2980, %f4101, %f2947;
	// end inline asm
	// begin inline asm
	fma.rn.f32 %f2955, %f2980, %f4101, %f2951;
	// end inline asm
	// begin inline asm
	fma.rn.f32 %f2959, %f2980, %f4101, %f2955;
	// end inline asm
	// begin inline asm
	fma.rn.f32 %f2963, %f2980, %f4101, %f2959;
	// end inline asm
	// begin inline asm
	fma.rn.f32 %f2967, %f2980, %f4101, %f2963;
	// end inline asm
	// begin inline asm
	fma.rn.f32 %f2971, %f2980, %f4101, %f2967;
	// end inline asm
	// begin inline asm
	fma.rn.f32 %f2975, %f2980, %f4101, %f2971;
	// end inline asm
	// begin inline asm
	fma.rn.f32 %f2979, %f2980, %f4101, %f2975;
	// end inline asm
	sin.approx.f32 	%f3012, %f2979;
	// begin inline asm
	fma.rn.f32 %f2983, %f3012, %f4101, %f2979;
	// end inline asm
	// begin inline asm
	fma.rn.f32 %f2987, %f3012, %f4101, %f2983;
	// end inline asm
	// begin inline asm
	fma.rn.f32 %f2991, %f3012, %f4101, %f2987;
	// end inline asm
	// begin inline asm
	fma.rn.f32 %f2995, %f3012, %f4101, %f2991;
	// end inline asm
	// begin inline asm
	fma.rn.f32 %f2999, %f3012, %f4101, %f2995;
	// end inline asm
	// begin inline asm
	fma.rn.f32 %f3003, %f3012, %f4101, %f2999;
	// end inline asm
	// begin inline asm
	fma.rn.f32 %f3007, %f3012, %f4101, %f3003;
	// end inline asm
	// begin inline asm
	fma.rn.f32 %f3011, %f3012, %f4101, %f3007;
	// end inline asm
	sin.approx.f32 	%f3044, %f3011;
	// begin inline asm
	fma.rn.f32 %f3015, %f3044, %f4101, %f3011;
	// end inline asm
	// begin inline asm
	fma.rn.f32 %f3019, %f3044, %f4101, %f3015;
	// end inline asm
	// begin inline asm
	fma.rn.f32 %f3023, %f3044, %f4101, %f3019;
	// end inline asm
	// begin inline asm
	fma.rn.f32 %f3027, %f3044, %f4101, %f3023;
	// end inline asm
	// begin inline asm
	fma.rn.f32 %f3031, %f3044, %f4101, %f3027;
	// end inline asm
	// begin inline asm
	fma.rn.f32 %f3035, %f3044, %f4101, %f3031;
	// end inline asm
	// begin inline asm
	fma.rn.f32 %f3039, %f3044, %f4101, %f3035;
	// end inline asm
	// begin inline asm
	fma.rn.f32 %f3043, %f3044, %f4101, %f3039;
	// end inline asm
	sin.approx.f32 	%f3076, %f3043;
	// begin inline asm
	fma.rn.f32 %f3047, %f3076, %f4101, %f3043;
	// end inline asm
	// begin inline asm
	fma.rn.f32 %f3051, %f3076, %f4101, %f3047;
	// end inline asm
	// begin inline asm
	fma.rn.f32 %f3055, %f3076, %f4101, %f3051;
	// end inline asm
	// begin inline asm
	fma.rn.f32 %f3059, %f3076, %f4101, %f3055;
	// end inline asm
	// begin inline asm
	fma.rn.f32 %f3063, %f3076, %f4101, %f3059;
	// end inline asm
	// begin inline asm
	fma.rn.f32 %f3067, %f3076, %f4101, %f3063;
	// end inline asm
	// begin inline asm
	fma.rn.f32 %f3071, %f3076, %f4101, %f3067;
	// end inline asm
	// begin inline asm
	fma.rn.f32 %f3075, %f3076, %f4101, %f3071;
	// end inline asm
	sin.approx.f32 	%f3108, %f3075;
	// begin inline asm
	fma.rn.f32 %f3079, %f3108, %f4101, %f3075;
	// end inline asm
	// begin inline asm
	fma.rn.f32 %f3083, %f3108, %f4101, %f3079;
	// end inline asm
	// begin inline asm
	fma.rn.f32 %f3087, %f3108, %f4101, %f3083;
	// end inline asm
	// begin inline asm
	fma.rn.f32 %f3091, %f3108, %f4101, %f3087;
	// end inline asm
	// begin inline asm
	fma.rn.f32 %f3095, %f3108, %f4101, %f3091;
	// end inline asm
	// begin inline asm
	fma.rn.f32 %f3099, %f3108, %f4101, %f3095;
	// end inline asm
	// begin inline asm
	fma.rn.f32 %f3103, %f3108, %f4101, %f3099;
	// end inline asm
	// begin inline asm
	fma.rn.f32 %f3107, %f3108, %f4101, %f3103;
	// end inline asm
	sin.approx.f32 	%f3140, %f3107;
	// begin inline asm
	fma.rn.f32 %f3111, %f3140, %f4101, %f3107;
	// end inline asm
	// begin inline asm
	fma.rn.f32 %f3115, %f3140, %f4101, %f3111;
	// end inline asm
	// begin inline asm
	fma.rn.f32 %f3119, %f3140, %f4101, %f3115;
	// end inline asm
	// begin inline asm
	fma.rn.f32 %f3123, %f3140, %f4101, %f3119;
	// end inline asm
	// begin inline asm
	fma.rn.f32 %f3127, %f3140, %f4101, %f3123;
	// end inline asm
	// begin inline asm
	fma.rn.f32 %f3131, %f3140, %f4101, %f3127;
	// end inline asm
	// begin inline asm
	fma.rn.f32 %f3135, %f3140, %f4101, %f3131;
	// end inline asm
	// begin inline asm
	fma.rn.f32 %f3139, %f3140, %f4101, %f3135;
	// end inline asm
	sin.approx.f32 	%f3172, %f3139;
	// begin inline asm
	fma.rn.f32 %f3143, %f3172, %f4101, %f3139;
	// end inline asm
	// begin inline asm
	fma.rn.f32 %f3147, %f3172, %f4101, %f3143;
	// end inline asm
	// begin inline asm
	fma.rn.f32 %f3151, %f3172, %f4101, %f3147;
	// end inline asm
	// begin inline asm
	fma.rn.f32 %f3155, %f3172, %f4101, %f3151;
	// end inline asm
	// begin inline asm
	fma.rn.f32 %f3159, %f3172, %f4101, %f3155;
	// end inline asm
	// begin inline asm
	fma.rn.f32 %f3163, %f3172, %f4101, %f3159;
	// end inline asm
	// begin inline asm
	fma.rn.f32 %f3167, %f3172, %f4101, %f3163;
	// end inline asm
	// begin inline asm
	fma.rn.f32 %f3171, %f3172, %f4101, %f3167;
	// end inline asm
	sin.approx.f32 	%f3204, %f3171;
	// begin inline asm
	fma.rn.f32 %f3175, %f3204, %f4101, %f3171;
	// end inline asm
	// begin inline asm
	fma.rn.f32 %f3179, %f3204, %f4101, %f3175;
	// end inline asm
	// begin inline asm
	fma.rn.f32 %f3183, %f3204, %f4101, %f3179;
	// end inline asm
	// begin inline asm
	fma.rn.f32 %f3187, %f3204, %f4101, %f3183;
	// end inline asm
	// begin inline asm
	fma.rn.f32 %f3191, %f3204, %f4101, %f3187;
	// end inline asm
	// begin inline asm
	fma.rn.f32 %f3195, %f3204, %f4101, %f3191;
	// end inline asm
	// begin inline asm
	fma.rn.f32 %f3199, %f3204, %f4101, %f3195;
	// end inline asm
	// begin inline asm
	fma.rn.f32 %f3203, %f3204, %f4101, %f3199;
	// end inline asm
	sin.approx.f32 	%f3236, %f3203;
	// begin inline asm
	fma.rn.f32 %f3207, %f3236, %f4101, %f3203;
	// end inline asm
	// begin inline asm
	fma.rn.f32 %f3211, %f3236, %f4101, %f3207;
	// end inline asm
	// begin inline asm
	fma.rn.f32 %f3215, %f3236, %f4101, %f3211;
	// end inline asm
	// begin inline asm
	fma.rn.f32 %f3219, %f3236, %f4101, %f3215;
	// end inline asm
	// begin inline asm
	fma.rn.f32 %f3223, %f3236, %f4101, %f3219;
	// end inline asm
	// begin inline asm
	fma.rn.f32 %f3227, %f3236, %f4101, %f3223;
	// end inline asm
	// begin inline asm
	fma.rn.f32 %f3231, %f3236, %f4101, %f3227;
	// end inline asm
	// begin inline asm
	fma.rn.f32 %f3235, %f3236, %f4101, %f3231;
	// end inline asm
	sin.approx.f32 	%f3268, %f3235;
	// begin inline asm
	fma.rn.f32 %f3239, %f3268, %f4101, %f3235;
	// end inline asm
	// begin inline asm
	fma.rn.f32 %f3243, %f3268, %f4101, %f3239;
	// end inline asm
	// begin inline asm
	fma.rn.f32 %f3247, %f3268, %f4101, %f3243;
	// end inline asm
	// begin inline asm
	fma.rn.f32 %f3251, %f3268, %f4101, %f3247;
	// end inline asm
	// begin inline asm
	fma.rn.f32 %f3255, %f3268, %f4101, %f3251;
	// end inline asm
	// begin inline asm
	fma.rn.f32 %f3259, %f3268, %f4101, %f3255;
	// end inline asm
	// begin inline asm
	fma.rn.f32 %f3263, %f3268, %f4101, %f3259;
	// end inline asm
	// begin inline asm
	fma.rn.f32 %f3267, %f3268, %f4101, %f3263;
	// end inline asm
	sin.approx.f32 	%f3300, %f3267;
	// begin inline asm
	fma.rn.f32 %f3271, %f3300, %f4101, %f3267;
	// end inline asm
	// begin inline asm
	fma.rn.f32 %f3275, %f3300, %f4101, %f3271;
	// end inline asm
	// begin inline asm
	fma.rn.f32 %f3279, %f3300, %f4101, %f3275;
	// end inline asm
	// begin inline asm
	fma.rn.f32 %f3283, %f3300, %f4101, %f3279;
	// end inline asm
	// begin inline asm
	fma.rn.f32 %f3287, %f3300, %f4101, %f3283;
	// end inline asm
	// begin inline asm
	fma.rn.f32 %f3291, %f3300, %f4101, %f3287;
	// end inline asm
	// begin inline asm
	fma.rn.f32 %f3295, %f3300, %f4101, %f3291;
	// end inline asm
	// begin inline asm
	fma.rn.f32 %f3299, %f3300, %f4101, %f3295;
	// end inline asm
	sin.approx.f32 	%f3332, %f3299;
	// begin inline asm
	fma.rn.f32 %f3303, %f3332, %f4101, %f3299;
	// end inline asm
	// begin inline asm
	fma.rn.f32 %f3307, %f3332, %f4101, %f3303;
	// end inline asm
	// begin inline asm
	fma.rn.f32 %f3311, %f3332, %f4101, %f3307;
	// end inline asm
	// begin inline asm
	fma.rn.f32 %f3315, %f3332, %f4101, %f3311;
	// end inline asm
	// begin inline asm
	fma.rn.f32 %f3319, %f3332, %f4101, %f3315;
	// end inline asm
	// begin inline asm
	fma.rn.f32 %f3323, %f3332, %f4101, %f3319;
	// end inline asm
	// begin inline asm
	fma.rn.f32 %f3327, %f3332, %f4101, %f3323;
	// end inline asm
	// begin inline asm
	fma.rn.f32 %f3331, %f3332, %f4101, %f3327;
	// end inline asm
	sin.approx.f32 	%f3364, %f3331;
	// begin inline asm
	fma.rn.f32 %f3335, %f3364, %f4101, %f3331;
	// end inline asm
	// begin inline asm
	fma.rn.f32 %f3339, %f3364, %f4101, %f3335;
	// end inline asm
	// begin inline asm
	fma.rn.f32 %f3343, %f3364, %f4101, %f3339;
	// end inline asm
	// begin inline asm
	fma.rn.f32 %f3347, %f3364, %f4101, %f3343;
	// end inline asm
	// begin inline asm
	fma.rn.f32 %f3351, %f3364, %f4101, %f3347;
	// end inline asm
	// begin inline asm
	fma.rn.f32 %f3355, %f3364, %f4101, %f3351;
	// end inline asm
	// begin inline asm
	fma.rn.f32 %f3359, %f3364, %f4101, %f3355;
	// end inline asm
	// begin inline asm
	fma.rn.f32 %f3363, %f3364, %f4101, %f3359;
	// end inline asm
	sin.approx.f32 	%f3396, %f3363;
	// begin inline asm
	fma.rn.f32 %f3367, %f3396, %f4101, %f3363;
	// end inline asm
	// begin inline asm
	fma.rn.f32 %f3371, %f3396, %f4101, %f3367;
	// end inline asm
	// begin inline asm
	fma.rn.f32 %f3375, %f3396, %f4101, %f3371;
	// end inline asm
	// begin inline asm
	fma.rn.f32 %f3379, %f3396, %f4101, %f3375;
	// end inline asm
	// begin inline asm
	fma.rn.f32 %f3383, %f3396, %f4101, %f3379;
	// end inline asm
	// begin inline asm
	fma.rn.f32 %f3387, %f3396, %f4101, %f3383;
	// end inline asm
	// begin inline asm
	fma.rn.f32 %f3391, %f3396, %f4101, %f3387;
	// end inline asm
	// begin inline asm
	fma.rn.f32 %f3395, %f3396, %f4101, %f3391;
	// end inline asm
	sin.approx.f32 	%f3428, %f3395;
	// begin inline asm
	fma.rn.f32 %f3399, %f3428, %f4101, %f3395;
	// end inline asm
	// begin inline asm
	fma.rn.f32 %f3403, %f3428, %f4101, %f3399;
	// end inline asm
	// begin inline asm
	fma.rn.f32 %f3407, %f3428, %f4101, %f3403;
	// end inline asm
	// begin inline asm
	fma.rn.f32 %f3411, %f3428, %f4101, %f3407;
	// end inline asm
	// begin inline asm
	fma.rn.f32 %f3415, %f3428, %f4101, %f3411;
	// end inline asm
	// begin inline asm
	fma.rn.f32 %f3419, %f3428, %f4101, %f3415;
	// end inline asm
	// begin inline asm
	fma.rn.f32 %f3423, %f3428, %f4101, %f3419;
	// end inline asm
	// begin inline asm
	fma.rn.f32 %f3427, %f3428, %f4101, %f3423;
	// end inline asm
	sin.approx.f32 	%f3460, %f3427;
	// begin inline asm
	fma.rn.f32 %f3431, %f3460, %f4101, %f3427;
	// end inline asm
	// begin inline asm
	fma.rn.f32 %f3435, %f3460, %f4101, %f3431;
	// end inline asm
	// begin inline asm
	fma.rn.f32 %f3439, %f3460, %f4101, %f3435;
	// end inline asm
	// begin inline asm
	fma.rn.f32 %f3443, %f3460, %f4101, %f3439;
	// end inline asm
	// begin inline asm
	fma.rn.f32 %f3447, %f3460, %f4101, %f3443;
	// end inline asm
	// begin inline asm
	fma.rn.f32 %f3451, %f3460, %f4101, %f3447;
	// end inline asm
	// begin inline asm
	fma.rn.f32 %f3455, %f3460, %f4101, %f3451;
	// end inline asm
	// begin inline asm
	fma.rn.f32 %f3459, %f3460, %f4101, %f3455;
	// end inline asm
	sin.approx.f32 	%f3492, %f3459;
	// begin inline asm
	fma.rn.f32 %f3463, %f3492, %f4101, %f3459;
	// end inline asm
	// begin inline asm
	fma.rn.f32 %f3467, %f3492, %f4101, %f3463;
	// end inline asm
	// begin inline asm
	fma.rn.f32 %f3471, %f3492, %f4101, %f3467;
	// end inline asm
	// begin inline asm
	fma.rn.f32 %f3475, %f3492, %f4101, %f3471;
	// end inline asm
	// begin inline asm
	fma.rn.f32 %f3479, %f3492, %f4101, %f3475;
	// end inline asm
	// begin inline asm
	fma.rn.f32 %f3483, %f3492, %f4101, %f3479;
	// end inline asm
	// begin inline asm
	fma.rn.f32 %f3487, %f3492, %f4101, %f3483;
	// end inline asm
	// begin inline asm
	fma.rn.f32 %f3491, %f3492, %f4101, %f3487;
	// end inline asm
	sin.approx.f32 	%f3524, %f3491;
	// begin inline asm
	fma.rn.f32 %f3495, %f3524, %f4101, %f3491;
	// end inline asm
	// begin inline asm
	fma.rn.f32 %f3499, %f3524, %f4101, %f3495;
	// end inline asm
	// begin inline asm
	fma.rn.f32 %f3503, %f3524, %f4101, %f3499;
	// end inline asm
	// begin inline asm
	fma.rn.f32 %f3507, %f3524, %f4101, %f3503;
	// end inline asm
	// begin inline asm
	fma.rn.f32 %f3511, %f3524, %f4101, %f3507;
	// end inline asm
	// begin inline asm
	fma.rn.f32 %f3515, %f3524, %f4101, %f3511;
	// end inline asm
	// begin inline asm
	fma.rn.f32 %f3519, %f3524, %f4101, %f3515;
	// end inline asm
	// begin inline asm
	fma.rn.f32 %f3523, %f3524, %f4101, %f3519;
	// end inline asm
	sin.approx.f32 	%f3556, %f3523;
	// begin inline asm
	fma.rn.f32 %f3527, %f3556, %f4101, %f3523;
	// end inline asm
	// begin inline asm
	fma.rn.f32 %f3531, %f3556, %f4101, %f3527;
	// end inline asm
	// begin inline asm
	fma.rn.f32 %f3535, %f3556, %f4101, %f3531;
	// end inline asm
	// begin inline asm
	fma.rn.f32 %f3539, %f3556, %f4101, %f3535;
	// end inline asm
	// begin inline asm
	fma.rn.f32 %f3543, %f3556, %f4101, %f3539;
	// end inline asm
	// begin inline asm
	fma.rn.f32 %f3547, %f3556, %f4101, %f3543;
	// end inline asm
	// begin inline asm
	fma.rn.f32 %f3551, %f3556, %f4101, %f3547;
	// end inline asm
	// begin inline asm
	fma.rn.f32 %f3555, %f3556, %f4101, %f3551;
	// end inline asm
	sin.approx.f32 	%f3588, %f3555;
	// begin inline asm
	fma.rn.f32 %f3559, %f3588, %f4101, %f3555;
	// end inline asm
	// begin inline asm
	fma.rn.f32 %f3563, %f3588, %f4101, %f3559;
	// end inline asm
	// begin inline asm
	fma.rn.f32 %f3567, %f3588, %f4101, %f3563;
	// end inline asm
	// begin inline asm
	fma.rn.f32 %f3571, %f3588, %f4101, %f3567;
	// end inline asm
	// begin inline asm
	fma.rn.f32 %f3575, %f3588, %f4101, %f3571;
	// end inline asm
	// begin inline asm
	fma.rn.f32 %f3579, %f3588, %f4101, %f3575;
	// end inline asm
	// begin inline asm
	fma.rn.f32 %f3583, %f3588, %f4101, %f3579;
	// end inline asm
	// begin inline asm
	fma.rn.f32 %f3587, %f3588, %f4101, %f3583;
	// end inline asm
	sin.approx.f32 	%f3620, %f3587;
	// begin inline asm
	fma.rn.f32 %f3591, %f3620, %f4101, %f3587;
	// end inline asm
	// begin inline asm
	fma.rn.f32 %f3595, %f3620, %f4101, %f3591;
	// end inline asm
	// begin inline asm
	fma.rn.f32 %f3599, %f3620, %f4101, %f3595;
	// end inline asm
	// begin inline asm
	fma.rn.f32 %f3603, %f3620, %f4101, %f3599;
	// end inline asm
	// begin inline asm
	fma.rn.f32 %f3607, %f3620, %f4101, %f3603;
	// end inline asm
	// begin inline asm
	fma.rn.f32 %f3611, %f3620, %f4101, %f3607;
	// end inline asm
	// begin inline asm
	fma.rn.f32 %f3615, %f3620, %f4101, %f3611;
	// end inline asm
	// begin inline asm
	fma.rn.f32 %f3619, %f3620, %f4101, %f3615;
	// end inline asm
	sin.approx.f32 	%f3652, %f3619;
	// begin inline asm
	fma.rn.f32 %f3623, %f3652, %f4101, %f3619;
	// end inline asm
	// begin inline asm
	fma.rn.f32 %f3627, %f3652, %f4101, %f3623;
	// end inline asm
	// begin inline asm
	fma.rn.f32 %f3631, %f3652, %f4101, %f3627;
	// end inline asm
	// begin inline asm
	fma.rn.f32 %f3635, %f3652, %f4101, %f3631;
	// end inline asm
	// begin inline asm
	fma.rn.f32 %f3639, %f3652, %f4101, %f3635;
	// end inline asm
	// begin inline asm
	fma.rn.f32 %f3643, %f3652, %f4101, %f3639;
	// end inline asm
	// begin inline asm
	fma.rn.f32 %f3647, %f3652, %f4101, %f3643;
	// end inline asm
	// begin inline asm
	fma.rn.f32 %f3651, %f3652, %f4101, %f3647;
	// end inline asm
	sin.approx.f32 	%f3684, %f3651;
	// begin inline asm
	fma.rn.f32 %f3655, %f3684, %f4101, %f3651;
	// end inline asm
	// begin inline asm
	fma.rn.f32 %f3659, %f3684, %f4101, %f3655;
	// end inline asm
	// begin inline asm
	fma.rn.f32 %f3663, %f3684, %f4101, %f3659;
	// end inline asm
	// begin inline asm
	fma.rn.f32 %f3667, %f3684, %f4101, %f3663;
	// end inline asm
	// begin inline asm
	fma.rn.f32 %f3671, %f3684, %f4101, %f3667;
	// end inline asm
	// begin inline asm
	fma.rn.f32 %f3675, %f3684, %f4101, %f3671;
	// end inline asm
	// begin inline asm
	fma.rn.f32 %f3679, %f3684, %f4101, %f3675;
	// end inline asm
	// begin inline asm
	fma.rn.f32 %f3683, %f3684, %f4101, %f3679;
	// end inline asm
	sin.approx.f32 	%f3716, %f3683;
	// begin inline asm
	fma.rn.f32 %f3687, %f3716, %f4101, %f3683;
	// end inline asm
	// begin inline asm
	fma.rn.f32 %f3691, %f3716, %f4101, %f3687;
	// end inline asm
	// begin inline asm
	fma.rn.f32 %f3695, %f3716, %f4101, %f3691;
	// end inline asm
	// begin inline asm
	fma.rn.f32 %f3699, %f3716, %f4101, %f3695;
	// end inline asm
	// begin inline asm
	fma.rn.f32 %f3703, %f3716, %f4101, %f3699;
	// end inline asm
	// begin inline asm
	fma.rn.f32 %f3707, %f3716, %f4101, %f3703;
	// end inline asm
	// begin inline asm
	fma.rn.f32 %f3711, %f3716, %f4101, %f3707;
	// end inline asm
	// begin inline asm
	fma.rn.f32 %f3715, %f3716, %f4101, %f3711;
	// end inline asm
	sin.approx.f32 	%f3748, %f3715;
	// begin inline asm
	fma.rn.f32 %f3719, %f3748, %f4101, %f3715;
	// end inline asm
	// begin inline asm
	fma.rn.f32 %f3723, %f3748, %f4101, %f3719;
	// end inline asm
	// begin inline asm
	fma.rn.f32 %f3727, %f3748, %f4101, %f3723;
	// end inline asm
	// begin inline asm
	fma.rn.f32 %f3731, %f3748, %f4101, %f3727;
	// end inline asm
	// begin inline asm
	fma.rn.f32 %f3735, %f3748, %f4101, %f3731;
	// end inline asm
	// begin inline asm
	fma.rn.f32 %f3739, %f3748, %f4101, %f3735;
	// end inline asm
	// begin inline asm
	fma.rn.f32 %f3743, %f3748, %f4101, %f3739;
	// end inline asm
	// begin inline asm
	fma.rn.f32 %f3747, %f3748, %f4101, %f3743;
	// end inline asm
	sin.approx.f32 	%f3780, %f3747;
	// begin inline asm
	fma.rn.f32 %f3751, %f3780, %f4101, %f3747;
	// end inline asm
	// begin inline asm
	fma.rn.f32 %f3755, %f3780, %f4101, %f3751;
	// end inline asm
	// begin inline asm
	fma.rn.f32 %f3759, %f3780, %f4101, %f3755;
	// end inline asm
	// begin inline asm
	fma.rn.f32 %f3763, %f3780, %f4101, %f3759;
	// end inline asm
	// begin inline asm
	fma.rn.f32 %f3767, %f3780, %f4101, %f3763;
	// end inline asm
	// begin inline asm
	fma.rn.f32 %f3771, %f3780, %f4101, %f3767;
	// end inline asm
	// begin inline asm
	fma.rn.f32 %f3775, %f3780, %f4101, %f3771;
	// end inline asm
	// begin inline asm
	fma.rn.f32 %f3779, %f3780, %f4101, %f3775;
	// end inline asm
	sin.approx.f32 	%f3812, %f3779;
	// begin inline asm
	fma.rn.f32 %f3783, %f3812, %f4101, %f3779;
	// end inline asm
	// begin inline asm
	fma.rn.f32 %f3787, %f3812, %f4101, %f3783;
	// end inline asm
	// begin inline asm
	fma.rn.f32 %f3791, %f3812, %f4101, %f3787;
	// end inline asm
	// begin inline asm
	fma.rn.f32 %f3795, %f3812, %f4101, %f3791;
	// end inline asm
	// begin inline asm
	fma.rn.f32 %f3799, %f3812, %f4101, %f3795;
	// end inline asm
	// begin inline asm
	fma.rn.f32 %f3803, %f3812, %f4101, %f3799;
	// end inline asm
	// begin inline asm
	fma.rn.f32 %f3807, %f3812, %f4101, %f3803;
	// end inline asm
	// begin inline asm
	fma.rn.f32 %f3811, %f3812, %f4101, %f3807;
	// end inline asm
	sin.approx.f32 	%f3844, %f3811;
	// begin inline asm
	fma.rn.f32 %f3815, %f3844, %f4101, %f3811;
	// end inline asm
	// begin inline asm
	fma.rn.f32 %f3819, %f3844, %f4101, %f3815;
	// end inline asm
	// begin inline asm
	fma.rn.f32 %f3823, %f3844, %f4101, %f3819;
	// end inline asm
	// begin inline asm
	fma.rn.f32 %f3827, %f3844, %f4101, %f3823;
	// end inline asm
	// begin inline asm
	fma.rn.f32 %f3831, %f3844, %f4101, %f3827;
	// end inline asm
	// begin inline asm
	fma.rn.f32 %f3835, %f3844, %f4101, %f3831;
	// end inline asm
	// begin inline asm
	fma.rn.f32 %f3839, %f3844, %f4101, %f3835;
	// end inline asm
	// begin inline asm
	fma.rn.f32 %f3843, %f3844, %f4101, %f3839;
	// end inline asm
	sin.approx.f32 	%f3876, %f3843;
	// begin inline asm
	fma.rn.f32 %f3847, %f3876, %f4101, %f3843;
	// end inline asm
	// begin inline asm
	fma.rn.f32 %f3851, %f3876, %f4101, %f3847;
	// end inline asm
	// begin inline asm
	fma.rn.f32 %f3855, %f3876, %f4101, %f3851;
	// end inline asm
	// begin inline asm
	fma.rn.f32 %f3859, %f3876, %f4101, %f3855;
	// end inline asm
	// begin inline asm
	fma.rn.f32 %f3863, %f3876, %f4101, %f3859;
	// end inline asm
	// begin inline asm
	fma.rn.f32 %f3867, %f3876, %f4101, %f3863;
	// end inline asm
	// begin inline asm
	fma.rn.f32 %f3871, %f3876, %f4101, %f3867;
	// end inline asm
	// begin inline asm
	fma.rn.f32 %f3875, %f3876, %f4101, %f3871;
	// end inline asm
	sin.approx.f32 	%f3908, %f3875;
	// begin inline asm
	fma.rn.f32 %f3879, %f3908, %f4101, %f3875;
	// end inline asm
	// begin inline asm
	fma.rn.f32 %f3883, %f3908, %f4101, %f3879;
	// end inline asm
	// begin inline asm
	fma.rn.f32 %f3887, %f3908, %f4101, %f3883;
	// end inline asm
	// begin inline asm
	fma.rn.f32 %f3891, %f3908, %f4101, %f3887;
	// end inline asm
	// begin inline asm
	fma.rn.f32 %f3895, %f3908, %f4101, %f3891;
	// end inline asm
	// begin inline asm
	fma.rn.f32 %f3899, %f3908, %f4101, %f3895;
	// end inline asm
	// begin inline asm
	fma.rn.f32 %f3903, %f3908, %f4101, %f3899;
	// end inline asm
	// begin inline asm
	fma.rn.f32 %f3907, %f3908, %f4101, %f3903;
	// end inline asm
	sin.approx.f32 	%f3940, %f3907;
	// begin inline asm
	fma.rn.f32 %f3911, %f3940, %f4101, %f3907;
	// end inline asm
	// begin inline asm
	fma.rn.f32 %f3915, %f3940, %f4101, %f3911;
	// end inline asm
	// begin inline asm
	fma.rn.f32 %f3919, %f3940, %f4101, %f3915;
	// end inline asm
	// begin inline asm
	fma.rn.f32 %f3923, %f3940, %f4101, %f3919;
	// end inline asm
	// begin inline asm
	fma.rn.f32 %f3927, %f3940, %f4101, %f3923;
	// end inline asm
	// begin inline asm
	fma.rn.f32 %f3931, %f3940, %f4101, %f3927;
	// end inline asm
	// begin inline asm
	fma.rn.f32 %f3935, %f3940, %f4101, %f3931;
	// end inline asm
	// begin inline asm
	fma.rn.f32 %f3939, %f3940, %f4101, %f3935;
	// end inline asm
	sin.approx.f32 	%f3972, %f3939;
	// begin inline asm
	fma.rn.f32 %f3943, %f3972, %f4101, %f3939;
	// end inline asm
	// begin inline asm
	fma.rn.f32 %f3947, %f3972, %f4101, %f3943;
	// end inline asm
	// begin inline asm
	fma.rn.f32 %f3951, %f3972, %f4101, %f3947;
	// end inline asm
	// begin inline asm
	fma.rn.f32 %f3955, %f3972, %f4101, %f3951;
	// end inline asm
	// begin inline asm
	fma.rn.f32 %f3959, %f3972, %f4101, %f3955;
	// end inline asm
	// begin inline asm
	fma.rn.f32 %f3963, %f3972, %f4101, %f3959;
	// end inline asm
	// begin inline asm
	fma.rn.f32 %f3967, %f3972, %f4101, %f3963;
	// end inline asm
	// begin inline asm
	fma.rn.f32 %f3971, %f3972, %f4101, %f3967;
	// end inline asm
	sin.approx.f32 	%f4004, %f3971;
	// begin inline asm
	fma.rn.f32 %f3975, %f4004, %f4101, %f3971;
	// end inline asm
	// begin inline asm
	fma.rn.f32 %f3979, %f4004, %f4101, %f3975;
	// end inline asm
	// begin inline asm
	fma.rn.f32 %f3983, %f4004, %f4101, %f3979;
	// end inline asm
	// begin inline asm
	fma.rn.f32 %f3987, %f4004, %f4101, %f3983;
	// end inline asm
	// begin inline asm
	fma.rn.f32 %f3991, %f4004, %f4101, %f3987;
	// end inline asm
	// begin inline asm
	fma.rn.f32 %f3995, %f4004, %f4101, %f3991;
	// end inline asm
	// begin inline asm
	fma.rn.f32 %f3999, %f4004, %f4101, %f3995;
	// end inline asm
	// begin inline asm
	fma.rn.f32 %f4003, %f4004, %f4101, %f3999;
	// end inline asm
	sin.approx.f32 	%f4036, %f4003;
	// begin inline asm
	fma.rn.f32 %f4007, %f4036, %f4101, %f4003;
	// end inline asm
	// begin inline asm
	fma.rn.f32 %f4011, %f4036, %f4101, %f4007;
	// end inline asm
	// begin inline asm
	fma.rn.f32 %f4015, %f4036, %f4101, %f4011;
	// end inline asm
	// begin inline asm
	fma.rn.f32 %f4019, %f4036, %f4101, %f4015;
	// end inline asm
	// begin inline asm
	fma.rn.f32 %f4023, %f4036, %f4101, %f4019;
	// end inline asm
	// begin inline asm
	fma.rn.f32 %f4027, %f4036, %f4101, %f4023;
	// end inline asm
	// begin inline asm
	fma.rn.f32 %f4031, %f4036, %f4101, %f4027;
	// end inline asm
	// begin inline asm
	fma.rn.f32 %f4035, %f4036, %f4101, %f4031;
	// end inline asm
	sin.approx.f32 	%f4068, %f4035;
	// begin inline asm
	fma.rn.f32 %f4039, %f4068, %f4101, %f4035;
	// end inline asm
	// begin inline asm
	fma.rn.f32 %f4043, %f4068, %f4101, %f4039;
	// end inline asm
	// begin inline asm
	fma.rn.f32 %f4047, %f4068, %f4101, %f4043;
	// end inline asm
	// begin inline asm
	fma.rn.f32 %f4051, %f4068, %f4101, %f4047;
	// end inline asm
	// begin inline asm
	fma.rn.f32 %f4055, %f4068, %f4101, %f4051;
	// end inline asm
	// begin inline asm
	fma.rn.f32 %f4059, %f4068, %f4101, %f4055;
	// end inline asm
	// begin inline asm
	fma.rn.f32 %f4063, %f4068, %f4101, %f4059;
	// end inline asm
	// begin inline asm
	fma.rn.f32 %f4067, %f4068, %f4101, %f4063;
	// end inline asm
	sin.approx.f32 	%f4100, %f4067;
	// begin inline asm
	fma.rn.f32 %f4071, %f4100, %f4101, %f4067;
	// end inline asm
	// begin inline asm
	fma.rn.f32 %f4075, %f4100, %f4101, %f4071;
	// end inline asm
	// begin inline asm
	fma.rn.f32 %f4079, %f4100, %f4101, %f4075;
	// end inline asm
	// begin inline asm
	fma.rn.f32 %f4083, %f4100, %f4101, %f4079;
	// end inline asm
	// begin inline asm
	fma.rn.f32 %f4087, %f4100, %f4101, %f4083;
	// end inline asm
	// begin inline asm
	fma.rn.f32 %f4091, %f4100, %f4101, %f4087;
	// end inline asm
	// begin inline asm
	fma.rn.f32 %f4095, %f4100, %f4101, %f4091;
	// end inline asm
	// begin inline asm
	fma.rn.f32 %f4110, %f4100, %f4101, %f4095;
	// end inline asm
	sin.approx.f32 	%f4111, %f4110;
	add.s32 	%r9, %r9, 1;
	setp.ne.s32 	%p1, %r9, 4096;
	@%p1 bra 	$L__BB6_1;
	cos.approx.f32 	%f4103, %f4110;
	add.s32 	%r5, %r1, 1;
	cvt.rn.f32.u32 	%f4104, %r5;
	cvta.to.global.u64 	%rd2, %rd1;
	add.f32 	%f4105, %f4110, %f4104;
	add.f32 	%f4106, %f4111, %f4105;
	add.f32 	%f4107, %f4103, %f4106;
	add.f32 	%f4108, %f4107, 0f40400000;
	add.f32 	%f4109, %f4108, 0f40800000;
	mov.u32 	%r6, %ctaid.x;
	mov.u32 	%r7, %ntid.x;
	mad.lo.s32 	%r8, %r6, %r7, %r1;
	mul.wide.u32 	%rd3, %r8, 4;
	add.s64 	%rd4, %rd2, %rd3;
	st.global.f32 	[%rd4], %f4109;
	ret;

}
	// .globl	_Z20fp32_sincos_sfu_16_1Pf
.visible .entry _Z20fp32_sincos_sfu_16_1Pf(
	.param .u64 .ptr .align 1 _Z20fp32_sincos_sfu_16_1Pf_param_0
)
{
	.reg .pred 	%p<2>;
	.reg .b32 	%r<10>;
	.reg .b32 	%f<4112>;
	.reg .b64 	%rd<5>;

	ld.param.u64 	%rd1, [_Z20fp32_sincos_sfu_16_1Pf_param_0];
	mov.u32 	%r1, %tid.x;
	cvt.rn.f32.u32 	%f4110, %r1;
	mov.f32 	%f4111, 0f3F800000;
	mov.b32 	%r9, 0;
$L__BB7_1:
	mov.f32 	%f4101, 0f40400000;
	// begin inline asm
	fma.rn.f32 %f7, %f4111, %f4101, %f4110;
	// end inline asm
	// begin inline asm
	fma.rn.f32 %f11, %f4111, %f4101, %f7;
	// end inline asm
	// begin inline asm
	fma.rn.f32 %f15, %f4111, %f4101, %f11;
	// end inline asm
	// begin inline asm
	fma.rn.f32 %f19, %f4111, %f4101, %f15;
	// end inline asm
	// begin inline asm
	fma.rn.f32 %f23, %f4111, %f4101, %f19;
	// end inline asm
	// begin inline asm
	fma.rn.f32 %f27, %f4111, %f4101, %f23;
	// end inline asm
	// begin inline asm
	fma.rn.f32 %f31, %f4111, %f4101, %f27;
	// end inline asm
	// begin inline asm
	fma.rn.f32 %f35, %f4111, %f4101, %f31;
	// end inline asm
	// begin inline asm
	fma.rn.f32 %f39, %f4111, %f4101, %f35;
	// end inline asm
	// begin inline asm
	fma.rn.f32 %f43, %f4111, %f4101, %f39;
	// end inline asm
	// begin inline asm
	fma.rn.f32 %f47, %f4111, %f4101, %f43;
	// end inline asm
	// begin inline asm
	fma.rn.f32 %f51, %f4111, %f4101, %f47;
	// end inline asm
	// begin inline asm
	fma.rn.f32 %f55, %f4111, %f4101, %f51;
	// end inline asm
	// begin inline asm
	fma.rn.f32 %f59, %f4111, %f4101, %f55;
	// end inline asm
	// begin inline asm
	fma.rn.f32 %f63, %f4111, %f4101, %f59;
	// end inline asm
	// begin inline asm
	fma.rn.f32 %f67, %f4111, %f4101, %f63;
	// end inline asm
	sin.approx.f32 	%f132, %f67;
	// begin inline asm
	fma.rn.f32 %f71, %f132, %f4101, %f67;
	// end inline asm
	// begin inline asm
	fma.rn.f32 %f75, %f132, %f4101, %f71;
	// end inline asm
	// begin inline asm
	fma.rn.f32 %f79, %f132, %f4101, %f75;
	// end inline asm
	// begin inline asm
	fma.rn.f32 %f83, %f132, %f4101, %f79;
	// end inline asm
	// begin inline asm
	fma.rn.f32 %f87, %f132, %f4101, %f83;
	// end inline asm
	// begin inline asm
	fma.rn.f32 %f91, %f132, %f4101, %f87;
	// end inline asm
	// begin inline asm
	fma.rn.f32 %f95, %f132, %f4101, %f91;
	// end inline asm
	// begin inline asm
	fma.rn.f32 %f99, %f132, %f4101, %f95;
	// end inline asm
	// begin inline asm
	fma.rn.f32 %f103, %f132, %f4101, %f99;
	// end inline asm
	// begin inline asm
	fma.rn.f32 %f107, %f132, %f4101, %f103;
	// end inline asm
	// begin inline asm
	fma.rn.f32 %f111, %f132, %f4101, %f107;
	// end inline asm
	// begin inline asm
	fma.rn.f32 %f115, %f132, %f4101, %f111;
	// end inline asm
	// begin inline asm
	fma.rn.f32 %f119, %f132, %f4101, %f115;
	// end inline asm
	// begin inline asm
	fma.rn.f32 %f123, %f132, %f4101, %f119;
	// end inline asm
	// begin inline asm
	fma.rn.f32 %f127, %f132, %f4101, %f123;
	// end inline asm
	// begin inline asm
	fma.rn.f32 %f131, %f132, %f4101, %f127;
	// end inline asm
	sin.approx.f32 	%f196, %f131;
	// begin inline asm
	fma.rn.f32 %f135, %f196, %f4101, %f131;
	// end inline asm
	// begin inline asm
	fma.rn.f32 %f139, %f196, %f4101, %f135;
	// end inline asm
	// begin inline asm
	fma.rn.f32 %f143, %f196, %f4101, %f139;
	// end inline asm
	// begin inline asm
	fma.rn.f32 %f147, %f196, %f4101, %f143;
	// end inline asm
	// begin inline asm
	fma.rn.f32 %f151, %f196, %f4101, %f147;
	// end inline asm
	// begin inline asm
	fma.rn.f32 %f155, %f196, %f4101, %f151;
	// end inline asm
	// begin inline asm
	fma.rn.f32 %f159, %f196, %f4101, %f155;
	// end inline asm
	// begin inline asm
	fma.rn.f32 %f163, %f196, %f4101, %f159;
	// end inline asm
	// begin inline asm
	fma.rn.f32 %f167, %f196, %f4101, %f163;
	// end inline asm
	// begin inline asm
	fma.rn.f32 %f171, %f196, %f4101, %f167;
	// end inline asm
	// begin inline asm
	fma.rn.f32 %f175, %f196, %f4101, %f171;
	// end inline asm
	// begin inline asm
	fma.rn.f32 %f179, %f196, %f4101, %f175;
	// end inline asm
	// begin inline asm
	fma.rn.f32 %f183, %f196, %f4101, %f179;
	// end inline asm
	// begin inline asm
	fma.rn.f32 %f187, %f196, %f4101, %f183;
	// end inline asm
	// begin inline asm
	fma.rn.f32 %f191, %f196, %f4101, %f187;
	// end inline asm
	// begin inline asm
	fma.rn.f32 %f195, %f196, %f4101, %f191;
	// end inline asm
	sin.approx.f32 	%f260, %f195;
	// begin inline asm
	fma.rn.f32 %f199, %f260, %f4101, %f195;
	// end inline asm
	// begin inline asm
	fma.rn.f32 %f203, %f260, %f4101, %f199;
	// end inline asm
	// begin inline asm
	fma.rn.f32 %f207, %f260, %f4101, %f203;
	// end inline asm
	// begin inline asm
	fma.rn.f32 %f211, %f260, %f4101, %f207;
	// end inline asm
	// begin inline asm
	fma.rn.f32 %f215, %f260, %f4101, %f211;
	// end inline asm
	// begin inline asm
	fma.rn.f32 %f219, %f260, %f4101, %f215;
	// end inline asm
	// begin inline asm
	fma.rn.f32 %f223, %f260, %f4101, %f219;
	// end inline asm
	// begin inline asm
	fma.rn.f32 %f227, %f260, %f4101, %f223;
	// end inline asm
	// begin inline asm
	fma.rn.f32 %f231, %f260, %f4101, %f227;
	// end inline asm
	// begin inline asm
	fma.rn.f32 %f235, %f260, %f4101, %f231;
	// end inline asm
	// begin inline asm
	fma.rn.f32 %f239, %f260, %f4101, %f235;
	// end inline asm
	// begin inline asm
	fma.rn.f32 %f243, %f260, %f4101, %f239;
	// end inline asm
	// begin inline asm
	fma.rn.f32 %f247, %f260, %f4101, %f243;
	// end inline asm
	// begin inline asm
	fma.rn.f32 %f251, %f260, %f4101, %f247;
	// end inline asm
	// begin inline asm
	fma.rn.f32 %f255, %f260, %f4101, %f251;
	// end inline asm
	// begin inline asm
	fma.rn.f32 %f259, %f260, %f4101, %f255;
	// end inline asm
	sin.approx.f32 	%f324, %f259;
	// begin inline asm
	fma.rn.f32 %f263, %f324, %f4101, %f259;
	// end inline asm
	// begin inline asm
	fma.rn.f32 %f267, %f324, %f4101, %f263;
	// end inline asm
	// begin inline asm
	fma.rn.f32 %f271, %f324, %f4101, %f267;
	// end inline asm
	// begin inline asm
	fma.rn.f32 %f275, %f324, %f4101, %f271;
	// end inline asm
	// begin inline asm
	fma.rn.f32 %f279, %f324, %f4101, %f275;
	// end inline asm
	// begin inline asm
	fma.rn.f32 %f283, %f324, %f4101, %f279;
	// end inline asm
	// begin inline asm
	fma.rn.f32 %f287, %f324, %f4101, %f283;
	// end inline asm
	// begin inline asm
	fma.rn.f32 %f291, %f324, %f4101, %f287;
	// end inline asm
	// begin inline asm
	fma.rn.f32 %f295, %f324, %f4101, %f291;
	// end inline asm
	// begin inline asm
	fma.rn.f32 %f299, %f324, %f4101, %f295;
	// end inline asm
	// begin inline asm
	fma.rn.f32 %f303, %f324, %f4101, %f299;
	// end inline asm
	// begin inline asm
	fma.rn.f32 %f307, %f324, %f4101, %f303;
	// end inline asm
	// begin inline asm
	fma.rn.f32 %f311, %f324, %f4101, %f307;
	// end inline asm
	// begin inline asm
	fma.rn.f32 %f315, %f324, %f4101, %f311;
	// end inline asm
	// begin inline asm
	fma.rn.f32 %f319, %f324, %f4101, %f315;
	// end inline asm
	// begin inline asm
	fma.rn.f32 %f323, %f324, %f4101, %f319;
	// end inline asm
	sin.approx.f32 	%f388, %f323;
	// begin inline asm
	fma.rn.f32 %f327, %f388, %f4101, %f323;
	// end inline asm
	// begin inline asm
	fma.rn.f32 %f331, %f388, %f4101, %f327;
	// end inline asm
	// begin inline asm
	fma.rn.f32 %f335, %f388, %f4101, %f331;
	// end inline asm
	// begin inline asm
	fma.rn.f32 %f339, %f388, %f4101, %f335;
	// end inline asm
	// begin inline asm
	fma.rn.f32 %f343, %f388, %f4101, %f339;
	// end inline asm
	// begin inline asm
	fma.rn.f32 %f347, %f388, %f4101, %f343;
	// end inline asm
	// begin inline asm
	fma.rn.f32 %f351, %f388, %f4101, %f347;
	// end inline asm
	// begin inline asm
	fma.rn.f32 %f355, %f388, %f4101, %f351;
	// end inline asm
	// begin inline asm
	fma.rn.f32 %f359, %f388, %f4101, %f355;
	// end inline asm
	// begin inline asm
	fma.rn.f32 %f363, %f388, %f4101, %f359;
	// end inline asm
	// begin inline asm
	fma.rn.f32 %f367, %f388, %f4101, %f363;
	// end inline asm
	// begin inline asm
	fma.rn.f32 %f371, %f388, %f4101, %f367;
	// end inline asm
	// begin inline asm
	fma.rn.f32 %f375, %f388, %f4101, %f371;
	// end inline asm
	// begin inline asm
	fma.rn.f32 %f379, %f388, %f4101, %f375;
	// end inline asm
	// begin inline asm
	fma.rn.f32 %f383, %f388, %f4101, %f379;
	// end inline asm
	// begin inline asm
	fma.rn.f32 %f387, %f388, %f4101, %f383;
	// end inline asm
	sin.approx.f32 	%f452, %f387;
	// begin inline asm
	fma.rn.f32 %f391, %f452, %f4101, %f387;
	// end inline asm
	// begin inline asm
	fma.rn.f32 %f395, %f452, %f4101, %f391;
	// end inline asm
	// begin inline asm
	fma.rn.f32 %f399, %f452, %f4101, %f395;
	// end inline asm
	// begin inline asm
	fma.rn.f32 %f403, %f452, %f4101, %f399;
	// end inline asm
	// begin inline asm
	fma.rn.f32 %f407, %f452, %f4101, %f403;
	// end inline asm
	// begin inline asm
	fma.rn.f32 %f411, %f452, %f4101, %f407;
	// end inline asm
	// begin inline asm
	fma.rn.f32 %f415, %f452, %f4101, %f411;
	// end inline asm
	// begin inline asm
	fma.rn.f32 %f419, %f452, %f4101, %f415;
	// end inline asm
	// begin inline asm
	fma.rn.f32 %f423, %f452, %f4101, %f419;
	// end inline asm
	// begin inline asm
	fma.rn.f32 %f427, %f452, %f4101, %f423;
	// end inline asm
	// begin inline asm
	fma.rn.f32 %f431, %f452, %f4101, %f427;
	// end inline asm
	// begin inline asm
	fma.rn.f32 %f435, %f452, %f4101, %f431;
	// end inline asm
	// begin inline asm
	fma.rn.f32 %f439, %f452, %f4101, %f435;
	// end inline asm
	// begin inline asm
	fma.rn.f32 %f443, %f452, %f4101, %f439;
	// end inline asm
	// begin inline asm
	fma.rn.f32 %f447, %f452, %f4101, %f443;
	// end inline asm
	// begin inline asm
	fma.rn.f32 %f451, %f452, %f4101, %f447;
	// end inline asm
	sin.approx.f32 	%f516, %f451;
	// begin inline asm
	fma.rn.f32 %f455, %f516, %f4101, %f451;
	// end inline asm
	// begin inline asm
	fma.rn.f32 %f459, %f516, %f4101, %f455;
	// end inline asm
	// begin inline asm
	fma.rn.f32 %f463, %f516, %f4101, %f459;
	// end inline asm
	// begin inline asm
	fma.rn.f32 %f467, %f516, %f4101, %f463;
	// end inline asm
	// begin inline asm
	fma.rn.f32 %f471, %f516, %f4101, %f467;
	// end inline asm
	// begin inline asm
	fma.rn.f32 %f475, %f516, %f4101, %f471;
	// end inline asm
	// begin inline asm
	fma.rn.f32 %f479, %f516, %f4101, %f475;
	// end inline asm
	// begin inline asm
	fma.rn.f32 %f483, %f516, %f4101, %f479;
	// end inline asm
	// begin inline asm
	fma.rn.f32 %f487, %f516, %f4101, %f483;
	// end inline asm
	// begin inline asm
	fma.rn.f32 %f491, %f516, %f4101, %f487;
	// end inline asm
	// begin inline asm
	fma.rn.f32 %f495, %f516, %f4101, %f491;
	// end inline asm
	// begin inline asm
	fma.rn.f32 %f499, %f516, %f4101, %f495;
	// end inline asm
	// begin inline asm
	fma.rn.f32 %f503, %f516, %f4101, %f499;
	// end inline asm
	// begin inline asm
	fma.rn.f32 %f507, %f516, %f4101, %f503;
	// end inline asm
	// begin inline asm
	fma.rn.f32 %f511, %f516, %f4101, %f507;
	// end inline asm
	// begin inline asm
	fma.rn.f32 %f515, %f516, %f4101, %f511;
	// end inline asm
	sin.approx.f32 	%f580, %f515;
	// begin inline asm
	fma.rn.f32 %f519, %f580, %f4101, %f515;
	// end inline asm
	// begin inline asm
	fma.rn.f32 %f523, %f580, %f4101, %f519;
	// end inline asm
	// begin inline asm
	fma.rn.f32 %f527, %f580, %f4101, %f523;
	// end inline asm
	// begin inline asm
	fma.rn.f32 %f531, %f580, %f4101, %f527;
	// end inline asm
	// begin inline asm
	fma.rn.f32 %f535, %f580, %f4101, %f531;
	// end inline asm
	// begin inline asm
	fma.rn.f32 %f539, %f580, %f4101, %f535;
	// end inline asm
	// begin inline asm
	fma.rn.f32 %f543, %f580, %f4101, %f539;
	// end inline asm
	// begin inline asm
	fma.rn.f32 %f547, %f580, %f4101, %f543;
	// end inline asm
	// begin inline asm
	fma.rn.f32 %f551, %f580, %f4101, %f547;
	// end inline asm
	// begin inline asm
	fma.rn.f32 %f555, %f580, %f4101, %f551;
	// end inline asm
	// begin inline asm
	fma.rn.f32 %f559, %f580, %f4101, %f555;
	// end inline asm
	// begin inline asm
	fma.rn.f32 %f563, %f580, %f4101, %f559;
	// end inline asm
	// begin inline asm
	fma.rn.f32 %f567, %f580, %f4101, %f563;
	// end inline asm
	// begin inline asm
	fma.rn.f32 %f571, %f580, %f4101, %f567;
	// end inline asm
	// begin inline asm
	fma.rn.f32 %f575, %f580, %f4101, %f571;
	// end inline asm
	// begin inline asm
	fma.rn.f32 %f579, %f580, %f4101, %f575;
	// end inline asm
	sin.approx.f32 	%f644, %f579;
	// begin inline asm
	fma.rn.f32 %f583, %f644, %f4101, %f579;
	// end inline asm
	// begin inline asm
	fma.rn.f32 %f587, %f644, %f4101, %f583;
	// end inline asm
	// begin inline asm
	fma.rn.f32 %f591, %f644, %f4101, %f587;
	// end inline asm
	// begin inline asm
	fma.rn.f32 %f595, %f644, %f4101, %f591;
	// end inline asm
	// begin inline asm
	fma.rn.f32 %f599, %f644, %f4101, %f595;
	// end inline asm
	// begin inline asm
	fma.rn.f32 %f603, %f644, %f4101, %f599;
	// end inline asm
	// begin inline asm
	fma.rn.f32 %f607, %f644, %f4101, %f603;
	// end inline asm
	// begin inline asm
	fma.rn.f32 %f611, %f644, %f4101, %f607;
	// end inline asm
	// begin inline asm
	fma.rn.f32 %f615, %f644, %f4101, %f611;
	// end inline asm
	// begin inline asm
	fma.rn.f32 %f619, %f644, %f4101, %f615;
	// end inline asm
	// begin inline asm
	fma.rn.f32 %f623, %f644, %f4101, %f619;
	// end inline asm
	// begin inline asm
	fma.rn.f32 %f627, %f644, %f4101, %f623;
	// end inline asm
	// begin inline asm
	fma.rn.f32 %f631, %f644, %f4101, %f627;
	// end inline asm
	// begin inline asm
	fma.rn.f32 %f635, %f644, %f4101, %f631;
	// end inline asm
	// begin inline asm
	fma.rn.f32 %f639, %f644, %f4101, %f635;
	// end inline asm
	// begin inline asm
	fma.rn.f32 %f643, %f644, %f4101, %f639;
	// end inline asm
	sin.approx.f32 	%f708, %f643;
	// begin inline asm
	fma.rn.f32 %f647, %f708, %f4101, %f643;
	// end inline asm
	// begin inline asm
	fma.rn.f32 %f651, %f708, %f4101, %f647;
	// end inline asm
	// begin inline asm
	fma.rn.f32 %f655, %f708, %f4101, %f651;
	// end inline asm
	// begin inline asm
	fma.rn.f32 %f659, %f708, %f4101, %f655;
	// end inline asm
	// begin inline asm
	fma.rn.f32 %f663, %f708, %f4101, %f659;
	// end inline asm
	// begin inline asm
	fma.rn.f32 %f667, %f708, %f4101, %f663;
	// end inline asm
	// begin inline asm
	fma.rn.f32 %f671, %f708, %f4101, %f667;
	// end inline asm
	// begin inline asm
	fma.rn.f32 %f675, %f708, %f4101, %f671;
	// end inline asm
	// begin inline asm
	fma.rn.f32 %f679, %f708, %f4101, %f675;
	// end inline asm
	// begin inline asm
	fma.rn.f32 %f683, %f708, %f4101, %f679;
	// end inline asm
	// begin inline asm
	fma.rn.f32 %f687, %f708, %f4101, %f683;
	// end inline asm
	// begin inline asm
	fma.rn.f32 %f691, %f708, %f4101, %f687;
	// end inline asm
	// begin inline asm
	fma.rn.f32 %f695, %f708, %f4101, %f691;
	// end inline asm
	// begin inline asm
	fma.rn.f32 %f699, %f708, %f4101, %f695;
	// end inline asm
	// begin inline asm
	fma.rn.f32 %f703, %f708, %f4101, %f699;
	// end inline asm
	// begin inline asm
	fma.rn.f32 %f707, %f708, %f4101, %f703;
	// end inline asm
	sin.approx.f32 	%f772, %f707;
	// begin inline asm
	fma.rn.f32 %f711, %f772, %f4101, %f707;
	// end inline asm
	// begin inline asm
	fma.rn.f32 %f715, %f772, %f4101, %f711;
	// end inline asm
	// begin inline asm
	fma.rn.f32 %f719, %f772, %f4101, %f715;
	// end inline asm
	// begin inline asm
	fma.rn.f32 %f723, %f772, %f4101, %f719;
	// end inline asm
	// begin inline asm
	fma.rn.f32 %f727, %f772, %f4101, %f723;
	// end inline asm
	// begin inline asm
	fma.rn.f32 %f731, %f772, %f4101, %f727;
	// end inline asm
	// begin inline asm
	fma.rn.f32 %f735, %f772, %f4101, %f731;
	// end inline asm
	// begin inline asm
	fma.rn.f32 %f739, %f772, %f4101, %f735;
	// end inline asm
	// begin inline asm
	fma.rn.f32 %f743, %f772, %f4101, %f739;
	// end inline asm
	// begin inline asm
	fma.rn.f32 %f747, %f772, %f4101, %f743;
	// end inline asm
	// begin inline asm
	fma.rn.f32 %f751, %f772, %f4101, %f747;
	// end inline asm
	// begin inline asm
	fma.rn.f32 %f755, %f772, %f4101, %f751;
	// end inline asm
	// begin inline asm
	fma.rn.f32 %f759, %f772, %f4101, %f755;
	// end inline asm
	// begin inline asm
	fma.rn.f32 %f763, %f772, %f4101, %f759;
	// end inline asm
	// begin inline asm
	fma.rn.f32 %f767, %f772, %f4101, %f763;
	// end inline asm
	// begin inline asm
	fma.rn.f32 %f771, %f772, %f4101, %f767;
	// end inline asm
	sin.approx.f32 	%f836, %f771;
	// begin inline asm
	fma.rn.f32 %f775, %f836, %f4101, %f771;
	// end inline asm
	// begin inline asm
	fma.rn.f32 %f779, %f836, %f4101, %f775;
	// end inline asm
	// begin inline asm
	fma.rn.f32 %f783, %f836, %f4101, %f779;
	// end inline asm
	// begin inline asm
	fma.rn.f32 %f787, %f836, %f4101, %f783;
	// end inline asm
	// begin inline asm
	fma.rn.f32 %f791, %f836, %f4101, %f787;
	// end inline asm
	// begin inline asm
	fma.rn.f32 %f795, %f836, %f4101, %f791;
	// end inline asm
	// begin inline asm
	fma.rn.f32 %f799, %f836, %f4101, %f795;
	// end inline asm
	// begin inline asm
	fma.rn.f32 %f803, %f836, %f4101, %f799;
	// end inline asm
	// begin inline asm
	fma.rn.f32 %f807, %f836, %f4101, %f803;
	// end inline asm
	// begin inline asm
	fma.rn.f32 %f811, %f836, %f4101, %f807;
	// end inline asm
	// begin inline asm
	fma.rn.f32 %f815, %f836, %f4101, %f811;
	// end inline asm
	// begin inline asm
	fma.rn.f32 %f819, %f836, %f4101, %f815;
	// end inline asm
	// begin inline asm
	fma.rn.f32 %f823, %f836, %f4101, %f819;
	// end inline asm
	// begin inline asm
	fma.rn.f32 %f827, %f836, %f4101, %f823;
	// end inline asm
	// begin inline asm
	fma.rn.f32 %f831, %f836, %f4101, %f827;
	// end inline asm
	// begin inline asm
	fma.rn.f32 %f835, %f836, %f4101, %f831;
	// end inline asm
	sin.approx.f32 	%f900, %f835;
	// begin inline asm
	fma.rn.f32 %f839, %f900, %f4101, %f835;
	// end inline asm
	// begin inline asm
	fma.rn.f32 %f843, %f900, %f4101, %f839;
	// end inline asm
	// begin inline asm
	fma.rn.f32 %f847, %f900, %f4101, %f843;
	// end inline asm
	// begin inline asm
	fma.rn.f32 %f851, %f900, %f4101, %f847;
	// end inline asm
	// begin inline asm
	fma.rn.f32 %f855, %f900, %f4101, %f851;
	// end inline asm
	// begin inline asm
	fma.rn.f32 %f859, %f900, %f4101, %f855;
	// end inline asm
	// begin inline asm
	fma.rn.f32 %f863, %f900, %f4101, %f859;
	// end inline asm
	// begin inline asm
	fma.rn.f32 %f867, %f900, %f4101, %f863;
	// end inline asm
	// begin inline asm
	fma.rn.f32 %f871, %f900, %f4101, %f867;
	// end inline asm
	// begin inline asm
	fma.rn.f32 %f875, %f900, %f4101, %f871;
	// end inline asm
	// begin inline asm
	fma.rn.f32 %f879, %f900, %f4101, %f875;
	// end inline asm
	// begin inline asm
	fma.rn.f32 %f883, %f900, %f4101, %f879;
	// end inline asm
	// begin inline asm
	fma.rn.f32 %f887, %f900, %f4101, %f883;
	// end inline asm
	// begin inline asm
	fma.rn.f32 %f891, %f900, %f4101, %f887;
	// end inline asm
	// begin inline asm
	fma.rn.f32 %f895, %f900, %f4101, %f891;
	// end inline asm
	// begin inline asm
	fma.rn.f32 %f899, %f900, %f4101, %f895;
	// end inline asm
	sin.approx.f32 	%f964, %f899;
	// begin inline asm
	fma.rn.f32 %f903, %f964, %f4101, %f899;
	// end inline asm
	// begin inline asm
	fma.rn.f32 %f907, %f964, %f4101, %f903;
	// end inline asm
	// begin inline asm
	fma.rn.f32 %f911, %f964, %f4101, %f907;
	// end inline asm
	// begin inline asm
	fma.rn.f32 %f915, %f964, %f4101, %f911;
	// end inline asm
	// begin inline asm
	fma.rn.f32 %f919, %f964, %f4101, %f915;
	// end inline asm
	// begin inline asm
	fma.rn.f32 %f923, %f964, %f4101, %f919;
	// end inline asm
	// begin inline asm
	fma.rn.f32 %f927, %f964, %f4101, %f923;
	// end inline asm
	// begin inline asm
	fma.rn.f32 %f931, %f964, %f4101, %f927;
	// end inline asm
	// begin inline asm
	fma.rn.f32 %f935, %f964, %f4101, %f931;
	// end inline asm
	// begin inline asm
	fma.rn.f32 %f939, %f964, %f4101, %f935;
	// end inline asm
	// begin inline asm
	fma.rn.f32 %f943, %f964, %f4101, %f939;
	// end inline asm
	// begin inline asm
	fma.rn.f32 %f947, %f964, %f4101, %f943;
	// end inline asm
	// begin inline asm
	fma.rn.f32 %f951, %f964, %f4101, %f947;
	// end inline asm
	// begin inline asm
	fma.rn.f32 %f955, %f964, %f4101, %f951;
	// end inline asm
	// begin inline asm
	fma.rn.f32 %f959, %f964, %f4101, %f955;
	// end inline asm
	// begin inline asm
	fma.rn.f32 %f963, %f964, %f4101, %f959;
	// end inline asm
	sin.approx.f32 	%f1028, %f963;
	// begin inline asm
	fma.rn.f32 %f967, %f1028, %f4101, %f963;
	// end inline asm
	// begin inline asm
	fma.rn.f32 %f971, %f1028, %f4101, %f967;
	// end inline asm
	// begin inline asm
	fma.rn.f32 %f975, %f1028, %f4101, %f971;
	// end inline asm
	// begin inline asm
	fma.rn.f32 %f979, %f1028, %f4101, %f975;
	// end inline asm
	// begin inline asm
	fma.rn.f32 %f983, %f1028, %f4101, %f979;
	// end inline asm
	// begin inline asm
	fma.rn.f32 %f987, %f1028, %f4101, %f983;
	// end inline asm
	// begin inline asm
	fma.rn.f32 %f991, %f1028, %f4101, %f987;
	// end inline asm
	// begin inline asm
	fma.rn.f32 %f995, %f1028, %f4101, %f991;
	// end inline asm
	// begin inline asm
	fma.rn.f32 %f999, %f1028, %f4101, %f995;
	// end inline asm
	// begin inline asm
	fma.rn.f32 %f1003, %f1028, %f4101, %f999;
	// end inline asm
	// begin inline asm
	fma.rn.f32 %f1007, %f1028, %f4101, %f1003;
	// end inline asm
	// begin inline asm
	fma.rn.f32 %f1011, %f1028, %f4101, %f1007;
	// end inline asm
	// begin inline asm
	fma.rn.f32 %f1015, %f1028, %f4101, %f1011;
	// end inline asm
	// begin inline asm
	fma.rn.f32 %f1019, %f1028, %f4101, %f1015;
	// end inline asm
	// begin inline asm
	fma.rn.f32 %f1023, %f1028, %f4101, %f1019;
	// end inline asm
	// begin inline asm
	fma.rn.f32 %f1027, %f1028, %f4101, %f1023;
	// end inline asm
	sin.approx.f32 	%f1092, %f1027;
	// begin inline asm
	fma.rn.f32 %f1031, %f1092, %f4101, %f1027;
	// end inline asm
	// begin inline asm
	fma.rn.f32 %f1035, %f1092, %f4101, %f1031;
	// end inline asm
	// begin inline asm
	fma.rn.f32 %f1039, %f1092, %f4101, %f1035;
	// end inline asm
	// begin inline asm
	fma.rn.f32 %f1043, %f1092, %f4101, %f1039;
	// end inline asm
	// begin inline asm
	fma.rn.f32 %f1047, %f1092, %f4101, %f1043;
	// end inline asm
	// begin inline asm
	fma.rn.f32 %f1051, %f1092, %f4101, %f1047;
	// end inline asm
	// begin inline asm
	fma.rn.f32 %f1055, %f1092, %f4101, %f1051;
	// end inline asm
	// begin inline asm
	fma.rn.f32 %f1059, %f1092, %f4101, %f1055;
	// end inline asm
	// begin inline asm
	fma.rn.f32 %f1063, %f1092, %f4101, %f1059;
	// end inline asm
	// begin inline asm
	fma.rn.f32 %f1067, %f1092, %f4101, %f1063;
	// end inline asm
	// begin inline asm
	fma.rn.f32 %f1071, %f1092, %f4101, %f1067;
	// end inline asm
	// begin inline asm
	fma.rn.f32 %f1075, %f1092, %f4101, %f1071;
	// end inline asm
	// begin inline asm
	fma.rn.f32 %f1079, %f1092, %f4101, %f1075;
	// end inline asm
	// begin inline asm
	fma.rn.f32 %f1083, %f1092, %f4101, %f1079;
	// end inline asm
	// begin inline asm
	fma.rn.f32 %f1087, %f1092, %f4101, %f1083;
	// end inline asm
	// begin inline asm
	fma.rn.f32 %f1091, %f1092, %f4101, %f1087;
	// end inline asm
	sin.approx.f32 	%f1156, %f1091;
	// begin inline asm
	fma.rn.f32 %f1095, %f1156, %f4101, %f1091;
	// end inline asm
	// begin inline asm
	fma.rn.f32 %f1099, %f1156, %f4101, %f1095;
	// end inline asm
	// begin inline asm
	fma.rn.f32 %f1103, %f1156, %f4101, %f1099;
	// end inline asm
	// begin inline asm
	fma.rn.f32 %f1107, %f1156, %f4101, %f1103;
	// end inline asm
	// begin inline asm
	fma.rn.f32 %f1111, %f1156, %f4101, %f1107;
	// end inline asm
	// begin inline asm
	fma.rn.f32 %f1115, %f1156, %f4101, %f1111;
	// end inline asm
	// begin inline asm
	fma.rn.f32 %f1119, %f1156, %f4101, %f1115;
	// end inline asm
	// begin inline asm
	fma.rn.f32 %f1123, %f1156, %f4101, %f1119;
	// end inline asm
	// begin inline asm
	fma.rn.f32 %f1127, %f1156, %f4101, %f1123;
	// end inline asm
	// begin inline asm
	fma.rn.f32 %f1131, %f1156, %f4101, %f1127;
	// end inline asm
	// begin inline asm
	fma.rn.f32 %f1135, %f1156, %f4101, %f1131;
	// end inline asm
	// begin inline asm
	fma.rn.f32 %f1139, %f1156, %f4101, %f1135;
	// end inline asm
	// begin inline asm
	fma.rn.f32 %f1143, %f1156, %f4101, %f1139;
	// end inline asm
	// begin inline asm
	fma.rn.f32 %f1147, %f1156, %f4101, %f1143;
	// end inline asm
	// begin inline asm
	fma.rn.f32 %f1151, %f1156, %f4101, %f1147;
	// end inline asm
	// begin inline asm
	fma.rn.f32 %f1155, %f1156, %f4101, %f1151;
	// end inline asm
	sin.approx.f32 	%f1220, %f1155;
	// begin inline asm
	fma.rn.f32 %f1159, %f1220, %f4101, %f1155;
	// end inline asm
	// begin inline asm
	fma.rn.f32 %f1163, %f1220, %f4101, %f1159;
	// end inline asm
	// begin inline asm
	fma.rn.f32 %f1167, %f1220, %f4101, %f1163;
	// end inline asm
	// begin inline asm
	fma.rn.f32 %f1171, %f1220, %f4101, %f1167;
	// end inline asm
	// begin inline asm
	fma.rn.f32 %f1175, %f1220, %f4101, %f1171;
	// end inline asm
	// begin inline asm
	fma.rn.f32 %f1179, %f1220, %f4101, %f1175;
	// end inline asm
	// begin inline asm
	fma.rn.f32 %f1183, %f1220, %f4101, %f1179;
	// end inline asm
	// begin inline asm
	fma.rn.f32 %f1187, %f1220, %f4101, %f1183;
	// end inline asm
	// begin inline asm
	fma.rn.f32 %f1191, %f1220, %f4101, %f1187;
	// end inline asm
	// begin inline asm
	fma.rn.f32 %f1195, %f1220, %f4101, %f1191;
	// end inline asm
	// begin inline asm
	fma.rn.f32 %f1199, %f1220, %f4101, %f1195;
	// end inline asm
	// begin inline asm
	fma.rn.f32 %f1203, %f1220, %f4101, %f1199;
	// end inline asm
	// begin inline asm
	fma.rn.f32 %f1207, %f1220, %f4101, %f1203;
	// end inline asm
	// begin inline asm
	fma.rn.f32 %f1211, %f1220, %f4101, %f1207;
	// end inline asm
	// begin inline asm
	fma.rn.f32 %f1215, %f1220, %f4101, %f1211;
	// end inline asm
	// begin inline asm
	fma.rn.f32 %f1219, %f1220, %f4101, %f1215;
	// end inline asm
	sin.approx.f32 	%f1284, %f1219;
	// begin inline asm
	fma.rn.f32 %f1223, %f1284, %f4101, %f1219;
	// end inline asm
	// begin inline asm
	fma.rn.f32 %f1227, %f1284, %f4101, %f1223;
	// end inline asm
	// begin inline asm
	fma.rn.f32 %f1231, %f1284, %f4101, %f1227;
	// end inline asm
	// begin inline asm
	fma.rn.f32 %f1235, %f1284, %f4101, %f1231;
	// end inline asm
	// begin inline asm
	fma.rn.f32 %f1239, %f1284, %f4101, %f1235;
	// end inline asm
	// begin inline asm
	fma.rn.f32 %f1243, %f1284, %f4101, %f1239;
	// end inline asm
	// begin inline asm
	fma.rn.f32 %f1247, %f1284, %f4101, %f1243;
	// end inline asm
	// begin inline asm
	fma.rn.f32 %f1251, %f1284, %f4101, %f1247;
	// end inline asm
	// begin inline asm
	fma.rn.f32 %f1255, %f1284, %f4101, %f1251;
	// end inline asm
	// begin inline asm
	fma.rn.f32 %f1259, %f1284, %f4101, %f1255;
	// end inline asm
	// begin inline asm
	fma.rn.f32 %f1263, %f1284, %f4101, %f1259;
	// end inline asm
	// begin inline asm
	fma.rn.f32 %f1267, %f1284, %f4101, %f1263;
	// end inline asm
	// begin inline asm
	fma.rn.f32 %f1271, %f1284, %f4101, %f1267;
	// end inline asm
	// begin inline asm
	fma.rn.f32 %f1275, %f1284, %f4101, %f1271;
	// end inline asm
	// begin inline asm
	fma.rn.f32 %f1279, %f1284, %f4101, %f1275;
	// end inline asm
	// begin inline asm
	fma.rn.f32 %f1283, %f1284, %f4101, %f1279;
	// end inline asm
	sin.approx.f32 	%f1348, %f1283;
	// begin inline asm
	fma.rn.f32 %f1287, %f1348, %f4101, %f1283;
	// end inline asm
	// begin inline asm
	fma.rn.f32 %f1291, %f1348, %f4101, %f1287;
	// end inline asm
	// begin inline asm
	fma.rn.f32 %f1295, %f1348, %f4101, %f1291;
	// end inline asm
	// begin inline asm
	fma.rn.f32 %f1299, %f1348, %f4101, %f1295;
	// end inline asm
	// begin inline asm
	fma.rn.f32 %f1303, %f1348, %f4101, %f1299;
	// end inline asm
	// begin inline asm
	fma.rn.f32 %f1307, %f1348, %f4101, %f1303;
	// end inline asm
	// begin inline asm
	fma.rn.f32 %f1311, %f1348, %f4101, %f1307;
	// end inline asm
	// begin inline asm
	fma.rn.f32 %f1315, %f1348, %f4101, %f1311;
	// end inline asm
	// begin inline asm
	fma.rn.f32 %f1319, %f1348, %f4101, %f1315;
	// end inline asm
	// begin inline asm
	fma.rn.f32 %f1323, %f1348, %f4101, %f1319;
	// end inline asm
	// begin inline asm
	fma.rn.f32 %f1327, %f1348, %f4101, %f1323;
	// end inline asm
	// begin inline asm
	fma.rn.f32 %f1331, %f1348, %f4101, %f1327;
	// end inline asm
	// begin inline asm
	fma.rn.f32 %f1335, %f1348, %f4101, %f1331;
	// end inline asm
	// begin inline asm
	fma.rn.f32 %f1339, %f1348, %f4101, %f1335;
	// end inline asm
	// begin inline asm
	fma.rn.f32 %f1343, %f1348, %f4101, %f1339;
	// end inline asm
	// begin inline asm
	fma.rn.f32 %f1347, %f1348, %f4101, %f1343;
	// end inline asm
	sin.approx.f32 	%f1412, %f1347;
	// begin inline asm
	fma.rn.f32 %f1351, %f1412, %f4101, %f1347;
	// end inline asm
	// begin inline asm
	fma.rn.f32 %f1355, %f1412, %f4101, %f1351;
	// end inline asm
	// begin inline asm
	fma.rn.f32 %f1359, %f1412, %f4101, %f1355;
	// end inline asm
	// begin inline asm
	fma.rn.f32 %f1363, %f1412, %f4101, %f1359;
	// end inline asm
	// begin inline asm
	fma.rn.f32 %f1367, %f1412, %f4101, %f1363;
	// end inline asm
	// begin inline asm
	fma.rn.f32 %f1371, %f1412, %f4101, %f1367;
	// end inline asm
	// begin inline asm
	fma.rn.f32 %f1375, %f1412, %f4101, %f1371;
	// end inline asm
	// begin inline asm
	fma.rn.f32 %f1379, %f1412, %f4101, %f1375;
	// end inline asm
	// begin inline asm
	fma.rn.f32 %f1383, %f1412, %f4101, %f1379;
	// end inline asm
	// begin inline asm
	fma.rn.f32 %f1387, %f1412, %f4101, %f1383;
	// end inline asm
	// begin inline asm
	fma.rn.f32 %f1391, %f1412, %f4101, %f1387;
	// end inline asm
	// begin inline asm
	fma.rn.f32 %f1395, %f1412, %f4101, %f1391;
	// end inline asm
	// begin inline asm
	fma.rn.f32 %f1399, %f1412, %f4101, %f1395;
	// end inline asm
	// begin inline asm
	fma.rn.f32 %f1403, %f1412, %f4101, %f1399;
	// end inline asm
	// begin inline asm
	fma.rn.f32 %f1407, %f1412, %f4101, %f1403;
	// end inline asm
	// begin inline asm
	fma.rn.f32 %f1411, %f1412, %f4101, %f1407;
	// end inline asm
	sin.approx.f32 	%f1476, %f1411;
	// begin inline asm
	fma.rn.f32 %f1415, %f1476, %f4101, %f1411;
	// end inline asm
	// begin inline asm
	fma.rn.f32 %f1419, %f1476, %f4101, %f1415;
	// end inline asm
	// begin inline asm
	fma.rn.f32 %f1423, %f1476, %f4101, %f1419;
	// end inline asm
	// begin inline asm
	fma.rn.f32 %f1427, %f1476, %f4101, %f1423;
	// end inline asm
	// begin inline asm
	fma.rn.f32 %f1431, %f1476, %f4101, %f1427;
	// end inline asm
	// begin inline asm
	fma.rn.f32 %f1435, %f1476, %f4101, %f1431;
	// end inline asm
	// begin inline asm
	fma.rn.f32 %f1439, %f1476, %f4101, %f1435;
	// end inline asm
	// begin inline asm
	fma.rn.f32 %f1443, %f1476, %f4101, %f1439;
	// end inline asm
	// begin inline asm
	fma.rn.f32 %f1447, %f1476, %f4101, %f1443;
	// end inline asm
	// begin inline asm
	fma.rn.f32 %f1451, %f1476, %f4101, %f1447;
	// end inline asm
	// begin inline asm
	fma.rn.f32 %f1455, %f1476, %f4101, %f1451;
	// end inline asm
	// begin inline asm
	fma.rn.f32 %f1459, %f1476, %f4101, %f1455;
	// end inline asm
	// begin inline asm
	fma.rn.f32 %f1463, %f1476, %f4101, %f1459;
	// end inline asm
	// begin inline asm
	fma.rn.f32 %f1467, %f1476, %f4101, %f1463;
	// end inline asm
	// begin inline asm
	fma.rn.f32 %f1471, %f1476, %f4101, %f1467;
	// end inline asm
	// begin inline asm
	fma.rn.f32 %f1475, %f1476, %f4101, %f1471;
	// end inline asm
	sin.approx.f32 	%f1540, %f1475;
	// begin inline asm
	fma.rn.f32 %f1479, %f1540, %f4101, %f1475;
	// end inline asm
	// begin inline asm
	fma.rn.f32 %f1483, %f1540, %f4101, %f1479;
	// end inline asm
	// begin inline asm
	fma.rn.f32 %f1487, %f1540, %f4101, %f1483;
	// end inline asm
	// begin inline asm
	fma.rn.f32 %f1491, %f1540, %f4101, %f1487;
	// end inline asm
	// begin inline asm
	fma.rn.f32 %f1495, %f1540, %f4101, %f1491;
	// end inline asm
	// begin inline asm
	fma.rn.f32 %f1499, %f1540, %f4101, %f1495;
	// end inline asm
	// begin inline asm
	fma.rn.f32 %f1503, %f1540, %f4101, %f1499;
	// end inline asm
	// begin inline asm
	fma.rn.f32 %f1507, %f1540, %f4101, %f1503;
	// end inline asm
	// begin inline asm
	fma.rn.f32 %f1511, %f1540, %f4101, %f1507;
	// end inline asm
	// begin inline asm
	fma.rn.f32 %f1515, %f1540, %f4101, %f1511;
	// end inline asm
	// begin inline asm
	fma.rn.f32 %f1519, %f1540, %f4101, %f1515;
	// end inline asm
	// begin inline asm
	fma.rn.f32 %f1523, %f1540, %f4101, %f1519;
	// end inline asm
	// begin inline asm
	fma.rn.f32 %f1527, %f1540, %f4101, %f1523;
	// end inline asm
	// begin inline asm
	fma.rn.f32 %f1531, %f1540, %f4101, %f1527;
	// end inline asm
	// begin inline asm
	fma.rn.f32 %f1535, %f1540, %f4101, %f1531;
	// end inline asm
	// begin inline asm
	fma.rn.f32 %f1539, %f1540, %f4101, %f1535;
	// end inline asm
	sin.approx.f32 	%f1604, %f1539;
	// begin inline asm
	fma.rn.f32 %f1543, %f1604, %f4101, %f1539;
	// end inline asm
	// begin inline asm
	fma.rn.f32 %f1547, %f1604, %f4101, %f1543;
	// end inline asm
	// begin inline asm
	fma.rn.f32 %f1551, %f1604, %f4101, %f1547;
	// end inline asm
	// begin inline asm
	fma.rn.f32 %f1555, %f1604, %f4101, %f1551;
	// end inline asm
	// begin inline asm
	fma.rn.f32 %f1559, %f1604, %f4101, %f1555;
	// end inline asm
	// begin inline asm
	fma.rn.f32 %f1563, %f1604, %f4101, %f1559;
	// end inline asm
	// begin inline asm
	fma.rn.f32 %f1567, %f1604, %f4101, %f1563;
	// end inline asm
	// begin inline asm
	fma.rn.f32 %f1571, %f1604, %f4101, %f1567;
	// end inline asm
	// begin inline asm
	fma.rn.f32 %f1575, %f1604, %f4101, %f1571;
	// end inline asm
	// begin inline asm
	fma.rn.f32 %f1579, %f1604, %f4101, %f1575;
	// end inline asm
	// begin inline asm
	fma.rn.f32 %f1583, %f1604, %f4101, %f1579;
	// end inline asm
	// begin inline asm
	fma.rn.f32 %f1587, %f1604, %f4101, %f1583;
	// end inline asm
	// begin inline asm
	fma.rn.f32 %f1591, %f1604, %f4101, %f1587;
	// end inline asm
	// begin inline asm
	fma.rn.f32 %f1595, %f1604, %f4101, %f1591;
	// end inline asm
	// begin inline asm
	fma.rn.f32 %f1599, %f1604, %f4101, %f1595;
	// end inline asm
	// begin inline asm
	fma.rn.f32 %f1603, %f1604, %f4101, %f1599;
	// end inline asm
	sin.approx.f32 	%f1668, %f1603;
	// begin inline asm
	fma.rn.f32 %f1607, %f1668, %f4101, %f1603;
	// end inline asm
	// begin inline asm
	fma.rn.f32 %f1611, %f1668, %f4101, %f1607;
	// end inline asm
	// begin inline asm
	fma.rn.f32 %f1615, %f1668, %f4101, %f1611;
	// end inline asm
	// begin inline asm
	fma.rn.f32 %f1619, %f1668, %f4101, %f1615;
	// end inline asm
	// begin inline asm
	fma.rn.f32 %f1623, %f1668, %f4101, %f1619;
	// end inline asm
	// begin inline asm
	fma.rn.f32 %f1627, %f1668, %f4101, %f1623;
	// end inline asm
	// begin inline asm
	fma.rn.f32 %f1631, %f1668, %f4101, %f1627;
	// end inline asm
	// begin inline asm
	fma.rn.f32 %f1635, %f1668, %f4101, %f1631;
	// end inline asm
	// begin inline asm
	fma.rn.f32 %f1639, %f1668, %f4101, %f1635;
	// end inline asm
	// begin inline asm
	fma.rn.f32 %f1643, %f1668, %f4101, %f1639;
	// end inline asm
	// begin inline asm
	fma.rn.f32 %f1647, %f1668, %f4101, %f1643;
	// end inline asm
	// begin inline asm
	fma.rn.f32 %f1651, %f1668, %f4101, %f1647;
	// end inline asm
	// begin inline asm
	fma.rn.f32 %f1655, %f1668, %f4101, %f1651;
	// end inline asm
	// begin inline asm
	fma.rn.f32 %f1659, %f1668, %f4101, %f1655;
	// end inline asm
	// begin inline asm
	fma.rn.f32 %f1663, %f1668, %f4101, %f1659;
	// end inline asm
	// begin inline asm
	fma.rn.f32 %f1667, %f1668, %f4101, %f1663;
	// end inline asm
	sin.approx.f32 	%f1732, %f1667;
	// begin inline asm
	fma.rn.f32 %f1671, %f1732, %f4101, %f1667;
	// end inline asm
	// begin inline asm
	fma.rn.f32 %f1675, %f1732, %f4101, %f1671;
	// end inline asm
	// begin inline asm
	fma.rn.f32 %f1679, %f1732, %f4101, %f1675;
	// end inline asm
	// begin inline asm
	fma.rn.f32 %f1683, %f1732, %f4101, %f1679;
	// end inline asm
	// begin inline asm
	fma.rn.f32 %f1687, %f1732, %f4101, %f1683;
	// end inline asm
	// begin inline asm
	fma.rn.f32 %f1691, %f1732, %f4101, %f1687;
	// end inline asm
	// begin inline asm
	fma.rn.f32 %f1695, %f1732, %f4101, %f1691;
	// end inline asm
	// begin inline asm
	fma.rn.f32 %f1699, %f1732, %f4101, %f1695;
	// end inline asm
	// begin inline asm
	fma.rn.f32 %f1703, %f1732, %f4101, %f1699;
	// end inline asm
	// begin inline asm
	fma.rn.f32 %f1707, %f1732, %f4101, %f1703;
	// end inline asm
	// begin inline asm
	fma.rn.f32 %f1711, %f1732, %f4101, %f1707;
	// end inline asm
	// begin inline asm
	fma.rn.f32 %f1715, %f1732, %f4101, %f1711;
	// end inline asm
	// begin inline asm
	fma.rn.f32 %f1719, %f1732, %f4101, %f1715;
	// end inline asm
	// begin inline asm
	fma.rn.f32 %f1723, %f1732, %f4101, %f1719;
	// end inline asm
	// begin inline asm
	fma.rn.f32 %f1727, %f1732, %f4101, %f1723;
	// end inline asm
	// begin inline asm
	fma.rn.f32 %f1731, %f1732, %f4101, %f1727;
	// end inline asm
	sin.approx.f32 	%f1796, %f1731;
	// begin inline asm
	fma.rn.f32 %f1735, %f1796, %f4101, %f1731;
	// end inline asm
	// begin inline asm
	fma.rn.f32 %f1739, %f1796, %f4101, %f1735;
	// end inline asm
	// begin inline asm
	fma.rn.f32 %f1743, %f1796, %f4101, %f1739;
	// end inline asm
	// begin inline asm
	fma.rn.f32 %f1747, %f1796, %f4101, %f1743;
	// end inline asm
	// begin inline asm
	fma.rn.f32 %f1751, %f1796, %f4101, %f1747;
	// end inline asm
	// begin inline asm
	fma.rn.f32 %f1755, %f1796, %f4101, %f1751;
	// end inline asm
	// begin inline asm
	fma.rn.f32 %f1759, %f1796, %f4101, %f1755;
	// end inline asm
	// begin inline asm
	fma.rn.f32 %f1763, %f1796, %f4101, %f1759;
	// end inline asm
	// begin inline asm
	fma.rn.f32 %f1767, %f1796, %f4101, %f1763;
	// end inline asm
	// begin inline asm
	fma.rn.f32 %f1771, %f1796, %f4101, %f1767;
	// end inline asm
	// begin inline asm
	fma.rn.f32 %f1775, %f1796, %f4101, %f1771;
	// end inline asm
	// begin inline asm
	fma.rn.f32 %f1779, %f1796, %f4101, %f1775;
	// end inline asm
	// begin inline asm
	fma.rn.f32 %f1783, %f1796, %f4101, %f1779;
	// end inline asm
	// begin inline asm
	fma.rn.f32 %f1787, %f1796, %f4101, %f1783;
	// end inline asm
	// begin inline asm
	fma.rn.f32 %f1791, %f1796, %f4101, %f1787;
	// end inline asm
	// begin inline asm
	fma.rn.f32 %f1795, %f1796, %f4101, %f1791;
	// end inline asm
	sin.approx.f32 	%f1860, %f1795;
	// begin inline asm
	fma.rn.f32 %f1799, %f1860, %f4101, %f1795;
	// end inline asm
	// begin inline asm
	fma.rn.f32 %f1803, %f1860, %f4101, %f1799;
	// end inline asm
	// begin inline asm
	fma.rn.f32 %f1807, %f1860, %f4101, %f1803;
	// end inline asm
	// begin inline asm
	fma.rn.f32 %f1811, %f1860, %f4101, %f1807;
	// end inline asm
	// begin inline asm
	fma.rn.f32 %f1815, %f1860, %f4101, %f1811;
	// end inline asm
	// begin inline asm
	fma.rn.f32 %f1819, %f1860, %f4101, %f1815;
	// end inline asm
	// begin inline asm
	fma.rn.f32 %f1823, %f1860, %f4101, %f1819;
	// end inline asm
	// begin inline asm
	fma.rn.f32 %f1827, %f1860, %f4101, %f1823;
	// end inline asm
	// begin inline asm
	fma.rn.f32 %f1831, %f1860, %f4101, %f1827;
	// end inline asm
	// begin inline asm
	fma.rn.f32 %f1835, %f1860, %f4101, %f1831;
	// end inline asm
	// begin inline asm
	fma.rn.f32 %f1839, %f1860, %f4101, %f1835;
	// end inline asm
	// begin inline asm
	fma.rn.f32 %f1843, %f1860, %f4101, %f1839;
	// end inline asm
	// begin inline asm
	fma.rn.f32 %f1847, %f1860, %f4101, %f1843;
	// end inline asm
	// begin inline asm
	fma.rn.f32 %f1851, %f1860, %f4101, %f1847;
	// end inline asm
	// begin inline asm
	fma.rn.f32 %f1855, %f1860, %f4101, %f1851;
	// end inline asm
	// begin inline asm
	fma.rn.f32 %f1859, %f1860, %f4101, %f1855;
	// end inline asm
	sin.approx.f32 	%f1924, %f1859;
	// begin inline asm
	fma.rn.f32 %f1863, %f1924, %f4101, %f1859;
	// end inline asm
	// begin inline asm
	fma.rn.f32 %f1867, %f1924, %f4101, %f1863;
	// end inline asm
	// begin inline asm
	fma.rn.f32 %f1871, %f1924, %f4101, %f1867;
	// end inline asm
	// begin inline asm
	fma.rn.f32 %f1875, %f1924, %f4101, %f1871;
	// end inline asm
	// begin inline asm
	fma.rn.f32 %f1879, %f1924, %f4101, %f1875;
	// end inline asm
	// begin inline asm
	fma.rn.f32 %f1883, %f1924, %f4101, %f1879;
	// end inline asm
	// begin inline asm
	fma.rn.f32 %f1887, %f1924, %f4101, %f1883;
	// end inline asm
	// begin inline asm
	fma.rn.f32 %f1891, %f1924, %f4101, %f1887;
	// end inline asm
	// begin inline asm
	fma.rn.f32 %f1895, %f1924, %f4101, %f1891;
	// end inline asm
	// begin inline asm
	fma.rn.f32 %f1899, %f1924, %f4101, %f1895;
	// end inline asm
	// begin inline asm
	fma.rn.f32 %f1903, %f1924, %f4101, %f1899;
	// end inline asm
	// begin inline asm
	fma.rn.f32 %f1907, %f1924, %f4101, %f1903;
	// end inline asm
	// begin inline asm
	fma.rn.f32 %f1911, %f1924, %f4101, %f1907;
	// end inline asm
	// begin inline asm
	fma.rn.f32 %f1915, %f1924, %f4101, %f1911;
	// end inline asm
	// begin inline asm
	fma.rn.f32 %f1919, %f1924, %f4101, %f1915;
	// end inline asm
	// begin inline asm
	fma.rn.f32 %f1923, %f1924, %f4101, %f1919;
	// end inline asm
	sin.approx.f32 	%f1988, %f1923;
	// begin inline asm
	fma.rn.f32 %f1927, %f1988, %f4101, %f1923;
	// end inline asm
	// begin inline asm
	fma.rn.f32 %f1931, %f1988, %f4101, %f1927;
	// end inline asm
	// begin inline asm
	fma.rn.f32 %f1935, %f1988, %f4101, %f1931;
	// end inline asm
	// begin inline asm
	fma.rn.f32 %f1939, %f1988, %f4101, %f1935;
	// end inline asm
	// begin inline asm
	fma.rn.f32 %f1943, %f1988, %f4101, %f1939;
	// end inline asm
	// begin inline asm
	fma.rn.f32 %f1947, %f1988, %f4101, %f1943;
	// end inline asm
	// begin inline asm
	fma.rn.f32 %f1951, %f1988, %f4101, %f1947;
	// end inline asm
	// begin inline asm
	fma.rn.f32 %f1955, %f1988, %f4101, %f1951;
	// end inline asm
	// begin inline asm
	fma.rn.f32 %f1959, %f1988, %f4101, %f1955;
	// end inline asm
	// begin inline asm
	fma.rn.f32 %f1963, %f1988, %f4101, %f1959;
	// end inline asm
	// begin inline asm
	fma.rn.f32 %f1967, %f1988, %f4101, %f1963;
	// end inline asm
	// begin inline asm
	fma.rn.f32 %f1971, %f1988, %f4101, %f1967;
	// end inline asm
	// begin inline asm
	fma.rn.f32 %f1975, %f1988, %f4101, %f1971;
	// end inline asm
	// begin inline asm
	fma.rn.f32 %f1979, %f1988, %f4101, %f1975;
	// end inline asm
	// begin inline asm
	fma.rn.f32 %f1983, %f1988, %f4101, %f1979;
	// end inline asm
	// begin inline asm
	fma.rn.f32 %f1987, %f1988, %f4101, %f1983;
	// end inline asm
	sin.approx.f32 	%f2052, %f1987;
	// begin inline asm
	fma.rn.f32 %f1991, %f2052, %f4101, %f1987;
	// end inline asm
	// begin inline asm
	fma.rn.f32 %f1995, %f2052, %f4101, %f1991;
	// end inline asm
	// begin inline asm
	fma.rn.f32 %f1999, %f2052, %f4101, %f1995;
	// end inline asm
	// begin inline asm
	fma.rn.f32 %f2003, %f2052, %f4101, %f1999;
	// end inline asm
	// begin inline asm
	fma.rn.f32 %f2007, %f2052, %f4101, %f2003;
	// end inline asm
	// begin inline asm
	fma.rn.f32 %f2011, %f2052, %f4101, %f2007;
	// end inline asm
	// begin inline asm
	fma.rn.f32 %f2015, %f2052, %f4101, %f2011;
	// end inline asm
	// begin inline asm
	fma.rn.f32 %f2019, %f2052, %f4101, %f2015;
	// end inline asm
	// begin inline asm
	fma.rn.f32 %f2023, %f2052, %f4101, %f2019;
	// end inline asm
	// begin inline asm
	fma.rn.f32 %f2027, %f2052, %f4101, %f2023;
	// end inline asm
	// begin inline asm
	fma.rn.f32 %f2031, %f2052, %f4101, %f2027;
	// end inline asm
	// begin inline asm
	fma.rn.f32 %f2035, %f2052, %f4101, %f2031;
	// end inline asm
	// begin inline asm
	fma.rn.f32 %f2039, %f2052, %f4101, %f2035;
	// end inline asm
	// begin inline asm
	fma.rn.f32 %f2043, %f2052, %f4101, %f2039;
	// end inline asm
	// begin inline asm
	fma.rn.f32 %f2047, %f2052, %f4101, %f2043;
	// end inline asm
	// begin inline asm
	fma.rn.f32 %f2051, %f2052, %f4101, %f2047;
	// end inline asm
	sin.approx.f32 	%f2116, %f2051;
	// begin inline asm
	fma.rn.f32 %f2055, %f2116, %f4101, %f2051;
	// end inline asm
	// begin inline asm
	fma.rn.f32 %f2059, %f2116, %f4101, %f2055;
	// end inline asm
	// begin inline asm
	fma.rn.f32 %f2063, %f2116, %f4101, %f2059;
	// end inline asm
	// begin inline asm
	fma.rn.f32 %f2067, %f2116, %f4101, %f2063;
	// end inline asm
	// begin inline asm
	fma.rn.f32 %f2071, %f2116, %f4101, %f2067;
	// end inline asm
	// begin inline asm
	fma.rn.f32 %f2075, %f2116, %f4101, %f2071;
	// end inline asm
	// begin inline asm
	fma.rn.f32 %f2079, %f2116, %f4101, %f2075;
	// end inline asm
	// begin inline asm
	fma.rn.f32 %f2083, %f2116, %f4101, %f2079;
	// end inline asm
	// begin inline asm
	fma.rn.f32 %f2087, %f2116, %f4101, %f2083;
	// end inline asm
	// begin inline asm
	fma.rn.f32 %f2091, %f2116, %f4101, %f2087;
	// end inline asm
	// begin inline asm
	fma.rn.f32 %f2095, %f2116, %f4101, %f2091;
	// end inline asm
	// begin inline asm
	fma.rn.f32 %f2099, %f2116, %f4101, %f2095;
	// end inline asm
	// begin inline asm
	fma.rn.f32 %f2103, %f2116, %f4101, %f2099;
	// end inline asm
	// begin inline asm
	fma.rn.f32 %f2107, %f2116, %f4101, %f2103;
	// end inline asm
	// begin inline asm
	fma.rn.f32 %f2111, %f2116, %f4101, %f2107;
	// end inline asm
	// begin inline asm
	fma.rn.f32 %f2115, %f2116, %f4101, %f2111;
	// end inline asm
	sin.approx.f32 	%f2180, %f2115;
	// begin inline asm
	fma.rn.f32 %f2119, %f2180, %f4101, %f2115;
	// end inline asm
	// begin inline asm
	fma.rn.f32 %f2123, %f2180, %f4101, %f2119;
	// end inline asm
	// begin inline asm
	fma.rn.f32 %f2127, %f2180, %f4101, %f2123;
	// end inline asm
	// begin inline asm
	fma.rn.f32 %f2131, %f2180, %f4101, %f2127;
	// end inline asm
	// begin inline asm
	fma.rn.f32 %f2135, %f2180, %f4101, %f2131;
	// end inline asm
	// begin inline asm
	fma.rn.f32 %f2139, %f2180, %f4101, %f2135;
	// end inline asm
	// begin inline asm
	fma.rn.f32 %f2143, %f2180, %f4101, %f2139;
	// end inline asm
	// begin inline asm
	fma.rn.f32 %f2147, %f2180, %f4101, %f2143;
	// end inline asm
	// begin inline asm
	fma.rn.f32 %f2151, %f2180, %f4101, %f2147;
	// end inline asm
	// begin inline asm
	fma.rn.f32 %f2155, %f2180, %f4101, %f2151;
	// end inline asm
	// begin inline asm
	fma.rn.f32 %f2159, %f2180, %f4101, %f2155;
	// end inline asm
	// begin inline asm
	fma.rn.f32 %f2163, %f2180, %f4101, %f2159;
	// end inline asm
	// begin inline asm
	fma.rn.f32 %f2167, %f2180, %f4101, %f2163;
	// end inline asm
	// begin inline asm
	fma.rn.f32 %f2171, %f2180, %f4101, %f2167;
	// end inline asm
	// begin inline asm
	fma.rn.f32 %f2175, %f2180, %f4101, %f2171;
	// end inline asm
	// begin inline asm
	fma.rn.f32 %f2179, %f2180, %f4101, %f2175;
	// end inline asm
	sin.approx.f32 	%f2244, %f2179;
	// begin inline asm
	fma.rn.f32 %f2183, %f2244, %f4101, %f2179;
	// end inline asm
	// begin inline asm
	fma.rn.f32 %f2187, %f2244, %f4101, %f2183;
	// end inline asm
	// begin inline asm
	fma.rn.f32 %f2191, %f2244, %f4101, %f2187;
	// end inline asm
	// begin inline asm
	fma.rn.f32 %f2195, %f2244, %f4101, %f2191;
	// end inline asm
	// begin inline asm
	fma.rn.f32 %f2199, %f2244, %f4101, %f2195;
	// end inline asm
	// begin inline asm
	fma.rn.f32 %f2203, %f2244, %f4101, %f2199;
	// end inline asm
	// begin inline asm
	fma.rn.f32 %f2207, %f2244, %f4101, %f2203;
	// end inline asm
	// begin inline asm
	fma.rn.f32 %f2211, %f2244, %f4101, %f2207;
	// end inline asm
	// begin inline asm
	fma.rn.f32 %f2215, %f2244, %f4101, %f2211;
	// end inline asm
	// begin inline asm
	fma.rn.f32 %f2219, %f2244, %f4101, %f2215;
	// end inline asm
	// begin inline asm
	fma.rn.f32 %f2223, %f2244, %f4101, %f2219;
	// end inline asm
	// begin inline asm
	fma.rn.f32 %f2227, %f2244, %f4101, %f2223;
	// end inline asm
	// begin inline asm
	fma.rn.f32 %f2231, %f2244, %f4101, %f2227;
	// end inline asm
	// begin inline asm
	fma.rn.f32 %f2235, %f2244, %f4101, %f2231;
	// end inline asm
	// begin inline asm
	fma.rn.f32 %f2239, %f2244, %f4101, %f2235;
	// end inline asm
	// begin inline asm
	fma.rn.f32 %f2243, %f2244, %f4101, %f2239;
	// end inline asm
	sin.approx.f32 	%f2308, %f2243;
	// begin inline asm
	fma.rn.f32 %f2247, %f2308, %f4101, %f2243;
	// end inline asm
	// begin inline asm
	fma.rn.f32 %f2251, %f2308, %f4101, %f2247;
	// end inline asm
	// begin inline asm
	fma.rn.f32 %f2255, %f2308, %f4101, %f2251;
	// end inline asm
	// begin inline asm
	fma.rn.f32 %f2259, %f2308, %f4101, %f2255;
	// end inline asm
	// begin inline asm
	fma.rn.f32 %f2263, %f2308, %f4101, %f2259;
	// end inline asm
	// begin inline asm
	fma.rn.f32 %f2267, %f2308, %f4101, %f2263;
	// end inline asm
	// begin inline asm
	fma.rn.f32 %f2271, %f2308, %f4101, %f2267;
	// end inline asm
	// begin inline asm
	fma.rn.f32 %f2275, %f2308, %f4101, %f2271;
	// end inline asm
	// begin inline asm
	fma.rn.f32 %f2279, %f2308, %f4101, %f2275;
	// end inline asm
	// begin inline asm
	fma.rn.f32 %f2283, %f2308, %f4101, %f2279;
	// end inline asm
	// begin inline asm
	fma.rn.f32 %f2287, %f2308, %f4101, %f2283;
	// end inline asm
	// begin inline asm
	fma.rn.f32 %f2291, %f2308, %f4101, %f2287;
	// end inline asm
	// begin inline asm
	fma.rn.f32 %f2295, %f2308, %f4101, %f2291;
	// end inline asm
	// begin inline asm
	fma.rn.f32 %f2299, %f2308, %f4101, %f2295;
	// end inline asm
	// begin inline asm
	fma.rn.f32 %f2303, %f2308, %f4101, %f2299;
	// end inline asm
	// begin inline asm
	fma.rn.f32 %f2307, %f2308, %f4101, %f2303;
	// end inline asm
	sin.approx.f32 	%f2372, %f2307;
	// begin inline asm
	fma.rn.f32 %f2311, %f2372, %f4101, %f2307;
	// end inline asm
	// begin inline asm
	fma.rn.f32 %f2315, %f2372, %f4101, %f2311;
	// end inline asm
	// begin inline asm
	fma.rn.f32 %f2319, %f2372, %f4101, %f2315;
	// end inline asm
	// begin inline asm
	fma.rn.f32 %f2323, %f2372, %f4101, %f2319;
	// end inline asm
	// begin inline asm
	fma.rn.f32 %f2327, %f2372, %f4101, %f2323;
	// end inline asm
	// begin inline asm
	fma.rn.f32 %f2331, %f2372, %f4101, %f2327;
	// end inline asm
	// begin inline asm
	fma.rn.f32 %f2335, %f2372, %f4101, %f2331;
	// end inline asm
	// begin inline asm
	fma.rn.f32 %f2339, %f2372, %f4101, %f2335;
	// end inline asm
	// begin inline asm
	fma.rn.f32 %f2343, %f2372, %f4101, %f2339;
	// end inline asm
	// begin inline asm
	fma.rn.f32 %f2347, %f2372, %f4101, %f2343;
	// end inline asm
	// begin inline asm
	fma.rn.f32 %f2351, %f2372, %f4101, %f2347;
	// end inline asm
	// begin inline asm
	fma.rn.f32 %f2355, %f2372, %f4101, %f2351;
	// end inline asm
	// begin inline asm
	fma.rn.f32 %f2359, %f2372, %f4101, %f2355;
	// end inline asm
	// begin inline asm
	fma.rn.f32 %f2363, %f2372, %f4101, %f2359;
	// end inline asm
	// begin inline asm
	fma.rn.f32 %f2367, %f2372, %f4101, %f2363;
	// end inline asm
	// begin inline asm
	fma.rn.f32 %f2371, %f2372, %f4101, %f2367;
	// end inline asm
	sin.approx.f32 	%f2436, %f2371;
	// begin inline asm
	fma.rn.f32 %f2375, %f2436, %f4101, %f2371;
	// end inline asm
	// begin inline asm
	fma.rn.f32 %f2379, %f2436, %f4101, %f2375;
	// end inline asm
	// begin inline asm
	fma.rn.f32 %f2383, %f2436, %f4101, %f2379;
	// end inline asm
	// begin inline asm
	fma.rn.f32 %f2387, %f2436, %f4101, %f2383;
	// end inline asm
	// begin inline asm
	fma.rn.f32 %f2391, %f2436, %f4101, %f2387;
	// end inline asm
	// begin inline asm
	fma.rn.f32 %f2395, %f2436, %f4101, %f2391;
	// end inline asm
	// begin inline asm
	fma.rn.f32 %f2399, %f2436, %f4101, %f2395;
	// end inline asm
	// begin inline asm
	fma.rn.f32 %f2403, %f2436, %f4101, %f2399;
	// end inline asm
	// begin inline asm
	fma.rn.f32 %f2407, %f2436, %f4101, %f2403;
	// end inline asm
	// begin inline asm
	fma.rn.f32 %f2411, %f2436, %f4101, %f2407;
	// end inline asm
	// begin inline asm
	fma.rn.f32 %f2415, %f2436, %f4101, %f2411;
	// end inline asm
	// begin inline asm
	fma.rn.f32 %f2419, %f2436, %f4101, %f2415;
	// end inline asm
	// begin inline asm
	fma.rn.f32 %f2423, %f2436, %f4101, %f2419;
	// end inline asm
	// begin inline asm
	fma.rn.f32 %f2427, %f2436, %f4101, %f2423;
	// end inline asm
	// begin inline asm
	fma.rn.f32 %f2431, %f2436, %f4101, %f2427;
	// end inline asm
	// begin inline asm
	fma.rn.f32 %f2435, %f2436, %f4101, %f2431;
	// end inline asm
	sin.approx.f32 	%f2500, %f2435;
	// begin inline asm
	fma.rn.f32 %f2439, %f2500, %f4101, %f2435;
	// end inline asm
	// begin inline asm
	fma.rn.f32 %f2443, %f2500, %f4101, %f2439;
	// end inline asm
	// begin inline asm
	fma.rn.f32 %f2447, %f2500, %f4101, %f2443;
	// end inline asm
	// begin inline asm
	fma.rn.f32 %f2451, %f2500, %f4101, %f2447;
	// end inline asm
	// begin inline asm
	fma.rn.f32 %f2455, %f2500, %f4101, %f2451;
	// end inline asm
	// begin inline asm
	fma.rn.f32 %f2459, %f2500, %f4101, %f2455;
	// end inline asm
	// begin inline asm
	fma.rn.f32 %f2463, %f2500, %f4101, %f2459;
	// end inline asm
	// begin inline asm
	fma.rn.f32 %f2467, %f2500, %f4101, %f2463;
	// end inline asm
	// begin inline asm
	fma.rn.f32 %f2471, %f2500, %f4101, %f2467;
	// end inline asm
	// begin inline asm
	fma.rn.f32 %f2475, %f2500, %f4101, %f2471;
	// end inline asm
	// begin inline asm
	fma.rn.f32 %f2479, %f2500, %f4101, %f2475;
	// end inline asm
	// begin inline asm
	fma.rn.f32 %f2483, %f2500, %f4101, %f2479;
	// end inline asm
	// begin inline asm
	fma.rn.f32 %f2487, %f2500, %f4101, %f2483;
	// end inline asm
	// begin inline asm
	fma.rn.f32 %f2491, %f2500, %f4101, %f2487;
	// end inline asm
	// begin inline asm
	fma.rn.f32 %f2495, %f2500, %f4101, %f2491;
	// end inline asm
	// begin inline asm
	fma.rn.f32 %f2499, %f2500, %f4101, %f2495;
	// end inline asm
	sin.approx.f32 	%f2564, %f2499;
	// begin inline asm
	fma.rn.f32 %f2503, %f2564, %f4101, %f2499;
	// end inline asm
	// begin inline asm
	fma.rn.f32 %f2507, %f2564, %f4101, %f2503;
	// end inline asm
	// begin inline asm
	fma.rn.f32 %f2511, %f2564, %f4101, %f2507;
	// end inline asm
	// begin inline asm
	fma.rn.f32 %f2515, %f2564, %f4101, %f2511;
	// end inline asm
	// begin inline asm
	fma.rn.f32 %f2519, %f2564, %f4101, %f2515;
	// end inline asm
	// begin inline asm
	fma.rn.f32 %f2523, %f2564, %f4101, %f2519;
	// end inline asm
	// begin inline asm
	fma.rn.f32 %f2527, %f2564, %f4101, %f2523;
	// end inline asm
	// begin inline asm
	fma.rn.f32 %f2531, %f2564, %f4101, %f2527;
	// end inline asm
	// begin inline asm
	fma.rn.f32 %f2535, %f2564, %f4101, %f2531;
	// end inline asm
	// begin inline asm
	fma.rn.f32 %f2539, %f2564, %f4101, %f2535;
	// end inline asm
	// begin inline asm
	fma.rn.f32 %f2543, %f2564, %f4101, %f2539;
	// end inline asm
	// begin inline asm
	fma.rn.f32 %f2547, %f2564, %f4101, %f2543;
	// end inline asm
	// begin inline asm
	fma.rn.f32 %f2551, %f2564, %f4101, %f2547;
	// end inline asm
	// begin inline asm
	fma.rn.f32 %f2555, %f2564, %f4101, %f2551;
	// end inline asm
	// begin inline asm
	fma.rn.f32 %f2559, %f2564, %f4101, %f2555;
	// end inline asm
	// begin inline asm
	fma.rn.f32 %f2563, %f2564, %f4101, %f2559;
	// end inline asm
	sin.approx.f32 	%f2628, %f2563;
	// begin inline asm
	fma.rn.f32 %f2567, %f2628, %f4101, %f2563;
	// end inline asm
	// begin inline asm
	fma.rn.f32 %f2571, %f2628, %f4101, %f2567;
	// end inline asm
	// begin inline asm
	fma.rn.f32 %f2575, %f2628, %f4101, %f2571;
	// end inline asm
	// begin inline asm
	fma.rn.f32 %f2579, %f2628, %f4101, %f2575;
	// end inline asm
	// begin inline asm
	fma.rn.f32 %f2583, %f2628, %f4101, %f2579;
	// end inline asm
	// begin inline asm
	fma.rn.f32 %f2587, %f2628, %f4101, %f2583;
	// end inline asm
	// begin inline asm
	fma.rn.f32 %f2591, %f2628, %f4101, %f2587;
	// end inline asm
	// begin inline asm
	fma.rn.f32 %f2595, %f2628, %f4101, %f2591;
	// end inline asm
	// begin inline asm
	fma.rn.f32 %f2599, %f2628, %f4101, %f2595;
	// end inline asm
	// begin inline asm
	fma.rn.f32 %f2603, %f2628, %f4101, %f2599;
	// end inline asm
	// begin inline asm
	fma.rn.f32 %f2607, %f2628, %f4101, %f2603;
	// end inline asm
	// begin inline asm
	fma.rn.f32 %f2611, %f2628, %f4101, %f2607;
	// end inline asm
	// begin inline asm
	fma.rn.f32 %f2615, %f2628, %f4101, %f2611;
	// end inline asm
	// begin inline asm
	fma.rn.f32 %f2619, %f2628, %f4101, %f2615;
	// end inline asm
	// begin inline asm
	fma.rn.f32 %f2623, %f2628, %f4101, %f2619;
	// end inline asm
	// begin inline asm
	fma.rn.f32 %f2627, %f2628, %f4101, %f2623;
	// end inline asm
	sin.approx.f32 	%f2692, %f2627;
	// begin inline asm
	fma.rn.f32 %f2631, %f2692, %f4101, %f2627;
	// end inline asm
	// begin inline asm
	fma.rn.f32 %f2635, %f2692, %f4101, %f2631;
	// end inline asm
	// begin inline asm
	fma.rn.f32 %f2639, %f2692, %f4101, %f2635;
	// end inline asm
	// begin inline asm
	fma.rn.f32 %f2643, %f2692, %f4101, %f2639;
	// end inline asm
	// begin inline asm
	fma.rn.f32 %f2647, %f2692, %f4101, %f2643;
	// end inline asm
	// begin inline asm
	fma.rn.f32 %f2651, %f2692, %f4101, %f2647;
	// end inline asm
	// begin inline asm
	fma.rn.f32 %f2655, %f2692, %f4101, %f2651;
	// end inline asm
	// begin inline asm
	fma.rn.f32 %f2659, %f2692, %f4101, %f2655;
	// end inline asm
	// begin inline asm
	fma.rn.f32 %f2663, %f2692, %f4101, %f2659;
	// end inline asm
	// begin inline asm
	fma.rn.f32 %f2667, %f2692, %f4101, %f2663;
	// end inline asm
	// begin inline asm
	fma.rn.f32 %f2671, %f2692, %f4101, %f2667;
	// end inline asm
	// begin inline asm
	fma.rn.f32 %f2675, %f2692, %f4101, %f2671;
	// end inline asm
	// begin inline asm
	fma.rn.f32 %f2679, %f2692, %f4101, %f2675;
	// end inline asm
	// begin inline asm
	fma.rn.f32 %f2683, %f2692, %f4101, %f2679;
	// end inline asm
	// begin inline asm
	fma.rn.f32 %f2687, %f2692, %f4101, %f2683;
	// end inline asm
	// begin inline asm
	fma.rn.f32 %f2691, %f2692, %f4101, %f2687;
	// end inline asm
	sin.approx.f32 	%f2756, %f2691;
	// begin inline asm
	fma.rn.f32 %f2695, %f2756, %f4101, %f2691;
	// end inline asm
	// begin inline asm
	fma.rn.f32 %f2699, %f2756, %f4101, %f2695;
	// end inline asm
	// begin inline asm
	fma.rn.f32 %f2703, %f2756, %f4101, %f2699;
	// end inline asm
	// begin inline asm
	fma.rn.f32 %f2707, %f2756, %f4101, %f2703;
	// end inline asm
	// begin inline asm
	fma.rn.f32 %f2711, %f2756, %f4101, %f2707;
	// end inline asm
	// begin inline asm
	fma.rn.f32 %f2715, %f2756, %f4101, %f2711;
	// end inline asm
	// begin inline asm
	fma.rn.f32 %f2719, %f2756, %f4101, %f2715;
	// end inline asm
	// begin inline asm
	fma.rn.f32 %f2723, %f2756, %f4101, %f2719;
	// end inline asm
	// begin inline asm
	fma.rn.f32 %f2727, %f2756, %f4101, %f2723;
	// end inline asm
	// begin inline asm
	fma.rn.f32 %f2731, %f2756, %f4101, %f2727;
	// end inline asm
	// begin inline asm
	fma.rn.f32 %f2735, %f2756, %f4101, %f2731;
	// end inline asm
	// begin inline asm
	fma.rn.f32 %f2739, %f2756, %f4101, %f2735;
	// end inline asm
	// begin inline asm
	fma.rn.f32 %f2743, %f2756, %f4101, %f2739;
	// end inline asm
	// begin inline asm
	fma.rn.f32 %f2747, %f2756, %f4101, %f2743;
	// end inline asm
	// begin inline asm
	fma.rn.f32 %f2751, %f2756, %f4101, %f2747;
	// end inline asm
	// begin inline asm
	fma.rn.f32 %f2755, %f2756, %f4101, %f2751;
	// end inline asm
	sin.approx.f32 	%f2820, %f2755;
	// begin inline asm
	fma.rn.f32 %f2759, %f2820, %f4101, %f2755;
	// end inline asm
	// begin inline asm
	fma.rn.f32 %f2763, %f2820, %f4101, %f2759;
	// end inline asm
	// begin inline asm
	fma.rn.f32 %f2767, %f2820, %f4101, %f2763;
	// end inline asm
	// begin inline asm
	fma.rn.f32 %f2771, %f2820, %f4101, %f2767;
	// end inline asm
	// begin inline asm
	fma.rn.f32 %f2775, %f2820, %f4101, %f2771;
	// end inline asm
	// begin inline asm
	fma.rn.f32 %f2779, %f2820, %f4101, %f2775;
	// end inline asm
	// begin inline asm
	fma.rn.f32 %f2783, %f2820, %f4101, %f2779;
	// end inline asm
	// begin inline asm
	fma.rn.f32 %f2787, %f2820, %f4101, %f2783;
	// end inline asm
	// begin inline asm
	fma.rn.f32 %f2791, %f2820, %f4101, %f2787;
	// end inline asm
	// begin inline asm
	fma.rn.f32 %f2795, %f2820, %f4101, %f2791;
	// end inline asm
	// begin inline asm
	fma.rn.f32 %f2799, %f2820, %f4101, %f2795;
	// end inline asm
	// begin inline asm
	fma.rn.f32 %f2803, %f2820, %f4101, %f2799;
	// end inline asm
	// begin inline asm
	fma.rn.f32 %f2807, %f2820, %f4101, %f2803;
	// end inline asm
	// begin inline asm
	fma.rn.f32 %f2811, %f2820, %f4101, %f2807;
	// end inline asm
	// begin inline asm
	fma.rn.f32 %f2815, %f2820, %f4101, %f2811;
	// end inline asm
	// begin inline asm
	fma.rn.f32 %f2819, %f2820, %f4101, %f2815;
	// end inline asm
	sin.approx.f32 	%f2884, %f2819;
	// begin inline asm
	fma.rn.f32 %f2823, %f2884, %f4101, %f2819;
	// end inline asm
	// begin inline asm
	fma.rn.f32 %f2827, %f2884, %f4101, %f2823;
	// end inline asm
	// begin inline asm
	fma.rn.f32 %f2831, %f2884, %f4101, %f2827;
	// end inline asm
	// begin inline asm
	fma.rn.f32 %f2835, %f2884, %f4101, %f2831;
	// end inline asm
	// begin inline asm
	fma.rn.f32 %f2839, %f2884, %f4101, %f2835;
	// end inline asm
	// begin inline asm
	fma.rn.f32 %f2843, %f2884, %f4101, %f2839;
	// end inline asm
	// begin inline asm
	fma.rn.f32 %f2847, %f2884, %f4101, %f2843;
	// end inline asm
	// begin inline asm
	fma.rn.f32 %f2851, %f2884, %f4101, %f2847;
	// end inline asm
	// begin inline asm
	fma.rn.f32 %f2855, %f2884, %f4101, %f2851;
	// end inline asm
	// begin inline asm
	fma.rn.f32 %f2859, %f2884, %f4101, %f2855;
	// end inline asm
	// begin inline asm
	fma.rn.f32 %f2863, %f2884, %f4101, %f2859;
	// end inline asm
	// begin inline asm
	fma.rn.f32 %f2867, %f2884, %f4101, %f2863;
	// end inline asm
	// begin inline asm
	fma.rn.f32 %f2871, %f2884, %f4101, %f2867;
	// end inline asm
	// begin inline asm
	fma.rn.f32 %f2875, %f2884, %f4101, %f2871;
	// end inline asm
	// begin inline asm
	fma.rn.f32 %f2879, %f2884, %f4101, %f2875;
	// end inline asm
	// begin inline asm
	fma.rn.f32 %f2883, %f2884, %f4101, %f2879;
	// end inline asm
	sin.approx.f32 	%f2948, %f2883;
	// begin inline asm
	fma.rn.f32 %f2887, %f2948, %f4101, %f2883;
	// end inline asm
	// begin inline asm
	fma.rn.f32 %f2891, %f2948, %f4101, %f2887;
	// end inline asm
	// begin inline asm
	fma.rn.f32 %f2895, %f2948, %f4101, %f2891;
	// end inline asm
	// begin inline asm
	fma.rn.f32 %f2899, %f2948, %f4101, %f2895;
	// end inline asm
	// begin inline asm
	fma.rn.f32 %f2903, %f2948, %f4101, %f2899;
	// end inline asm
	// begin inline asm
	fma.rn.f32 %f2907, %f2948, %f4101, %f2903;
	// end inline asm
	// begin inline asm
	fma.rn.f32 %f2911, %f2948, %f4101, %f2907;
	// end inline asm
	// begin inline asm
	fma.rn.f32 %f2915, %f2948, %f4101, %f2911;
	// end inline asm
	// begin inline asm
	fma.rn.f32 %f2919, %f2948, %f4101, %f2915;
	// end inline asm
	// begin inline asm
	fma.rn.f32 %f2923, %f2948, %f4101, %f2919;
	// end inline asm
	// begin inline asm
	fma.rn.f32 %f2927, %f2948, %f4101, %f2923;
	// end inline asm
	// begin inline asm
	fma.rn.f32 %f2931, %f2948, %f4101, %f2927;
	// end inline asm
	// begin inline asm
	fma.rn.f32 %f2935, %f2948, %f4101, %f2931;
	// end inline asm
	// begin inline asm
	fma.rn.f32 %f2939, %f2948, %f4101, %f2935;
	// end inline asm
	// begin inline asm
	fma.rn.f32 %f2943, %f2948, %f4101, %f2939;
	// end inline asm
	// begin inline asm
	fma.rn.f32 %f2947, %f2948, %f4101, %f2943;
	// end inline asm
	sin.approx.f32 	%f3012, %f2947;
	// begin inline asm
	fma.rn.f32 %f2951, %f3012, %f4101, %f2947;
	// end inline asm
	// begin inline asm
	fma.rn.f32 %f2955, %f3012, %f4101, %f2951;
	// end inline asm
	// begin inline asm
	fma.rn.f32 %f2959, %f3012, %f4101, %f2955;
	// end inline asm
	// begin inline asm
	fma.rn.f32 %f2963, %f3012, %f4101, %f2959;
	// end inline asm
	// begin inline asm
	fma.rn.f32 %f2967, %f3012, %f4101, %f2963;
	// end inline asm
	// begin inline asm
	fma.rn.f32 %f2971, %f3012, %f4101, %f2967;
	// end inline asm
	// begin inline asm
	fma.rn.f32 %f2975, %f3012, %f4101, %f2971;
	// end inline asm
	// begin inline asm
	fma.rn.f32 %f2979, %f3012, %f4101, %f2975;
	// end inline asm
	// begin inline asm
	fma.rn.f32 %f2983, %f3012, %f4101, %f2979;
	// end inline asm
	// begin inline asm
	fma.rn.f32 %f2987, %f3012, %f4101, %f2983;
	// end inline asm
	// begin inline asm
	fma.rn.f32 %f2991, %f3012, %f4101, %f2987;
	// end inline asm
	// begin inline asm
	fma.rn.f32 %f2995, %f3012, %f4101, %f2991;
	// end inline asm
	// begin inline asm
	fma.rn.f32 %f2999, %f3012, %f4101, %f2995;
	// end inline asm
	// begin inline asm
	fma.rn.f32 %f3003, %f3012, %f4101, %f2999;
	// end inline asm
	// begin inline asm
	fma.rn.f32 %f3007, %f3012, %f4101, %f3003;
	// end inline asm
	// begin inline asm
	fma.rn.f32 %f3011, %f3012, %f4101, %f3007;
	// end inline asm
	sin.approx.f32 	%f3076, %f3011;
	// begin inline asm
	fma.rn.f32 %f3015, %f3076, %f4101, %f3011;
	// end inline asm
	// begin inline asm
	fma.rn.f32 %f3019, %f3076, %f4101, %f3015;
	// end inline asm
	// begin inline asm
	fma.rn.f32 %f3023, %f3076, %f4101, %f3019;
	// end inline asm
	// begin inline asm
	fma.rn.f32 %f3027, %f3076, %f4101, %f3023;
	// end inline asm
	// begin inline asm
	fma.rn.f32 %f3031, %f3076, %f4101, %f3027;
	// end inline asm
	// begin inline asm
	fma.rn.f32 %f3035, %f3076, %f4101, %f3031;
	// end inline asm
	// begin inline asm
	fma.rn.f32 %f3039, %f3076, %f4101, %f3035;
	// end inline asm
	// begin inline asm
	fma.rn.f32 %f3043, %f3076, %f4101, %f3039;
	// end inline asm
	// begin inline asm
	fma.rn.f32 %f3047, %f3076, %f4101, %f3043;
	// end inline asm
	// begin inline asm
	fma.rn.f32 %f3051, %f3076, %f4101, %f3047;
	// end inline asm
	// begin inline asm
	fma.rn.f32 %f3055, %f3076, %f4101, %f3051;
	// end inline asm
	// begin inline asm
	fma.rn.f32 %f3059, %f3076, %f4101, %f3055;
	// end inline asm
	// begin inline asm
	fma.rn.f32 %f3063, %f3076, %f4101, %f3059;
	// end inline asm
	// begin inline asm
	fma.rn.f32 %f3067, %f3076, %f4101, %f3063;
	// end inline asm
	// begin inline asm
	fma.rn.f32 %f3071, %f3076, %f4101, %f3067;
	// end inline asm
	// begin inline asm
	fma.rn.f32 %f3075, %f3076, %f4101, %f3071;
	// end inline asm
	sin.approx.f32 	%f3140, %f3075;
	// begin inline asm
	fma.rn.f32 %f3079, %f3140, %f4101, %f3075;
	// end inline asm
	// begin inline asm
	fma.rn.f32 %f3083, %f3140, %f4101, %f3079;
	// end inline asm
	// begin inline asm
	fma.rn.f32 %f3087, %f3140, %f4101, %f3083;
	// end inline asm
	// begin inline asm
	fma.rn.f32 %f3091, %f3140, %f4101, %f3087;
	// end inline asm
	// begin inline asm
	fma.rn.f32 %f3095, %f3140, %f4101, %f3091;
	// end inline asm
	// begin inline asm
	fma.rn.f32 %f3099, %f3140, %f4101, %f3095;
	// end inline asm
	// begin inline asm
	fma.rn.f32 %f3103, %f3140, %f4101, %f3099;
	// end inline asm
	// begin inline asm
	fma.rn.f32 %f3107, %f3140, %f4101, %f3103;
	// end inline asm
	// begin inline asm
	fma.rn.f32 %f3111, %f3140, %f4101, %f3107;
	// end inline asm
	// begin inline asm
	fma.rn.f32 %f3115, %f3140, %f4101, %f3111;
	// end inline asm
	// begin inline asm
	fma.rn.f32 %f3119, %f3140, %f4101, %f3115;
	// end inline asm
	// begin inline asm
	fma.rn.f32 %f3123, %f3140, %f4101, %f3119;
	// end inline asm
	// begin inline asm
	fma.rn.f32 %f3127, %f3140, %f4101, %f3123;
	// end inline asm
	// begin inline asm
	fma.rn.f32 %f3131, %f3140, %f4101, %f3127;
	// end inline asm
	// begin inline asm
	fma.rn.f32 %f3135, %f3140, %f4101, %f3131;
	// end inline asm
	// begin inline asm
	fma.rn.f32 %f3139, %f3140, %f4101, %f3135;
	// end inline asm
	sin.approx.f32 	%f3204, %f3139;
	// begin inline asm
	fma.rn.f32 %f3143, %f3204, %f4101, %f3139;
	// end inline asm
	// begin inline asm
	fma.rn.f32 %f3147, %f3204, %f4101, %f3143;
	// end inline asm
	// begin inline asm
	fma.rn.f32 %f3151, %f3204, %f4101, %f3147;
	// end inline asm
	// begin inline asm
	fma.rn.f32 %f3155, %f3204, %f4101, %f3151;
	// end inline asm
	// begin inline asm
	fma.rn.f32 %f3159, %f3204, %f4101, %f3155;
	// end inline asm
	// begin inline asm
	fma.rn.f32 %f3163, %f3204, %f4101, %f3159;
	// end inline asm
	// begin inline asm
	fma.rn.f32 %f3167, %f3204, %f4101, %f3163;
	// end inline asm
	// begin inline asm
	fma.rn.f32 %f3171, %f3204, %f4101, %f3167;
	// end inline asm
	// begin inline asm
	fma.rn.f32 %f3175, %f3204, %f4101, %f3171;
	// end inline asm
	// begin inline asm
	fma.rn.f32 %f3179, %f3204, %f4101, %f3175;
	// end inline asm
	// begin inline asm
	fma.rn.f32 %f3183, %f3204, %f4101, %f3179;
	// end inline asm
	// begin inline asm
	fma.rn.f32 %f3187, %f3204, %f4101, %f3183;
	// end inline asm
	// begin inline asm
	fma.rn.f32 %f3191, %f3204, %f4101, %f3187;
	// end inline asm
	// begin inline asm
	fma.rn.f32 %f3195, %f3204, %f4101, %f3191;
	// end inline asm
	// begin inline asm
	fma.rn.f32 %f3199, %f3204, %f4101, %f3195;
	// end inline asm
	// begin inline asm
	fma.rn.f32 %f3203, %f3204, %f4101, %f3199;
	// end inline asm
	sin.approx.f32 	%f3268, %f3203;
	// begin inline asm
	fma.rn.f32 %f3207, %f3268, %f4101, %f3203;
	// end inline asm
	// begin inline asm
	fma.rn.f32 %f3211, %f3268, %f4101, %f3207;
	// end inline asm
	// begin inline asm
	fma.rn.f32 %f3215, %f3268, %f4101, %f3211;
	// end inline asm
	// begin inline asm
	fma.rn.f32 %f3219, %f3268, %f4101, %f3215;
	// end inline asm
	// begin inline asm
	fma.rn.f32 %f3223, %f3268, %f4101, %f3219;
	// end inline asm
	// begin inline asm
	fma.rn.f32 %f3227, %f3268, %f4101, %f3223;
	// end inline asm
	// begin inline asm
	fma.rn.f32 %f3231, %f3268, %f4101, %f3227;
	// end inline asm
	// begin inline asm
	fma.rn.f32 %f3235, %f3268, %f4101, %f3231;
	// end inline asm
	// begin inline asm
	fma.rn.f32 %f3239, %f3268, %f4101, %f3235;
	// end inline asm
	// begin inline asm
	fma.rn.f32 %f3243, %f3268, %f4101, %f3239;
	// end inline asm
	// begin inline asm
	fma.rn.f32 %f3247, %f3268, %f4101, %f3243;
	// end inline asm
	// begin inline asm
	fma.rn.f32 %f3251, %f3268, %f4101, %f3247;
	// end inline asm
	// begin inline asm
	fma.rn.f32 %f3255, %f3268, %f4101, %f3251;
	// end inline asm
	// begin inline asm
	fma.rn.f32 %f3259, %f3268, %f4101, %f3255;
	// end inline asm
	// begin inline asm
	fma.rn.f32 %f3263, %f3268, %f4101, %f3259;
	// end inline asm
	// begin inline asm
	fma.rn.f32 %f3267, %f3268, %f4101, %f3263;
	// end inline asm
	sin.approx.f32 	%f3332, %f3267;
	// begin inline asm
	fma.rn.f32 %f3271, %f3332, %f4101, %f3267;
	// end inline asm
	// begin inline asm
	fma.rn.f32 %f3275, %f3332, %f4101, %f3271;
	// end inline asm
	// begin inline asm
	fma.rn.f32 %f3279, %f3332, %f4101, %f3275;
	// end inline asm
	// begin inline asm
	fma.rn.f32 %f3283, %f3332, %f4101, %f3279;
	// end inline asm
	// begin inline asm
	fma.rn.f32 %f3287, %f3332, %f4101, %f3283;
	// end inline asm
	// begin inline asm
	fma.rn.f32 %f3291, %f3332, %f4101, %f3287;
	// end inline asm
	// begin inline asm
	fma.rn.f32 %f3295, %f3332, %f4101, %f3291;
	// end inline asm
	// begin inline asm
	fma.rn.f32 %f3299, %f3332, %f4101, %f3295;
	// end inline asm
	// begin inline asm
	fma.rn.f32 %f3303, %f3332, %f4101, %f3299;
	// end inline asm
	// begin inline asm
	fma.rn.f32 %f3307, %f3332, %f4101, %f3303;
	// end inline asm
	// begin inline asm
	fma.rn.f32 %f3311, %f3332, %f4101, %f3307;
	// end inline asm
	// begin inline asm
	fma.rn.f32 %f3315, %f3332, %f4101, %f3311;
	// end inline asm
	// begin inline asm
	fma.rn.f32 %f3319, %f3332, %f4101, %f3315;
	// end inline asm
	// begin inline asm
	fma.rn.f32 %f3323, %f3332, %f4101, %f3319;
	// end inline asm
	// begin inline asm
	fma.rn.f32 %f3327, %f3332, %f4101, %f3323;
	// end inline asm
	// begin inline asm
	fma.rn.f32 %f3331, %f3332, %f4101, %f3327;
	// end inline asm
	sin.approx.f32 	%f3396, %f3331;
	// begin inline asm
	fma.rn.f32 %f3335, %f3396, %f4101, %f3331;
	// end inline asm
	// begin inline asm
	fma.rn.f32 %f3339, %f3396, %f4101, %f3335;
	// end inline asm
	// begin inline asm
	fma.rn.f32 %f3343, %f3396, %f4101, %f3339;
	// end inline asm
	// begin inline asm
	fma.rn.f32 %f3347, %f3396, %f4101, %f3343;
	// end inline asm
	// begin inline asm
	fma.rn.f32 %f3351, %f3396, %f4101, %f3347;
	// end inline asm
	// begin inline asm
	fma.rn.f32 %f3355, %f3396, %f4101, %f3351;
	// end inline asm
	// begin inline asm
	fma.rn.f32 %f3359, %f3396, %f4101, %f3355;
	// end inline asm
	// begin inline asm
	fma.rn.f32 %f3363, %f3396, %f4101, %f3359;
	// end inline asm
	// begin inline asm
	fma.rn.f32 %f3367, %f3396, %f4101, %f3363;
	// end inline asm
	// begin inline asm
	fma.rn.f32 %f3371, %f3396, %f4101, %f3367;
	// end inline asm
	// begin inline asm
	fma.rn.f32 %f3375, %f3396, %f4101, %f3371;
	// end inline asm
	// begin inline asm
	fma.rn.f32 %f3379, %f3396, %f4101, %f3375;
	// end inline asm
	// begin inline asm
	fma.rn.f32 %f3383, %f3396, %f4101, %f3379;
	// end inline asm
	// begin inline asm
	fma.rn.f32 %f3387, %f3396, %f4101, %f3383;
	// end inline asm
	// begin inline asm
	fma.rn.f32 %f3391, %f3396, %f4101, %f3387;
	// end inline asm
	// begin inline asm
	fma.rn.f32 %f3395, %f3396, %f4101, %f3391;
	// end inline asm
	sin.approx.f32 	%f3460, %f3395;
	// begin inline asm
	fma.rn.f32 %f3399, %f3460, %f4101, %f3395;
	// end inline asm
	// begin inline asm
	fma.rn.f32 %f3403, %f3460, %f4101, %f3399;
	// end inline asm
	// begin inline asm
	fma.rn.f32 %f3407, %f3460, %f4101, %f3403;
	// end inline asm
	// begin inline asm
	fma.rn.f32 %f3411, %f3460, %f4101, %f3407;
	// end inline asm
	// begin inline asm
	fma.rn.f32 %f3415, %f3460, %f4101, %f3411;
	// end inline asm
	// begin inline asm
	fma.rn.f32 %f3419, %f3460, %f4101, %f3415;
	// end inline asm
	// begin inline asm
	fma.rn.f32 %f3423, %f3460, %f4101, %f3419;
	// end inline asm
	// begin inline asm
	fma.rn.f32 %f3427, %f3460, %f4101, %f3423;
	// end inline asm
	// begin inline asm
	fma.rn.f32 %f3431, %f3460, %f4101, %f3427;
	// end inline asm
	// begin inline asm
	fma.rn.f32 %f3435, %f3460, %f4101, %f3431;
	// end inline asm
	// begin inline asm
	fma.rn.f32 %f3439, %f3460, %f4101, %f3435;
	// end inline asm
	// begin inline asm
	fma.rn.f32 %f3443, %f3460, %f4101, %f3439;
	// end inline asm
	// begin inline asm
	fma.rn.f32 %f3447, %f3460, %f4101, %f3443;
	// end inline asm
	// begin inline asm
	fma.rn.f32 %f3451, %f3460, %f4101, %f3447;
	// end inline asm
	// begin inline asm
	fma.rn.f32 %f3455, %f3460, %f4101, %f3451;
	// end inline asm
	// begin inline asm
	fma.rn.f32 %f3459, %f3460, %f4101, %f3455;
	// end inline asm
	sin.approx.f32 	%f3524, %f3459;
	// begin inline asm
	fma.rn.f32 %f3463, %f3524, %f4101, %f3459;
	// end inline asm
	// begin inline asm
	fma.rn.f32 %f3467, %f3524, %f4101, %f3463;
	// end inline asm
	// begin inline asm
	fma.rn.f32 %f3471, %f3524, %f4101, %f3467;
	// end inline asm
	// begin inline asm
	fma.rn.f32 %f3475, %f3524, %f4101, %f3471;
	// end inline asm
	// begin inline asm
	fma.rn.f32 %f3479, %f3524, %f4101, %f3475;
	// end inline asm
	// begin inline asm
	fma.rn.f32 %f3483, %f3524, %f4101, %f3479;
	// end inline asm
	// begin inline asm
	fma.rn.f32 %f3487, %f3524, %f4101, %f3483;
	// end inline asm
	// begin inline asm
	fma.rn.f32 %f3491, %f3524, %f4101, %f3487;
	// end inline asm
	// begin inline asm
	fma.rn.f32 %f3495, %f3524, %f4101, %f3491;
	// end inline asm
	// begin inline asm
	fma.rn.f32 %f3499, %f3524, %f4101, %f3495;
	// end inline asm
	// begin inline asm
	fma.rn.f32 %f3503, %f3524, %f4101, %f3499;
	// end inline asm
	// begin inline asm
	fma.rn.f32 %f3507, %f3524, %f4101, %f3503;
	// end inline asm
	// begin inline asm
	fma.rn.f32 %f3511, %f3524, %f4101, %f3507;
	// end inline asm
	// begin inline asm
	fma.rn.f32 %f3515, %f3524, %f4101, %f3511;
	// end inline asm
	// begin inline asm
	fma.rn.f32 %f3519, %f3524, %f4101, %f3515;
	// end inline asm
	// begin inline asm
	fma.rn.f32 %f3523, %f3524, %f4101, %f3519;
	// end inline asm
	sin.approx.f32 	%f3588, %f3523;
	// begin inline asm
	fma.rn.f32 %f3527, %f3588, %f4101, %f3523;
	// end inline asm
	// begin inline asm
	fma.rn.f32 %f3531, %f3588, %f4101, %f3527;
	// end inline asm
	// begin inline asm
	fma.rn.f32 %f3535, %f3588, %f4101, %f3531;
	// end inline asm
	// begin inline asm
	fma.rn.f32 %f3539, %f3588, %f4101, %f3535;
	// end inline asm
	// begin inline asm
	fma.rn.f32 %f3543, %f3588, %f4101, %f3539;
	// end inline asm
	// begin inline asm
	fma.rn.f32 %f3547, %f3588, %f4101, %f3543;
	// end inline asm
	// begin inline asm
	fma.rn.f32 %f3551, %f3588, %f4101, %f3547;
	// end inline asm
	// begin inline asm
	fma.rn.f32 %f3555, %f3588, %f4101, %f3551;
	// end inline asm
	// begin inline asm
	fma.rn.f32 %f3559, %f3588, %f4101, %f3555;
	// end inline asm
	// begin inline asm
	fma.rn.f32 %f3563, %f3588, %f4101, %f3559;
	// end inline asm
	// begin inline asm
	fma.rn.f32 %f3567, %f3588, %f4101, %f3563;
	// end inline asm
	// begin inline asm
	fma.rn.f32 %f3571, %f3588, %f4101, %f3567;
	// end inline asm
	// begin inline asm
	fma.rn.f32 %f3575, %f3588, %f4101, %f3571;
	// end inline asm
	// begin inline asm
	fma.rn.f32 %f3579, %f3588, %f4101, %f3575;
	// end inline asm
	// begin inline asm
	fma.rn.f32 %f3583, %f3588, %f4101, %f3579;
	// end inline asm
	// begin inline asm
	fma.rn.f32 %f3587, %f3588, %f4101, %f3583;
	// end inline asm
	sin.approx.f32 	%f3652, %f3587;
	// begin inline asm
	fma.rn.f32 %f3591, %f3652, %f4101, %f3587;
	// end inline asm
	// begin inline asm
	fma.rn.f32 %f3595, %f3652, %f4101, %f3591;
	// end inline asm
	// begin inline asm
	fma.rn.f32 %f3599, %f3652, %f4101, %f3595;
	// end inline asm
	// begin inline asm
	fma.rn.f32 %f3603, %f3652, %f4101, %f3599;
	// end inline asm
	// begin inline asm
	fma.rn.f32 %f3607, %f3652, %f4101, %f3603;
	// end inline asm
	// begin inline asm
	fma.rn.f32 %f3611, %f3652, %f4101, %f3607;
	// end inline asm
	// begin inline asm
	fma.rn.f32 %f3615, %f3652, %f4101, %f3611;
	// end inline asm
	// begin inline asm
	fma.rn.f32 %f3619, %f3652, %f4101, %f3615;
	// end inline asm
	// begin inline asm
	fma.rn.f32 %f3623, %f3652, %f4101, %f3619;
	// end inline asm
	// begin inline asm
	fma.rn.f32 %f3627, %f3652, %f4101, %f3623;
	// end inline asm
	// begin inline asm
	fma.rn.f32 %f3631, %f3652, %f4101, %f3627;
	// end inline asm
	// begin inline asm
	fma.rn.f32 %f3635, %f3652, %f4101, %f3631;
	// end inline asm
	// begin inline asm
	fma.rn.f32 %f3639, %f3652, %f4101, %f3635;
	// end inline asm
	// begin inline asm
	fma.rn.f32 %f3643, %f3652, %f4101, %f3639;
	// end inline asm
	// begin inline asm
	fma.rn.f32 %f3647, %f3652, %f4101, %f3643;
	// end inline asm
	// begin inline asm
	fma.rn.f32 %f3651, %f3652, %f4101, %f3647;
	// end inline asm
	sin.approx.f32 	%f3716, %f3651;
	// begin inline asm
	fma.rn.f32 %f3655, %f3716, %f4101, %f3651;
	// end inline asm
	// begin inline asm
	fma.rn.f32 %f3659, %f3716, %f4101, %f3655;
	// end inline asm
	// begin inline asm
	fma.rn.f32 %f3663, %f3716, %f4101, %f3659;
	// end inline asm
	// begin inline asm
	fma.rn.f32 %f3667, %f3716, %f4101, %f3663;
	// end inline asm
	// begin inline asm
	fma.rn.f32 %f3671, %f3716, %f4101, %f3667;
	// end inline asm
	// begin inline asm
	fma.rn.f32 %f3675, %f3716, %f4101, %f3671;
	// end inline asm
	// begin inline asm
	fma.rn.f32 %f3679, %f3716, %f4101, %f3675;
	// end inline asm
	// begin inline asm
	fma.rn.f32 %f3683, %f3716, %f4101, %f3679;
	// end inline asm
	// begin inline asm
	fma.rn.f32 %f3687, %f3716, %f4101, %f3683;
	// end inline asm
	// begin inline asm
	fma.rn.f32 %f3691, %f3716, %f4101, %f3687;
	// end inline asm
	// begin inline asm
	fma.rn.f32 %f3695, %f3716, %f4101, %f3691;
	// end inline asm
	// begin inline asm
	fma.rn.f32 %f3699, %f3716, %f4101, %f3695;
	// end inline asm
	// begin inline asm
	fma.rn.f32 %f3703, %f3716, %f4101, %f3699;
	// end inline asm
	// begin inline asm
	fma.rn.f32 %f3707, %f3716, %f4101, %f3703;
	// end inline asm
	// begin inline asm
	fma.rn.f32 %f3711, %f3716, %f4101, %f3707;
	// end inline asm
	// begin inline asm
	fma.rn.f32 %f3715, %f3716, %f4101, %f3711;
	// end inline asm
	sin.approx.f32 	%f3780, %f3715;
	// begin inline asm
	fma.rn.f32 %f3719, %f3780, %f4101, %f3715;
	// end inline asm
	// begin inline asm
	fma.rn.f32 %f3723, %f3780, %f4101, %f3719;
	// end inline asm
	// begin inline asm
	fma.rn.f32 %f3727, %f3780, %f4101, %f3723;
	// end inline asm
	// begin inline asm
	fma.rn.f32 %f3731, %f3780, %f4101, %f3727;
	// end inline asm
	// begin inline asm
	fma.rn.f32 %f3735, %f3780, %f4101, %f3731;
	// end inline asm
	// begin inline asm
	fma.rn.f32 %f3739, %f3780, %f4101, %f3735;
	// end inline asm
	// begin inline asm
	fma.rn.f32 %f3743, %f3780, %f4101, %f3739;
	// end inline asm
	// begin inline asm
	fma.rn.f32 %f3747, %f3780, %f4101, %f3743;
	// end inline asm
	// begin inline asm
	fma.rn.f32 %f3751, %f3780, %f4101, %f3747;
	// end inline asm
	// begin inline asm
	fma.rn.f32 %f3755, %f3780, %f4101, %f3751;
	// end inline asm
	// begin inline asm
	fma.rn.f32 %f3759, %f3780, %f4101, %f3755;
	// end inline asm
	// begin inline asm
	fma.rn.f32 %f3763, %f3780, %f4101, %f3759;
	// end inline asm
	// begin inline asm
	fma.rn.f32 %f3767, %f3780, %f4101, %f3763;
	// end inline asm
	// begin inline asm
	fma.rn.f32 %f3771, %f3780, %f4101, %f3767;
	// end inline asm
	// begin inline asm
	fma.rn.f32 %f3775, %f3780, %f4101, %f3771;
	// end inline asm
	// begin inline asm
	fma.rn.f32 %f3779, %f3780, %f4101, %f3775;
	// end inline asm
	sin.approx.f32 	%f3844, %f3779;
	// begin inline asm
	fma.rn.f32 %f3783, %f3844, %f4101, %f3779;
	// end inline asm
	// begin inline asm
	fma.rn.f32 %f3787, %f3844, %f4101, %f3783;
	// end inline asm
	// begin inline asm
	fma.rn.f32 %f3791, %f3844, %f4101, %f3787;
	// end inline asm
	// begin inline asm
	fma.rn.f32 %f3795, %f3844, %f4101, %f3791;
	// end inline asm
	// begin inline asm
	fma.rn.f32 %f3799, %f3844, %f4101, %f3795;
	// end inline asm
	// begin inline asm
	fma.rn.f32 %f3803, %f3844, %f4101, %f3799;
	// end inline asm
	// begin inline asm
	fma.rn.f32 %f3807, %f3844, %f4101, %f3803;
	// end inline asm
	// begin inline asm
	fma.rn.f32 %f3811, %f3844, %f4101, %f3807;
	// end inline asm
	// begin inline asm
	fma.rn.f32 %f3815, %f3844, %f4101, %f3811;
	// end inline asm
	// begin inline asm
	fma.rn.f32 %f3819, %f3844, %f4101, %f3815;
	// end inline asm
	// begin inline asm
	fma.rn.f32 %f3823, %f3844, %f4101, %f3819;
	// end inline asm
	// begin inline asm
	fma.rn.f32 %f3827, %f3844, %f4101, %f3823;
	// end inline asm
	// begin inline asm
	fma.rn.f32 %f3831, %f3844, %f4101, %f3827;
	// end inline asm
	// begin inline asm
	fma.rn.f32 %f3835, %f3844, %f4101, %f3831;
	// end inline asm
	// begin inline asm
	fma.rn.f32 %f3839, %f3844, %f4101, %f3835;
	// end inline asm
	// begin inline asm
	fma.rn.f32 %f3843, %f3844, %f4101, %f3839;
	// end inline asm
	sin.approx.f32 	%f3908, %f3843;
	// begin inline asm
	fma.rn.f32 %f3847, %f3908, %f4101, %f3843;
	// end inline asm
	// begin inline asm
	fma.rn.f32 %f3851, %f3908, %f4101, %f3847;
	// end inline asm
	// begin inline asm
	fma.rn.f32 %f3855, %f3908, %f4101, %f3851;
	// end inline asm
	// begin inline asm
	fma.rn.f32 %f3859, %f3908, %f4101, %f3855;
	// end inline asm
	// begin inline asm
	fma.rn.f32 %f3863, %f3908, %f4101, %f3859;
	// end inline asm
	// begin inline asm
	fma.rn.f32 %f3867, %f3908, %f4101, %f3863;
	// end inline asm
	// begin inline asm
	fma.rn.f32 %f3871, %f3908, %f4101, %f3867;
	// end inline asm
	// begin inline asm
	fma.rn.f32 %f3875, %f3908, %f4101, %f3871;
	// end inline asm
	// begin inline asm
	fma.rn.f32 %f3879, %f3908, %f4101, %f3875;
	// end inline asm
	// begin inline asm
	fma.rn.f32 %f3883, %f3908, %f4101, %f3879;
	// end inline asm
	// begin inline asm
	fma.rn.f32 %f3887, %f3908, %f4101, %f3883;
	// end inline asm
	// begin inline asm
	fma.rn.f32 %f3891, %f3908, %f4101, %f3887;
	// end inline asm
	// begin inline asm
	fma.rn.f32 %f3895, %f3908, %f4101, %f3891;
	// end inline asm
	// begin inline asm
	fma.rn.f32 %f3899, %f3908, %f4101, %f3895;
	// end inline asm
	// begin inline asm
	fma.rn.f32 %f3903, %f3908, %f4101, %f3899;
	// end inline asm
	// begin inline asm
	fma.rn.f32 %f3907, %f3908, %f4101, %f3903;
	// end inline asm
	sin.approx.f32 	%f3972, %f3907;
	// begin inline asm
	fma.rn.f32 %f3911, %f3972, %f4101, %f3907;
	// end inline asm
	// begin inline asm
	fma.rn.f32 %f3915, %f3972, %f4101, %f3911;
	// end inline asm
	// begin inline asm
	fma.rn.f32 %f3919, %f3972, %f4101, %f3915;
	// end inline asm
	// begin inline asm
	fma.rn.f32 %f3923, %f3972, %f4101, %f3919;
	// end inline asm
	// begin inline asm
	fma.rn.f32 %f3927, %f3972, %f4101, %f3923;
	// end inline asm
	// begin inline asm
	fma.rn.f32 %f3931, %f3972, %f4101, %f3927;
	// end inline asm
	// begin inline asm
	fma.rn.f32 %f3935, %f3972, %f4101, %f3931;
	// end inline asm
	// begin inline asm
	fma.rn.f32 %f3939, %f3972, %f4101, %f3935;
	// end inline asm
	// begin inline asm
	fma.rn.f32 %f3943, %f3972, %f4101, %f3939;
	// end inline asm
	// begin inline asm
	fma.rn.f32 %f3947, %f3972, %f4101, %f3943;
	// end inline asm
	// begin inline asm
	fma.rn.f32 %f3951, %f3972, %f4101, %f3947;
	// end inline asm
	// begin inline asm
	fma.rn.f32 %f3955, %f3972, %f4101, %f3951;
	// end inline asm
	// begin inline asm
	fma.rn.f32 %f3959, %f3972, %f4101, %f3955;
	// end inline asm
	// begin inline asm
	fma.rn.f32 %f3963, %f3972, %f4101, %f3959;
	// end inline asm
	// begin inline asm
	fma.rn.f32 %f3967, %f3972, %f4101, %f3963;
	// end inline asm
	// begin inline asm
	fma.rn.f32 %f3971, %f3972, %f4101, %f3967;
	// end inline asm
	sin.approx.f32 	%f4036, %f3971;
	// begin inline asm
	fma.rn.f32 %f3975, %f4036, %f4101, %f3971;
	// end inline asm
	// begin inline asm
	fma.rn.f32 %f3979, %f4036, %f4101, %f3975;
	// end inline asm
	// begin inline asm
	fma.rn.f32 %f3983, %f4036, %f4101, %f3979;
	// end inline asm
	// begin inline asm
	fma.rn.f32 %f3987, %f4036, %f4101, %f3983;
	// end inline asm
	// begin inline asm
	fma.rn.f32 %f3991, %f4036, %f4101, %f3987;
	// end inline asm
	// begin inline asm
	fma.rn.f32 %f3995, %f4036, %f4101, %f3991;
	// end inline asm
	// begin inline asm
	fma.rn.f32 %f3999, %f4036, %f4101, %f3995;
	// end inline asm
	// begin inline asm
	fma.rn.f32 %f4003, %f4036, %f4101, %f3999;
	// end inline asm
	// begin inline asm
	fma.rn.f32 %f4007, %f4036, %f4101, %f4003;
	// end inline asm
	// begin inline asm
	fma.rn.f32 %f4011, %f4036, %f4101, %f4007;
	// end inline asm
	// begin inline asm
	fma.rn.f32 %f4015, %f4036, %f4101, %f4011;
	// end inline asm
	// begin inline asm
	fma.rn.f32 %f4019, %f4036, %f4101, %f4015;
	// end inline asm
	// begin inline asm
	fma.rn.f32 %f4023, %f4036, %f4101, %f4019;
	// end inline asm
	// begin inline asm
	fma.rn.f32 %f4027, %f4036, %f4101, %f4023;
	// end inline asm
	// begin inline asm
	fma.rn.f32 %f4031, %f4036, %f4101, %f4027;
	// end inline asm
	// begin inline asm
	fma.rn.f32 %f4035, %f4036, %f4101, %f4031;
	// end inline asm
	sin.approx.f32 	%f4100, %f4035;
	// begin inline asm
	fma.rn.f32 %f4039, %f4100, %f4101, %f4035;
	// end inline asm
	// begin inline asm
	fma.rn.f32 %f4043, %f4100, %f4101, %f4039;
	// end inline asm
	// begin inline asm
	fma.rn.f32 %f4047, %f4100, %f4101, %f4043;
	// end inline asm
	// begin inline asm
	fma.rn.f32 %f4051, %f4100, %f4101, %f4047;
	// end inline asm
	// begin inline asm
	fma.rn.f32 %f4055, %f4100, %f4101, %f4051;
	// end inline asm
	// begin inline asm
	fma.rn.f32 %f4059, %f4100, %f4101, %f4055;
	// end inline asm
	// begin inline asm
	fma.rn.f32 %f4063, %f4100, %f4101, %f4059;
	// end inline asm
	// begin inline asm
	fma.rn.f32 %f4067, %f4100, %f4101, %f4063;
	// end inline asm
	// begin inline asm
	fma.rn.f32 %f4071, %f4100, %f4101, %f4067;
	// end inline asm
	// begin inline asm
	fma.rn.f32 %f4075, %f4100, %f4101, %f4071;
	// end inline asm
	// begin inline asm
	fma.rn.f32 %f4079, %f4100, %f4101, %f4075;
	// end inline asm
	// begin inline asm
	fma.rn.f32 %f4083, %f4100, %f4101, %f4079;
	// end inline asm
	// begin inline asm
	fma.rn.f32 %f4087, %f4100, %f4101, %f4083;
	// end inline asm
	// begin inline asm
	fma.rn.f32 %f4091, %f4100, %f4101, %f4087;
	// end inline asm
	// begin inline asm
	fma.rn.f32 %f4095, %f4100, %f4101, %f4091;
	// end inline asm
	// begin inline asm
	fma.rn.f32 %f4110, %f4100, %f4101, %f4095;
	// end inline asm
	sin.approx.f32 	%f4111, %f4110;
	add.s32 	%r9, %r9, 1;
	setp.ne.s32 	%p1, %r9, 4096;
	@%p1 bra 	$L__BB7_1;
	cos.approx.f32 	%f4103, %f4110;
	add.s32 	%r5, %r1, 1;
	cvt.rn.f32.u32 	%f4104, %r5;
	cvta.to.global.u64 	%rd2, %rd1;
	add.f32 	%f4105, %f4110, %f4104;
	add.f32 	%f4106, %f4111, %f4105;
	add.f32 	%f4107, %f4103, %f4106;
	add.f32 	%f4108, %f4107, 0f40400000;
	add.f32 	%f4109, %f4108, 0f40800000;
	mov.u32 	%r6, %ctaid.x;
	mov.u32 	%r7, %ntid.x;
	mad.lo.s32 	%r8, %r6, %r7, %r1;
	mul.wide.u32 	%rd3, %r8, 4;
	add.s64 	%rd4, %rd2, %rd3;
	st.global.f32 	[%rd4], %f4109;
	ret;

}
	// .globl	_Z20fp32_sincos_sfu_32_1Pf
.visible .entry _Z20fp32_sincos_sfu_32_1Pf(
	.param .u64 .ptr .align 1 _Z20fp32_sincos_sfu_32_1Pf_param_0
)
{
	.reg .pred 	%p<2>;
	.reg .b32 	%r<10>;
	.reg .b32 	%f<8208>;
	.reg .b64 	%rd<5>;

	ld.param.u64 	%rd1, [_Z20fp32_sincos_sfu_32_1Pf_param_0];
	mov.u32 	%r1, %tid.x;
	cvt.rn.f32.u32 	%f8206, %r1;
	mov.f32 	%f8207, 0f3F800000;
	mov.b32 	%r9, 0;
$L__BB8_1:
	mov.f32 	%f8197, 0f40400000;
	// begin inline asm
	fma.rn.f32 %f7, %f8207, %f8197, %f8206;
	// end inline asm
	// begin inline asm
	fma.rn.f32 %f11, %f8207, %f8197, %f7;
	// end inline asm
	// begin inline asm
	fma.rn.f32 %f15, %f8207, %f8197, %f11;
	// end inline asm
	// begin inline asm
	fma.rn.f32 %f19, %f8207, %f8197, %f15;
	// end inline asm
	// begin inline asm
	fma.rn.f32 %f23, %f8207, %f8197, %f19;
	// end inline asm
	// begin inline asm
	fma.rn.f32 %f27, %f8207, %f8197, %f23;
	// end inline asm
	// begin inline asm
	fma.rn.f32 %f31, %f8207, %f8197, %f27;
	// end inline asm
	// begin inline asm
	fma.rn.f32 %f35, %f8207, %f8197, %f31;
	// end inline asm
	// begin inline asm
	fma.rn.f32 %f39, %f8207, %f8197, %f35;
	// end inline asm
	// begin inline asm
	fma.rn.f32 %f43, %f8207, %f8197, %f39;
	// end inline asm
	// begin inline asm
	fma.rn.f32 %f47, %f8207, %f8197, %f43;
	// end inline asm
	// begin inline asm
	fma.rn.f32 %f51, %f8207, %f8197, %f47;
	// end inline asm
	// begin inline asm
	fma.rn.f32 %f55, %f8207, %f8197, %f51;
	// end inline asm
	// begin inline asm
	fma.rn.f32 %f59, %f8207, %f8197, %f55;
	// end inline asm
	// begin inline asm
	fma.rn.f32 %f63, %f8207, %f8197, %f59;
	// end inline asm
	// begin inline asm
	fma.rn.f32 %f67, %f8207, %f8197, %f63;
	// end inline asm
	// begin inline asm
	fma.rn.f32 %f71, %f8207, %f8197, %f67;
	// end inline asm
	// begin inline asm
	fma.rn.f32 %f75, %f8207, %f8197, %f71;
	// end inline asm
	// begin inline asm
	fma.rn.f32 %f79, %f8207, %f8197, %f75;
	// end inline asm
	// begin inline asm
	fma.rn.f32 %f83, %f8207, %f8197, %f79;
	// end inline asm
	// begin inline asm
	fma.rn.f32 %f87, %f8207, %f8197, %f83;
	// end inline asm
	// begin inline asm
	fma.rn.f32 %f91, %f8207, %f8197, %f87;
	// end inline asm
	// begin inline asm
	fma.rn.f32 %f95, %f8207, %f8197, %f91;
	// end inline asm
	// begin inline asm
	fma.rn.f32 %f99, %f8207, %f8197, %f95;
	// end inline asm
	// begin inline asm
	fma.rn.f32 %f103, %f8207, %f8197, %f99;
	// end inline asm
	// begin inline asm
	fma.rn.f32 %f107, %f8207, %f8197, %f103;
	// end inline asm
	// begin inline asm
	fma.rn.f32 %f111, %f8207, %f8197, %f107;
	// end inline asm
	// begin inline asm
	fma.rn.f32 %f115, %f8207, %f8197, %f111;
	// end inline asm
	// begin inline asm
	fma.rn.f32 %f119, %f8207, %f8197, %f115;
	// end inline asm
	// begin inline asm
	fma.rn.f32 %f123, %f8207, %f8197, %f119;
	// end inline asm
	// begin inline asm
	fma.rn.f32 %f127, %f8207, %f8197, %f123;
	// end inline asm
	// begin inline asm
	fma.rn.f32 %f131, %f8207, %f8197, %f127;
	// end inline asm
	sin.approx.f32 	%f260, %f131;
	// begin inline asm
	fma.rn.f32 %f135, %f260, %f8197, %f131;
	// end inline asm
	// begin inline asm
	fma.rn.f32 %f139, %f260, %f8197, %f135;
	// end inline asm
	// begin inline asm
	fma.rn.f32 %f143, %f260, %f8197, %f139;
	// end inline asm
	// begin inline asm
	fma.rn.f32 %f147, %f260, %f8197, %f143;
	// end inline asm
	// begin inline asm
	fma.rn.f32 %f151, %f260, %f8197, %f147;
	// end inline asm
	// begin inline asm
	fma.rn.f32 %f155, %f260, %f8197, %f151;
	// end inline asm
	// begin inline asm
	fma.rn.f32 %f159, %f260, %f8197, %f155;
	// end inline asm
	// begin inline asm
	fma.rn.f32 %f163, %f260, %f8197, %f159;
	// end inline asm
	// begin inline asm
	fma.rn.f32 %f167, %f260, %f8197, %f163;
	// end inline asm
	// begin inline asm
	fma.rn.f32 %f171, %f260, %f8197, %f167;
	// end inline asm
	// begin inline asm
	fma.rn.f32 %f175, %f260, %f8197, %f171;
	// end inline asm
	// begin inline asm
	fma.rn.f32 %f179, %f260, %f8197, %f175;
	// end inline asm
	// begin inline asm
	fma.rn.f32 %f183, %f260, %f8197, %f179;
	// end inline asm
	// begin inline asm
	fma.rn.f32 %f187, %f260, %f8197, %f183;
	// end inline asm
	// begin inline asm
	fma.rn.f32 %f191, %f260, %f8197, %f187;
	// end inline asm
	// begin inline asm
	fma.rn.f32 %f195, %f260, %f8197, %f191;
	// end inline asm
	// begin inline asm
	fma.rn.f32 %f199, %f260, %f8197, %f195;
	// end inline asm
	// begin inline asm
	fma.rn.f32 %f203, %f260, %f8197, %f199;
	// end inline asm
	// begin inline asm
	fma.rn.f32 %f207, %f260, %f8197, %f203;
	// end inline asm
	// begin inline asm
	fma.rn.f32 %f211, %f260, %f8197, %f207;
	// end inline asm
	// begin inline asm
	fma.rn.f32 %f215, %f260, %f8197, %f211;
	// end inline asm
	// begin inline asm
	fma.rn.f32 %f219, %f260, %f8197, %f215;
	// end inline asm
	// begin inline asm
	fma.rn.f32 %f223, %f260, %f8197, %f219;
	// end inline asm
	// begin inline asm
	fma.rn.f32 %f227, %f260, %f8197, %f223;
	// end inline asm
	// begin inline asm
	fma.rn.f32 %f231, %f260, %f8197, %f227;
	// end inline asm
	// begin inline asm
	fma.rn.f32 %f235, %f260, %f8197, %f231;
	// end inline asm
	// begin inline asm
	fma.rn.f32 %f239, %f260, %f8197, %f235;
	// end inline asm
	// begin inline asm
	fma.rn.f32 %f243, %f260, %f8197, %f239;
	// end inline asm
	// begin inline asm
	fma.rn.f32 %f247, %f260, %f8197, %f243;
	// end inline asm
	// begin inline asm
	fma.rn.f32 %f251, %f260, %f8197, %f247;
	// end inline asm
	// begin inline asm
	fma.rn.f32 %f255, %f260, %f8197, %f251;
	// end inline asm
	// begin inline asm
	fma.rn.f32 %f259, %f260, %f8197, %f255;
	// end inline asm
	sin.approx.f32 	%f388, %f259;
	// begin inline asm
	fma.rn.f32 %f263, %f388, %f8197, %f259;
	// end inline asm
	// begin inline asm
	fma.rn.f32 %f267, %f388, %f8197, %f263;
	// end inline asm
	// begin inline asm
	fma.rn.f32 %f271, %f388, %f8197, %f267;
	// end inline asm
	// begin inline asm
	fma.rn.f32 %f275, %f388, %f8197, %f271;
	// end inline asm
	// begin inline asm
	fma.rn.f32 %f279, %f388, %f8197, %f275;
	// end inline asm
	// begin inline asm
	fma.rn.f32 %f283, %f388, %f8197, %f279;
	// end inline asm
	// begin inline asm
	fma.rn.f32 %f287, %f388, %f8197, %f283;
	// end inline asm
	// begin inline asm
	fma.rn.f32 %f291, %f388, %f8197, %f287;
	// end inline asm
	// begin inline asm
	fma.rn.f32 %f295, %f388, %f8197, %f291;
	// end inline asm
	// begin inline asm
	fma.rn.f32 %f299, %f388, %f8197, %f295;
	// end inline asm
	// begin inline asm
	fma.rn.f32 %f303, %f388, %f8197, %f299;
	// end inline asm
	// begin inline asm
	fma.rn.f32 %f307, %f388, %f8197, %f303;
	// end inline asm
	// begin inline asm
	fma.rn.f32 %f311, %f388, %f8197, %f307;
	// end inline asm
	// begin inline asm
	fma.rn.f32 %f315, %f388, %f8197, %f311;
	// end inline asm
	// begin inline asm
	fma.rn.f32 %f319, %f388, %f8197, %f315;
	// end inline asm
	// begin inline asm
	fma.rn.f32 %f323, %f388, %f8197, %f319;
	// end inline asm
	// begin inline asm
	fma.rn.f32 %f327, %f388, %f8197, %f323;
	// end inline asm
	// begin inline asm
	fma.rn.f32 %f331, %f388, %f8197, %f327;
	// end inline asm
	// begin inline asm
	fma.rn.f32 %f335, %f388, %f8197, %f331;
	// end inline asm
	// begin inline asm
	fma.rn.f32 %f339, %f388, %f8197, %f335;
	// end inline asm
	// begin inline asm
	fma.rn.f32 %f343, %f388, %f8197, %f339;
	// end inline asm
	// begin inline asm
	fma.rn.f32 %f347, %f388, %f8197, %f343;
	// end inline asm
	// begin inline asm
	fma.rn.f32 %f351, %f388, %f8197, %f347;
	// end inline asm
	// begin inline asm
	fma.rn.f32 %f355, %f388, %f8197, %f351;
	// end inline asm
	// begin inline asm
	fma.rn.f32 %f359, %f388, %f8197, %f355;
	// end inline asm
	// begin inline asm
	fma.rn.f32 %f363, %f388, %f8197, %f359;
	// end inline asm
	// begin inline asm
	fma.rn.f32 %f367, %f388, %f8197, %f363;
	// end inline asm
	// begin inline asm
	fma.rn.f32 %f371, %f388, %f8197, %f367;
	// end inline asm
	// begin inline asm
	fma.rn.f32 %f375, %f388, %f8197, %f371;
	// end inline asm
	// begin inline asm
	fma.rn.f32 %f379, %f388, %f8197, %f375;
	// end inline asm
	// begin inline asm
	fma.rn.f32 %f383, %f388, %f8197, %f379;
	// end inline asm
	// begin inline asm
	fma.rn.f32 %f387, %f388, %f8197, %f383;
	// end inline asm
	sin.approx.f32 	%f516, %f387;
	// begin inline asm
	fma.rn.f32 %f391, %f516, %f8197, %f387;
	// end inline asm
	// begin inline asm
	fma.rn.f32 %f395, %f516, %f8197, %f391;
	// end inline asm
	// begin inline asm
	fma.rn.f32 %f399, %f516, %f8197, %f395;
	// end inline asm
	// begin inline asm
	fma.rn.f32 %f403, %f516, %f8197, %f399;
	// end inline asm
	// begin inline asm
	fma.rn.f32 %f407, %f516, %f8197, %f403;
	// end inline asm
	// begin inline asm
	fma.rn.f32 %f411, %f516, %f8197, %f407;
	// end inline asm
	// begin inline asm
	fma.rn.f32 %f415, %f516, %f8197, %f411;
	// end inline asm
	// begin inline asm
	fma.rn.f32 %f419, %f516, %f8197, %f415;
	// end inline asm
	// begin inline asm
	fma.rn.f32 %f423, %f516, %f8197, %f419;
	// end inline asm
	// begin inline asm
	fma.rn.f32 %f427, %f516, %f8197, %f423;
	// end inline asm
	// begin inline asm
	fma.rn.f32 %f431, %f516, %f8197, %f427;
	// end inline asm
	// begin inline asm
	fma.rn.f32 %f435, %f516, %f8197, %f431;
	// end inline asm
	// begin inline asm
	fma.rn.f32 %f439, %f516, %f8197, %f435;
	// end inline asm
	// begin inline asm
	fma.rn.f32 %f443, %f516, %f8197, %f439;
	// end inline asm
	// begin inline asm
	fma.rn.f32 %f447, %f516, %f8197, %f443;
	// end inline asm
	// begin inline asm
	fma.rn.f32 %f451, %f516, %f8197, %f447;
	// end inline asm
	// begin inline asm
	fma.rn.f32 %f455, %f516, %f8197, %f451;
	// end inline asm
	// begin inline asm
	fma.rn.f32 %f459, %f516, %f8197, %f455;
	// end inline asm
	// begin inline asm
	fma.rn.f32 %f463, %f516, %f8197, %f459;
	// end inline asm
	// begin inline asm
	fma.rn.f32 %f467, %f516, %f8197, %f463;
	// end inline asm
	// begin inline asm
	fma.rn.f32 %f471, %f516, %f8197, %f467;
	// end inline asm
	// begin inline asm
	fma.rn.f32 %f475, %f516, %f8197, %f471;
	// end inline asm
	// begin inline asm
	fma.rn.f32 %f479, %f516, %f8197, %f475;
	// end inline asm
	// begin inline asm
	fma.rn.f32 %f483, %f516, %f8197, %f479;
	// end inline asm
	// begin inline asm
	fma.rn.f32 %f487, %f516, %f8197, %f483;
	// end inline asm
	// begin inline asm
	fma.rn.f32 %f491, %f516, %f8197, %f487;
	// end inline asm
	// begin inline asm
	fma.rn.f32 %f495, %f516, %f8197, %f491;
	// end inline asm
	// begin inline asm
	fma.rn.f32 %f499, %f516, %f8197, %f495;
	// end inline asm
	// begin inline asm
	fma.rn.f32 %f503, %f516, %f8197, %f499;
	// end inline asm
	// begin inline asm
	fma.rn.f32 %f507, %f516, %f8197, %f503;
	// end inline asm
	// begin inline asm
	fma.rn.f32 %f511, %f516, %f8197, %f507;
	// end inline asm
	// begin inline asm
	fma.rn.f32 %f515, %f516, %f8197, %f511;
	// end inline asm
	sin.approx.f32 	%f644, %f515;
	// begin inline asm
	fma.rn.f32 %f519, %f644, %f8197, %f515;
	// end inline asm
	// begin inline asm
	fma.rn.f32 %f523, %f644, %f8197, %f519;
	// end inline asm
	// begin inline asm
	fma.rn.f32 %f527, %f644, %f8197, %f523;
	// end inline asm
	// begin inline asm
	fma.rn.f32 %f531, %f644, %f8197, %f527;
	// end inline asm
	// begin inline asm
	fma.rn.f32 %f535, %f644, %f8197, %f531;
	// end inline asm
	// begin inline asm
	fma.rn.f32 %f539, %f644, %f8197, %f535;
	// end inline asm
	// begin inline asm
	fma.rn.f32 %f543, %f644, %f8197, %f539;
	// end inline asm
	// begin inline asm
	fma.rn.f32 %f547, %f644, %f8197, %f543;
	// end inline asm
	// begin inline asm
	fma.rn.f32 %f551, %f644, %f8197, %f547;
	// end inline asm
	// begin inline asm
	fma.rn.f32 %f555, %f644, %f8197, %f551;
	// end inline asm
	// begin inline asm
	fma.rn.f32 %f559, %f644, %f8197, %f555;
	// end inline asm
	// begin inline asm
	fma.rn.f32 %f563, %f644, %f8197, %f559;
	// end inline asm
	// begin inline asm
	fma.rn.f32 %f567, %f644, %f8197, %f563;
	// end inline asm
	// begin inline asm
	fma.rn.f32 %f571, %f644, %f8197, %f567;
	// end inline asm
	// begin inline asm
	fma.rn.f32 %f575, %f644, %f8197, %f571;
	// end inline asm
	// begin inline asm
	fma.rn.f32 %f579, %f644, %f8197, %f575;
	// end inline asm
	// begin inline asm
	fma.rn.f32 %f583, %f644, %f8197, %f579;
	// end inline asm
	// begin inline asm
	fma.rn.f32 %f587, %f644, %f8197, %f583;
	// end inline asm
	// begin inline asm
	fma.rn.f32 %f591, %f644, %f8197, %f587;
	// end inline asm
	// begin inline asm
	fma.rn.f32 %f595, %f644, %f8197, %f591;
	// end inline asm
	// begin inline asm
	fma.rn.f32 %f599, %f644, %f8197, %f595;
	// end inline asm
	// begin inline asm
	fma.rn.f32 %f603, %f644, %f8197, %f599;
	// end inline asm
	// begin inline asm
	fma.rn.f32 %f607, %f644, %f8197, %f603;
	// end inline asm
	// begin inline asm
	fma.rn.f32 %f611, %f644, %f8197, %f607;
	// end inline asm
	// begin inline asm
	fma.rn.f32 %f615, %f644, %f8197, %f611;
	// end inline asm
	// begin inline asm
	fma.rn.f32 %f619, %f644, %f8197, %f615;
	// end inline asm
	// begin inline asm
	fma.rn.f32 %f623, %f644, %f8197, %f619;
	// end inline asm
	// begin inline asm
	fma.rn.f32 %f627, %f644, %f8197, %f623;
	// end inline asm
	// begin inline asm
	fma.rn.f32 %f631, %f644, %f8197, %f627;
	// end inline asm
	// begin inline asm
	fma.rn.f32 %f635, %f644, %f8197, %f631;
	// end inline asm
	// begin inline asm
	fma.rn.f32 %f639, %f644, %f8197, %f635;
	// end inline asm
	// begin inline asm
	fma.rn.f32 %f643, %f644, %f8197, %f639;
	// end inline asm
	sin.approx.f32 	%f772, %f643;
	// begin inline asm
	fma.rn.f32 %f647, %f772, %f8197, %f643;
	// end inline asm
	// begin inline asm
	fma.rn.f32 %f651, %f772, %f8197, %f647;
	// end inline asm
	// begin inline asm
	fma.rn.f32 %f655, %f772, %f8197, %f651;
	// end inline asm
	// begin inline asm
	fma.rn.f32 %f659, %f772, %f8197, %f655;
	// end inline asm
	// begin inline asm
	fma.rn.f32 %f663, %f772, %f8197, %f659;
	// end inline asm
	// begin inline asm
	fma.rn.f32 %f667, %f772, %f8197, %f663;
	// end inline asm
	// begin inline asm
	fma.rn.f32 %f671, %f772, %f8197, %f667;
	// end inline asm
	// begin inline asm
	fma.rn.f32 %f675, %f772, %f8197, %f671;
	// end inline asm
	// begin inline asm
	fma.rn.f32 %f679, %f772, %f8197, %f675;
	// end inline asm
	// begin inline asm
	fma.rn.f32 %f683, %f772, %f8197, %f679;
	// end inline asm
	// begin inline asm
	fma.rn.f32 %f687, %f772, %f8197, %f683;
	// end inline asm
	// begin inline asm
	fma.rn.f32 %f691, %f772, %f8197, %f687;
	// end inline asm
	// begin inline asm
	fma.rn.f32 %f695, %f772, %f8197, %f691;
	// end inline asm
	// begin inline asm
	fma.rn.f32 %f699, %f772, %f8197, %f695;
	// end inline asm
	// begin inline asm
	fma.rn.f32 %f703, %f772, %f8197, %f699;
	// end inline asm
	// begin inline asm
	fma.rn.f32 %f707, %f772, %f8197, %f703;
	// end inline asm
	// begin inline asm
	fma.rn.f32 %f711, %f772, %f8197, %f707;
	// end inline asm
	// begin inline asm
	fma.rn.f32 %f715, %f772, %f8197, %f711;
	// end inline asm
	// begin inline asm
	fma.rn.f32 %f719, %f772, %f8197, %f715;
	// end inline asm
	// begin inline asm
	fma.rn.f32 %f723, %f772, %f8197, %f719;
	// end inline asm
	// begin inline asm
	fma.rn.f32 %f727, %f772, %f8197, %f723;
	// end inline asm
	// begin inline asm
	fma.rn.f32 %f731, %f772, %f8197, %f727;
	// end inline asm
	// begin inline asm
	fma.rn.f32 %f735, %f772, %f8197, %f731;
	// end inline asm
	// begin inline asm
	fma.rn.f32 %f739, %f772, %f8197, %f735;
	// end inline asm
	// begin inline asm
	fma.rn.f32 %f743, %f772, %f8197, %f739;
	// end inline asm
	// begin inline asm
	fma.rn.f32 %f747, %f772, %f8197, %f743;
	// end inline asm
	// begin inline asm
	fma.rn.f32 %f751, %f772, %f8197, %f747;
	// end inline asm
	// begin inline asm
	fma.rn.f32 %f755, %f772, %f8197, %f751;
	// end inline asm
	// begin inline asm
	fma.rn.f32 %f759, %f772, %f8197, %f755;
	// end inline asm
	// begin inline asm
	fma.rn.f32 %f763, %f772, %f8197, %f759;
	// end inline asm
	// begin inline asm
	fma.rn.f32 %f767, %f772, %f8197, %f763;
	// end inline asm
	// begin inline asm
	fma.rn.f32 %f771, %f772, %f8197, %f767;
	// end inline asm
	sin.approx.f32 	%f900, %f771;
	// begin inline asm
	fma.rn.f32 %f775, %f900, %f8197, %f771;
	// end inline asm
	// begin inline asm
	fma.rn.f32 %f779, %f900, %f8197, %f775;
	// end inline asm
	// begin inline asm
	fma.rn.f32 %f783, %f900, %f8197, %f779;
	// end inline asm
	// begin inline asm
	fma.rn.f32 %f787, %f900, %f8197, %f783;
	// end inline asm
	// begin inline asm
	fma.rn.f32 %f791, %f900, %f8197, %f787;
	// end inline asm
	// begin inline asm
	fma.rn.f32 %f795, %f900, %f8197, %f791;
	// end inline asm
	// begin inline asm
	fma.rn.f32 %f799, %f900, %f8197, %f795;
	// end inline asm
	// begin inline asm
	fma.rn.f32 %f803, %f900, %f8197, %f799;
	// end inline asm
	// begin inline asm
	fma.rn.f32 %f807, %f900, %f8197, %f803;
	// end inline asm
	// begin inline asm
	fma.rn.f32 %f811, %f900, %f8197, %f807;
	// end inline asm
	// begin inline asm
	fma.rn.f32 %f815, %f900, %f8197, %f811;
	// end inline asm
	// begin inline asm
	fma.rn.f32 %f819, %f900, %f8197, %f815;
	// end inline asm
	// begin inline asm
	fma.rn.f32 %f823, %f900, %f8197, %f819;
	// end inline asm
	// begin inline asm
	fma.rn.f32 %f827, %f900, %f8197, %f823;
	// end inline asm
	// begin inline asm
	fma.rn.f32 %f831, %f900, %f8197, %f827;
	// end inline asm
	// begin inline asm
	fma.rn.f32 %f835, %f900, %f8197, %f831;
	// end inline asm
	// begin inline asm
	fma.rn.f32 %f839, %f900, %f8197, %f835;
	// end inline asm
	// begin inline asm
	fma.rn.f32 %f843, %f900, %f8197, %f839;
	// end inline asm
	// begin inline asm
	fma.rn.f32 %f847, %f900, %f8197, %f843;
	// end inline asm
	// begin inline asm
	fma.rn.f32 %f851, %f900, %f8197, %f847;
	// end inline asm
	// begin inline asm
	fma.rn.f32 %f855, %f900, %f8197, %f851;
	// end inline asm
	// begin inline asm
	fma.rn.f32 %f859, %f900, %f8197, %f855;
	// end inline asm
	// begin inline asm
	fma.rn.f32 %f863, %f900, %f8197, %f859;
	// end inline asm
	// begin inline asm
	fma.rn.f32 %f867, %f900, %f8197, %f863;
	// end inline asm
	// begin inline asm
	fma.rn.f32 %f871, %f900, %f8197, %f867;
	// end inline asm
	// begin inline asm
	fma.rn.f32 %f875, %f900, %f8197, %f871;
	// end inline asm
	// begin inline asm
	fma.rn.f32 %f879, %f900, %f8197, %f875;
	// end inline asm
	// begin inline asm
	fma.rn.f32 %f883, %f900, %f8197, %f879;
	// end inline asm
	// begin inline asm
	fma.rn.f32 %f887, %f900, %f8197, %f883;
	// end inline asm
	// begin inline asm
	fma.rn.f32 %f891, %f900, %f8197, %f887;
	// end inline asm
	// begin inline asm
	fma.rn.f32 %f895, %f900, %f8197, %f891;
	// end inline asm
	// begin inline asm
	fma.rn.f32 %f899, %f900, %f8197, %f895;
	// end inline asm
	sin.approx.f32 	%f1028, %f899;
	// begin inline asm
	fma.rn.f32 %f903, %f1028, %f8197, %f899;
	// end inline asm
	// begin inline asm
	fma.rn.f32 %f907, %f1028, %f8197, %f903;
	// end inline asm
	// begin inline asm
	fma.rn.f32 %f911, %f1028, %f8197, %f907;
	// end inline asm
	// begin inline asm
	fma.rn.f32 %f915, %f1028, %f8197, %f911;
	// end inline asm
	// begin inline asm
	fma.rn.f32 %f919, %f1028, %f8197, %f915;
	// end inline asm
	// begin inline asm
	fma.rn.f32 %f923, %f1028, %f8197, %f919;
	// end inline asm
	// begin inline asm
	fma.rn.f32 %f927, %f1028, %f8197, %f923;
	// end inline asm
	// begin inline asm
	fma.rn.f32 %f931, %f1028, %f8197, %f927;
	// end inline asm
	// begin inline asm
	fma.rn.f32 %f935, %f1028, %f8197, %f931;
	// end inline asm
	// begin inline asm
	fma.rn.f32 %f939, %f1028, %f8197, %f935;
	// end inline asm
	// begin inline asm
	fma.rn.f32 %f943, %f1028, %f8197, %f939;
	// end inline asm
	// begin inline asm
	fma.rn.f32 %f947, %f1028, %f8197, %f943;
	// end inline asm
	// begin inline asm
	fma.rn.f32 %f951, %f1028, %f8197, %f947;
	// end inline asm
	// begin inline asm
	fma.rn.f32 %f955, %f1028, %f8197, %f951;
	// end inline asm
	// begin inline asm
	fma.rn.f32 %f959, %f1028, %f8197, %f955;
	// end inline asm
	// begin inline asm
	fma.rn.f32 %f963, %f1028, %f8197, %f959;
	// end inline asm
	// begin inline asm
	fma.rn.f32 %f967, %f1028, %f8197, %f963;
	// end inline asm
	// begin inline asm
	fma.rn.f32 %f971, %f1028, %f8197, %f967;
	// end inline asm
	// begin inline asm
	fma.rn.f32 %f975, %f1028, %f8197, %f971;
	// end inline asm
	// begin inline asm
	fma.rn.f32 %f979, %f1028, %f8197, %f975;
	// end inline asm
	// begin inline asm
	fma.rn.f32 %f983, %f1028, %f8197, %f979;
	// end inline asm
	// begin inline asm
	fma.rn.f32 %f987, %f1028, %f8197, %f983;
	// end inline asm
	// begin inline asm
	fma.rn.f32 %f991, %f1028, %f8197, %f987;
	// end inline asm
	// begin inline asm
	fma.rn.f32 %f995, %f1028, %f8197, %f991;
	// end inline asm
	// begin inline asm
	fma.rn.f32 %f999, %f1028, %f8197, %f995;
	// end inline asm
	// begin inline asm
	fma.rn.f32 %f1003, %f1028, %f8197, %f999;
	// end inline asm
	// begin inline asm
	fma.rn.f32 %f1007, %f1028, %f8197, %f1003;
	// end inline asm
	// begin inline asm
	fma.rn.f32 %f1011, %f1028, %f8197, %f1007;
	// end inline asm
	// begin inline asm
	fma.rn.f32 %f1015, %f1028, %f8197, %f1011;
	// end inline asm
	// begin inline asm
	fma.rn.f32 %f1019, %f1028, %f8197, %f1015;
	// end inline asm
	// begin inline asm
	fma.rn.f32 %f1023, %f1028, %f8197, %f1019;
	// end inline asm
	// begin inline asm
	fma.rn.f32 %f1027, %f1028, %f8197, %f1023;
	// end inline asm
	sin.approx.f32 	%f1156, %f1027;
	// begin inline asm
	fma.rn.f32 %f1031, %f1156, %f8197, %f1027;
	// end inline asm
	// begin inline asm
	fma.rn.f32 %f1035, %f1156, %f8197, %f1031;
	// end inline asm
	// begin inline asm
	fma.rn.f32 %f1039, %f1156, %f8197, %f1035;
	// end inline asm
	// begin inline asm
	fma.rn.f32 %f1043, %f1156, %f8197, %f1039;
	// end inline asm
	// begin inline asm
	fma.rn.f32 %f1047, %f1156, %f8197, %f1043;
	// end inline asm
	// begin inline asm
	fma.rn.f32 %f1051, %f1156, %f8197, %f1047;
	// end inline asm
	// begin inline asm
	fma.rn.f32 %f1055, %f1156, %f8197, %f1051;
	// end inline asm
	// begin inline asm
	fma.rn.f32 %f1059, %f1156, %f8197, %f1055;
	// end inline asm
	// begin inline asm
	fma.rn.f32 %f1063, %f1156, %f8197, %f1059;
	// end inline asm
	// begin inline asm
	fma.rn.f32 %f1067, %f1156, %f8197, %f1063;
	// end inline asm
	// begin inline asm
	fma.rn.f32 %f1071, %f1156, %f8197, %f1067;
	// end inline asm
	// begin inline asm
	fma.rn.f32 %f1075, %f1156, %f8197, %f1071;
	// end inline asm
	// begin inline asm
	fma.rn.f32 %f1079, %f1156, %f8197, %f1075;
	// end inline asm
	// begin inline asm
	fma.rn.f32 %f1083, %f1156, %f8197, %f1079;
	// end inline asm
	// begin inline asm
	fma.rn.f32 %f1087, %f1156, %f8197, %f1083;
	// end inline asm
	// begin inline asm
	fma.rn.f32 %f1091, %f1156, %f8197, %f1087;
	// end inline asm
	// begin inline asm
	fma.rn.f32 %f1095, %f1156, %f8197, %f1091;
	// end inline asm
	// begin inline asm
	fma.rn.f32 %f1099, %f1156, %f8197, %f1095;
	// end inline asm
	// begin inline asm
	fma.rn.f32 %f1103, %f1156, %f8197, %f1099;
	// end inline asm
	// begin inline asm
	fma.rn.f32 %f1107, %f1156, %f8197, %f1103;
	// end inline asm
	// begin inline asm
	fma.rn.f32 %f1111, %f1156, %f8197, %f1107;
	// end inline asm
	// begin inline asm
	fma.rn.f32 %f1115, %f1156, %f8197, %f1111;
	// end inline asm
	// begin inline asm
	fma.rn.f32 %f1119, %f1156, %f8197, %f1115;
	// end inline asm
	// begin inline asm
	fma.rn.f32 %f1123, %f1156, %f8197, %f1119;
	// end inline asm
	// begin inline asm
	fma.rn.f32 %f1127, %f1156, %f8197, %f1123;
	// end inline asm
	// begin inline asm
	fma.rn.f32 %f1131, %f1156, %f8197, %f1127;
	// end inline asm
	// begin inline asm
	fma.rn.f32 %f1135, %f1156, %f8197, %f1131;
	// end inline asm
	// begin inline asm
	fma.rn.f32 %f1139, %f1156, %f8197, %f1135;
	// end inline asm
	// begin inline asm
	fma.rn.f32 %f1143, %f1156, %f8197, %f1139;
	// end inline asm
	// begin inline asm
	fma.rn.f32 %f1147, %f1156, %f8197, %f1143;
	// end inline asm
	// begin inline asm
	fma.rn.f32 %f1151, %f1156, %f8197, %f1147;
	// end inline asm
	// begin inline asm
	fma.rn.f32 %f1155, %f1156, %f8197, %f1151;
	// end inline asm
	sin.approx.f32 	%f1284, %f1155;
	// begin inline asm
	fma.rn.f32 %f1159, %f1284, %f8197, %f1155;
	// end inline asm
	// begin inline asm
	fma.rn.f32 %f1163, %f1284, %f8197, %f1159;
	// end inline asm
	// begin inline asm
	fma.rn.f32 %f1167, %f1284, %f8197, %f1163;
	// end inline asm
	// begin inline asm
	fma.rn.f32 %f1171, %f1284, %f8197, %f1167;
	// end inline asm
	// begin inline asm
	fma.rn.f32 %f1175, %f1284, %f8197, %f1171;
	// end inline asm
	// begin inline asm
	fma.rn.f32 %f1179, %f1284, %f8197, %f1175;
	// end inline asm
	// begin inline asm
	fma.rn.f32 %f1183, %f1284, %f8197, %f1179;
	// end inline asm
	// begin inline asm
	fma.rn.f32 %f1187, %f1284, %f8197, %f1183;
	// end inline asm
	// begin inline asm
	fma.rn.f32 %f1191, %f1284, %f8197, %f1187;
	// end inline asm
	// begin inline asm
	fma.rn.f32 %f1195, %f1284, %f8197, %f1191;
	// end inline asm
	// begin inline asm
	fma.rn.f32 %f1199, %f1284, %f8197, %f1195;
	// end inline asm
	// begin inline asm
	fma.rn.f32 %f1203, %f1284, %f8197, %f1199;
	// end inline asm
	// begin inline asm
	fma.rn.f32 %f1207, %f1284, %f8197, %f1203;
	// end inline asm
	// begin inline asm
	fma.rn.f32 %f1211, %f1284, %f8197, %f1207;
	// end inline asm
	// begin inline asm
	fma.rn.f32 %f1215, %f1284, %f8197, %f1211;
	// end inline asm
	// begin inline asm
	fma.rn.f32 %f1219, %f1284, %f8197, %f1215;
	// end inline asm
	// begin inline asm
	fma.rn.f32 %f1223, %f1284, %f8197, %f1219;
	// end inline asm
	// begin inline asm
	fma.rn.f32 %f1227, %f1284, %f8197, %f1223;
	// end inline asm
	// begin inline asm
	fma.rn.f32 %f1231, %f1284, %f8197, %f1227;
	// end inline asm
	// begin inline asm
	fma.rn.f32 %f1235, %f1284, %f8197, %f1231;
	// end inline asm
	// begin inline asm
	fma.rn.f32 %f1239, %f1284, %f8197, %f1235;
	// end inline asm
	// begin inline asm
	fma.rn.f32 %f1243, %f1284, %f8197, %f1239;
	// end inline asm
	// begin inline asm
	fma.rn.f32 %f1247, %f1284, %f8197, %f1243;
	// end inline asm
	// begin inline asm
	fma.rn.f32 %f1251, %f1284, %f8197, %f1247;
	// end inline asm
	// begin inline asm
	fma.rn.f32 %f1255, %f1284, %f8197, %f1251;
	// end inline asm
	// begin inline asm
	fma.rn.f32 %f1259, %f1284, %f8197, %f1255;
	// end inline asm
	// begin inline asm
	fma.rn.f32 %f1263, %f1284, %f8197, %f1259;
	// end inline asm
	// begin inline asm
	fma.rn.f32 %f1267, %f1284, %f8197, %f1263;
	// end inline asm
	// begin inline asm
	fma.rn.f32 %f1271, %f1284, %f8197, %f1267;
	// end inline asm
	// begin inline asm
	fma.rn.f32 %f1275, %f1284, %f8197, %f1271;
	// end inline asm
	// begin inline asm
	fma.rn.f32 %f1279, %f1284, %f8197, %f1275;
	// end inline asm
	// begin inline asm
	fma.rn.f32 %f1283, %f1284, %f8197, %f1279;
	// end inline asm
	sin.approx.f32 	%f1412, %f1283;
	// begin inline asm
	fma.rn.f32 %f1287, %f1412, %f8197, %f1283;
	// end inline asm
	// begin inline asm
	fma.rn.f32 %f1291, %f1412, %f8197, %f1287;
	// end inline asm
	// begin inline asm
	fma.rn.f32 %f1295, %f1412, %f8197, %f1291;
	// end inline asm
	// begin inline asm
	fma.rn.f32 %f1299, %f1412, %f8197, %f1295;
	// end inline asm
	// begin inline asm
	fma.rn.f32 %f1303, %f1412, %f8197, %f1299;
	// end inline asm
	// begin inline asm
	fma.rn.f32 %f1307, %f1412, %f8197, %f1303;
	// end inline asm
	// begin inline asm
	fma.rn.f32 %f1311, %f1412, %f8197, %f1307;
	// end inline asm
	// begin inline asm
	fma.rn.f32 %f1315, %f1412, %f8197, %f1311;
	// end inline asm
	// begin inline asm
	fma.rn.f32 %f1319, %f1412, %f8197, %f1315;
	// end inline asm
	// begin inline asm
	fma.rn.f32 %f1323, %f1412, %f8197, %f1319;
	// end inline asm
	// begin inline asm
	fma.rn.f32 %f1327, %f1412, %f8197, %f1323;
	// end inline asm
	// begin inline asm
	fma.rn.f32 %f1331, %f1412, %f8197, %f1327;
	// end inline asm
	// begin inline asm
	fma.rn.f32 %f1335, %f1412, %f8197, %f1331;
	// end inline asm
	// begin inline asm
	fma.rn.f32 %f1339, %f1412, %f8197, %f1335;
	// end inline asm
	// begin inline asm
	fma.rn.f32 %f1343, %f1412, %f8197, %f1339;
	// end inline asm
	// begin inline asm
	fma.rn.f32 %f1347, %f1412, %f8197, %f1343;
	// end inline asm
	// begin inline asm
	fma.rn.f32 %f1351, %f1412, %f8197, %f1347;
	// end inline asm
	// begin inline asm
	fma.rn.f32 %f1355, %f1412, %f8197, %f1351;
	// end inline asm
	// begin inline asm
	fma.rn.f32 %f1359, %f1412, %f8197, %f1355;
	// end inline asm
	// begin inline asm
	fma.rn.f32 %f1363, %f1412, %f8197, %f1359;
	// end inline asm
	// begin inline asm
	fma.rn.f32 %f1367, %f1412, %f8197, %f1363;
	// end inline asm
	// begin inline asm
	fma.rn.f32 %f1371, %f1412, %f8197, %f1367;
	// end inline asm
	// begin inline asm
	fma.rn.f32 %f1375, %f1412, %f8197, %f1371;
	// end inline asm
	// begin inline asm
	fma.rn.f32 %f1379, %f1412, %f8197, %f1375;
	// end inline asm
	// begin inline asm
	fma.rn.f32 %f1383, %f1412, %f8197, %f1379;
	// end inline asm
	// begin inline asm
	fma.rn.f32 %f1387, %f1412, %f8197, %f1383;
	// end inline asm
	// begin inline asm
	fma.rn.f32 %f1391, %f1412, %f8197, %f1387;
	// end inline asm
	// begin inline asm
	fma.rn.f32 %f1395, %f1412, %f8197, %f1391;
	// end inline asm
	// begin inline asm
	fma.rn.f32 %f1399, %f1412, %f8197, %f1395;
	// end inline asm
	// begin inline asm
	fma.rn.f32 %f1403, %f1412, %f8197, %f1399;
	// end inline asm
	// begin inline asm
	fma.rn.f32 %f1407, %f1412, %f8197, %f1403;
	// end inline asm
	// begin inline asm
	fma.rn.f32 %f1411, %f1412, %f8197, %f1407;
	// end inline asm
	sin.approx.f32 	%f1540, %f1411;
	// begin inline asm
	fma.rn.f32 %f1415, %f1540, %f8197, %f1411;
	// end inline asm
	// begin inline asm
	fma.rn.f32 %f1419, %f1540, %f8197, %f1415;
	// end inline asm
	// begin inline asm
	fma.rn.f32 %f1423, %f1540, %f8197, %f1419;
	// end inline asm
	// begin inline asm
	fma.rn.f32 %f1427, %f1540, %f8197, %f1423;
	// end inline asm
	// begin inline asm
	fma.rn.f32 %f1431, %f1540, %f8197, %f1427;
	// end inline asm
	// begin inline asm
	fma.rn.f32 %f1435, %f1540, %f8197, %f1431;
	// end inline asm
	// begin inline asm
	fma.rn.f32 %f1439, %f1540, %f8197, %f1435;
	// end inline asm
	// begin inline asm
	fma.rn.f32 %f1443, %f1540, %f8197, %f1439;
	// end inline asm
	// begin inline asm
	fma.rn.f32 %f1447, %f1540, %f8197, %f1443;
	// end inline asm
	// begin inline asm
	fma.rn.f32 %f1451, %f1540, %f8197, %f1447;
	// end inline asm
	// begin inline asm
	fma.rn.f32 %f1455, %f1540, %f8197, %f1451;
	// end inline asm
	// begin inline asm
	fma.rn.f32 %f1459, %f1540, %f8197, %f1455;
	// end inline asm
	// begin inline asm
	fma.rn.f32 %f1463, %f1540, %f8197, %f1459;
	// end inline asm
	// begin inline asm
	fma.rn.f32 %f1467, %f1540, %f8197, %f1463;
	// end inline asm
	// begin inline asm
	fma.rn.f32 %f1471, %f1540, %f8197, %f1467;
	// end inline asm
	// begin inline asm
	fma.rn.f32 %f1475, %f1540, %f8197, %f1471;
	// end inline asm
	// begin inline asm
	fma.rn.f32 %f1479, %f1540, %f8197, %f1475;
	// end inline asm
	// begin inline asm
	fma.rn.f32 %f1483, %f1540, %f8197, %f1479;
	// end inline asm
	// begin inline asm
	fma.rn.f32 %f1487, %f1540, %f8197, %f1483;
	// end inline asm
	// begin inline asm
	fma.rn.f32 %f1491, %f1540, %f8197, %f1487;
	// end inline asm
	// begin inline asm
	fma.rn.f32 %f1495, %f1540, %f8197, %f1491;
	// end inline asm
	// begin inline asm
	fma.rn.f32 %f1499, %f1540, %f8197, %f1495;
	// end inline asm
	// begin inline asm
	fma.rn.f32 %f1503, %f1540, %f8197, %f1499;
	// end inline asm
	// begin inline asm
	fma.rn.f32 %f1507, %f1540, %f8197, %f1503;
	// end inline asm
	// begin inline asm
	fma.rn.f32 %f1511, %f1540, %f8197, %f1507;
	// end inline asm
	// begin inline asm
	fma.rn.f32 %f1515, %f1540, %f8197, %f1511;
	// end inline asm
	// begin inline asm
	fma.rn.f32 %f1519, %f1540, %f8197, %f1515;
	// end inline asm
	// begin inline asm
	fma.rn.f32 %f1523, %f1540, %f8197, %f1519;
	// end inline asm
	// begin inline asm
	fma.rn.f32 %f1527, %f1540, %f8197, %f1523;
	// end inline asm
	// begin inline asm
	fma.rn.f32 %f1531, %f1540, %f8197, %f1527;
	// end inline asm
	// begin inline asm
	fma.rn.f32 %f1535, %f1540, %f8197, %f1531;
	// end inline asm
	// begin inline asm
	fma.rn.f32 %f1539, %f1540, %f8197, %f1535;
	// end inline asm
	sin.approx.f32 	%f1668, %f1539;
	// begin inline asm
	fma.rn.f32 %f1543, %f1668, %f8197, %f1539;
	// end inline asm
	// begin inline asm
	fma.rn.f32 %f1547, %f1668, %f8197, %f1543;
	// end inline asm
	// begin inline asm
	fma.rn.f32 %f1551, %f1668, %f8197, %f1547;
	// end inline asm
	// begin inline asm
	fma.rn.f32 %f1555, %f1668, %f8197, %f1551;
	// end inline asm
	// begin inline asm
	fma.rn.f32 %f1559, %f1668, %f8197, %f1555;
	// end inline asm
	// begin inline asm
	fma.rn.f32 %f1563, %f1668, %f8197, %f1559;
	// end inline asm
	// begin inline asm
	fma.rn.f32 %f1567, %f1668, %f8197, %f1563;
	// end inline asm
	// begin inline asm
	fma.rn.f32 %f1571, %f1668, %f8197, %f1567;
	// end inline asm
	// begin inline asm
	fma.rn.f32 %f1575, %f1668, %f8197, %f1571;
	// end inline asm
	// begin inline asm
	fma.rn.f32 %f1579, %f1668, %f8197, %f1575;
	// end inline asm
	// begin inline asm
	fma.rn.f32 %f1583, %f1668, %f8197, %f1579;
	// end inline asm
	// begin inline asm
	fma.rn.f32 %f1587, %f1668, %f8197, %f1583;
	// end inline asm
	// begin inline asm
	fma.rn.f32 %f1591, %f1668, %f8197, %f1587;
	// end inline asm
	// begin inline asm
	fma.rn.f32 %f1595, %f1668, %f8197, %f1591;
	// end inline asm
	// begin inline asm
	fma.rn.f32 %f1599, %f1668, %f8197, %f1595;
	// end inline asm
	// begin inline asm
	fma.rn.f32 %f1603, %f1668, %f8197, %f1599;
	// end inline asm
	// begin inline asm
	fma.rn.f32 %f1607, %f1668, %f8197, %f1603;
	// end inline asm
	// begin inline asm
	fma.rn.f32 %f1611, %f1668, %f8197, %f1607;
	// end inline asm
	// begin inline asm
	fma.rn.f32 %f1615, %f1668, %f8197, %f1611;
	// end inline asm
	// begin inline asm
	fma.rn.f32 %f1619, %f1668, %f8197, %f1615;
	// end inline asm
	// begin inline asm
	fma.rn.f32 %f1623, %f1668, %f8197, %f1619;
	// end inline asm
	// begin inline asm
	fma.rn.f32 %f1627, %f1668, %f8197, %f1623;
	// end inline asm
	// begin inline asm
	fma.rn.f32 %f1631, %f1668, %f8197, %f1627;
	// end inline asm
	// begin inline asm
	fma.rn.f32 %f1635, %f1668, %f8197, %f1631;
	// end inline asm
	// begin inline asm
	fma.rn.f32 %f1639, %f1668, %f8197, %f1635;
	// end inline asm
	// begin inline asm
	fma.rn.f32 %f1643, %f1668, %f8197, %f1639;
	// end inline asm
	// begin inline asm
	fma.rn.f32 %f1647, %f1668, %f8197, %f1643;
	// end inline asm
	// begin inline asm
	fma.rn.f32 %f1651, %f1668, %f8197, %f1647;
	// end inline asm
	// begin inline asm
	fma.rn.f32 %f1655, %f1668, %f8197, %f1651;
	// end inline asm
	// begin inline asm
	fma.rn.f32 %f1659, %f1668, %f8197, %f1655;
	// end inline asm
	// begin inline asm
	fma.rn.f32 %f1663, %f1668, %f8197, %f1659;
	// end inline asm
	// begin inline asm
	fma.rn.f32 %f1667, %f1668, %f8197, %f1663;
	// end inline asm
	sin.approx.f32 	%f1796, %f1667;
	// begin inline asm
	fma.rn.f32 %f1671, %f1796, %f8197, %f1667;
	// end inline asm
	// begin inline asm
	fma.rn.f32 %f1675, %f1796, %f8197, %f1671;
	// end inline asm
	// begin inline asm
	fma.rn.f32 %f1679, %f1796, %f8197, %f1675;
	// end inline asm
	// begin inline asm
	fma.rn.f32 %f1683, %f1796, %f8197, %f1679;
	// end inline asm
	// begin inline asm
	fma.rn.f32 %f1687, %f1796, %f8197, %f1683;
	// end inline asm
	// begin inline asm
	fma.rn.f32 %f1691, %f1796, %f8197, %f1687;
	// end inline asm
	// begin inline asm
	fma.rn.f32 %f1695, %f1796, %f8197, %f1691;
	// end inline asm
	// begin inline asm
	fma.rn.f32 %f1699, %f1796, %f8197, %f1695;
	// end inline asm
	// begin inline asm
	fma.rn.f32 %f1703, %f1796, %f8197, %f1699;
	// end inline asm
	// begin inline asm
	fma.rn.f32 %f1707, %f1796, %f8197, %f1703;
	// end inline asm
	// begin inline asm
	fma.rn.f32 %f1711, %f1796, %f8197, %f1707;
	// end inline asm
	// begin inline asm
	fma.rn.f32 %f1715, %f1796, %f8197, %f1711;
	// end inline asm
	// begin inline asm
	fma.rn.f32 %f1719, %f1796, %f8197, %f1715;
	// end inline asm
	// begin inline asm
	fma.rn.f32 %f1723, %f1796, %f8197, %f1719;
	// end inline asm
	// begin inline asm
	fma.rn.f32 %f1727, %f1796, %f8197, %f1723;
	// end inline asm
	// begin inline asm
	fma.rn.f32 %f1731, %f1796, %f8197, %f1727;
	// end inline asm
	// begin inline asm
	fma.rn.f32 %f1735, %f1796, %f8197, %f1731;
	// end inline asm
	// begin inline asm
	fma.rn.f32 %f1739, %f1796, %f8197, %f1735;
	// end inline asm
	// begin inline asm
	fma.rn.f32 %f1743, %f1796, %f8197, %f1739;
	// end inline asm
	// begin inline asm
	fma.rn.f32 %f1747, %f1796, %f8197, %f1743;
	// end inline asm
	// begin inline asm
	fma.rn.f32 %f1751, %f1796, %f8197, %f1747;
	// end inline asm
	// begin inline asm
	fma.rn.f32 %f1755, %f1796, %f8197, %f1751;
	// end inline asm
	// begin inline asm
	fma.rn.f32 %f1759, %f1796, %f8197, %f1755;
	// end inline asm
	// begin inline asm
	fma.rn.f32 %f1763, %f1796, %f8197, %f1759;
	// end inline asm
	// begin inline asm
	fma.rn.f32 %f1767, %f1796, %f8197, %f1763;
	// end inline asm
	// begin inline asm
	fma.rn.f32 %f1771, %f1796, %f8197, %f1767;
	// end inline asm
	// begin inline asm
	fma.rn.f32 %f1775, %f1796, %f8197, %f1771;
	// end inline asm
	// begin inline asm
	fma.rn.f32 %f1779, %f1796, %f8197, %f1775;
	// end inline asm
	// begin inline asm
	fma.rn.f32 %f1783, %f1796, %f8197, %f1779;
	// end inline asm
	// begin inline asm
	fma.rn.f32 %f1787, %f1796, %f8197, %f1783;
	// end inline asm
	// begin inline asm
	fma.rn.f32 %f1791, %f1796, %f8197, %f1787;
	// end inline asm
	// begin inline asm
	fma.rn.f32 %f1795, %f1796, %f8197, %f1791;
	// end inline asm
	sin.approx.f32 	%f1924, %f1795;
	// begin inline asm
	fma.rn.f32 %f1799, %f1924, %f8197, %f1795;
	// end inline asm
	// begin inline asm
	fma.rn.f32 %f1803, %f1924, %f8197, %f1799;
	// end inline asm
	// begin inline asm
	fma.rn.f32 %f1807, %f1924, %f8197, %f1803;
	// end inline asm
	// begin inline asm
	fma.rn.f32 %f1811, %f1924, %f8197, %f1807;
	// end inline asm
	// begin inline asm
	fma.rn.f32 %f1815, %f1924, %f8197, %f1811;
	// end inline asm
	// begin inline asm
	fma.rn.f32 %f1819, %f1924, %f8197, %f1815;
	// end inline asm
	// begin inline asm
	fma.rn.f32 %f1823, %f1924, %f8197, %f1819;
	// end inline asm
	// begin inline asm
	fma.rn.f32 %f1827, %f1924, %f8197, %f1823;
	// end inline asm
	// begin inline asm
	fma.rn.f32 %f1831, %f1924, %f8197, %f1827;
	// end inline asm
	// begin inline asm
	fma.rn.f32 %f1835, %f1924, %f8197, %f1831;
	// end inline asm
	// begin inline asm
	fma.rn.f32 %f1839, %f1924, %f8197, %f1835;
	// end inline asm
	// begin inline asm
	fma.rn.f32 %f1843, %f1924, %f8197, %f1839;
	// end inline asm
	// begin inline asm
	fma.rn.f32 %f1847, %f1924, %f8197, %f1843;
	// end inline asm
	// begin inline asm
	fma.rn.f32 %f1851, %f1924, %f8197, %f1847;
	// end inline asm
	// begin inline asm
	fma.rn.f32 %f1855, %f1924, %f8197, %f1851;
	// end inline asm
	// begin inline asm
	fma.rn.f32 %f1859, %f1924, %f8197, %f1855;
	// end inline asm
	// begin inline asm
	fma.rn.f32 %f1863, %f1924, %f8197, %f1859;
	// end inline asm
	// begin inline asm
	fma.rn.f32 %f1867, %f1924, %f8197, %f1863;
	// end inline asm
	// begin inline asm
	fma.rn.f32 %f1871, %f1924, %f8197, %f1867;
	// end inline asm
	// begin inline asm
	fma.rn.f32 %f1875, %f1924, %f8197, %f1871;
	// end inline asm
	// begin inline asm
	fma.rn.f32 %f1879, %f1924, %f8197, %f1875;
	// end inline asm
	// begin inline asm
	fma.rn.f32 %f1883, %f1924, %f8197, %f1879;
	// end inline asm
	// begin inline asm
	fma.rn.f32 %f1887, %f1924, %f8197, %f1883;
	// end inline asm
	// begin inline asm
	fma.rn.f32 %f1891, %f1924, %f8197, %f1887;
	// end inline asm
	// begin inline asm
	fma.rn.f32 %f1895, %f1924, %f8197, %f1891;
	// end inline asm
	// begin inline asm
	fma.rn.f32 %f1899, %f1924, %f8197, %f1895;
	// end inline asm
	// begin inline asm
	fma.rn.f32 %f1903, %f1924, %f8197, %f1899;
	// end inline asm
	// begin inline asm
	fma.rn.f32 %f1907, %f1924, %f8197, %f1903;
	// end inline asm
	// begin inline asm
	fma.rn.f32 %f1911, %f1924, %f8197, %f1907;
	// end inline asm
	// begin inline asm
	fma.rn.f32 %f1915, %f1924, %f8197, %f1911;
	// end inline asm
	// begin inline asm
	fma.rn.f32 %f1919, %f1924, %f8197, %f1915;
	// end inline asm
	// begin inline asm
	fma.rn.f32 %f1923, %f1924, %f8197, %f1919;
	// end inline asm
	sin.approx.f32 	%f2052, %f1923;
	// begin inline asm
	fma.rn.f32 %f1927, %f2052, %f8197, %f1923;
	// end inline asm
	// begin inline asm
	fma.rn.f32 %f1931, %f2052, %f8197, %f1927;
	// end inline asm
	// begin inline asm
	fma.rn.f32 %f1935, %f2052, %f8197, %f1931;
	// end inline asm
	// begin inline asm
	fma.rn.f32 %f1939, %f2052, %f8197, %f1935;
	// end inline asm
	// begin inline asm
	fma.rn.f32 %f1943, %f2052, %f8197, %f1939;
	// end inline asm
	// begin inline asm
	fma.rn.f32 %f1947, %f2052, %f8197, %f1943;
	// end inline asm
	// begin inline asm
	fma.rn.f32 %f1951, %f2052, %f8197, %f1947;
	// end inline asm
	// begin inline asm
	fma.rn.f32 %f1955, %f2052, %f8197, %f1951;
	// end inline asm
	// begin inline asm
	fma.rn.f32 %f1959, %f2052, %f8197, %f1955;
	// end inline asm
	// begin inline asm
	fma.rn.f32 %f1963, %f2052, %f8197, %f1959;
	// end inline asm
	// begin inline asm
	fma.rn.f32 %f1967, %f2052, %f8197, %f1963;
	// end inline asm
	// begin inline asm
	fma.rn.f32 %f1971, %f2052, %f8197, %f1967;
	// end inline asm
	// begin inline asm
	fma.rn.f32 %f1975, %f2052, %f8197, %f1971;
	// end inline asm
	// begin inline asm
	fma.rn.f32 %f1979, %f2052, %f8197, %f1975;
	// end inline asm
	// begin inline asm
	fma.rn.f32 %f1983, %f2052, %f8197, %f1979;
	// end inline asm
	// begin inline asm
	fma.rn.f32 %f1987, %f2052, %f8197, %f1983;
	// end inline asm
	// begin inline asm
	fma.rn.f32 %f1991, %f2052, %f8197, %f1987;
	// end inline asm
	// begin inline asm
	fma.rn.f32 %f1995, %f2052, %f8197, %f1991;
	// end inline asm
	// begin inline asm
	fma.rn.f32 %f1999, %f2052, %f8197, %f1995;
	// end inline asm
	// begin inline asm
	fma.rn.f32 %f2003, %f2052, %f8197, %f1999;
	// end inline asm
	// begin inline asm
	fma.rn.f32 %f2007, %f2052, %f8197, %f2003;
	// end inline asm
	// begin inline asm
	fma.rn.f32 %f2011, %f2052, %f8197, %f2007;
	// end inline asm
	// begin inline asm
	fma.rn.f32 %f2015, %f2052, %f8197, %f2011;
	// end inline asm
	// begin inline asm
	fma.rn.f32 %f2019, %f2052, %f8197, %f2015;
	// end inline asm
	// begin inline asm
	fma.rn.f32 %f2023, %f2052, %f8197, %f2019;
	// end inline asm
	// begin inline asm
	fma.rn.f32 %f2027, %f2052, %f8197, %f2023;
	// end inline asm
	// begin inline asm
	fma.rn.f32 %f2031, %f2052, %f8197, %f2027;
	// end inline asm
	// begin inline asm
	fma.rn.f32 %f2035, %f2052, %f8197, %f2031;
	// end inline asm
	// begin inline asm
	fma.rn.f32 %f2039, %f2052, %f8197, %f2035;
	// end inline asm
	// begin inline asm
	fma.rn.f32 %f2043, %f2052, %f8197, %f2039;
	// end inline asm
	// begin inline asm
	fma.rn.f32 %f2047, %f2052, %f8197, %f2043;
	// end inline asm
	// begin inline asm
	fma.rn.f32 %f2051, %f2052, %f8197, %f2047;
	// end inline asm
	sin.approx.f32 	%f2180, %f2051;
	// begin inline asm
	fma.rn.f32 %f2055, %f2180, %f8197, %f2051;
	// end inline asm
	// begin inline asm
	fma.rn.f32 %f2059, %f2180, %f8197, %f2055;
	// end inline asm
	// begin inline asm
	fma.rn.f32 %f2063, %f2180, %f8197, %f2059;
	// end inline asm
	// begin inline asm
	fma.rn.f32 %f2067, %f2180, %f8197, %f2063;
	// end inline asm
	// begin inline asm
	fma.rn.f32 %f2071, %f2180, %f8197, %f2067;
	// end inline asm
	// begin inline asm
	fma.rn.f32 %f2075, %f2180, %f8197, %f2071;
	// end inline asm
	// begin inline asm
	fma.rn.f32 %f2079, %f2180, %f8197, %f2075;
	// end inline asm
	// begin inline asm
	fma.rn.f32 %f2083, %f2180, %f8197, %f2079;
	// end inline asm
	// begin inline asm
	fma.rn.f32 %f2087, %f2180, %f8197, %f2083;
	// end inline asm
	// begin inline asm
	fma.rn.f32 %f2091, %f2180, %f8197, %f2087;
	// end inline asm
	// begin inline asm
	fma.rn.f32 %f2095, %f2180, %f8197, %f2091;
	// end inline asm
	// begin inline asm
	fma.rn.f32 %f2099, %f2180, %f8197, %f2095;
	// end inline asm
	// begin inline asm
	fma.rn.f32 %f2103, %f2180, %f8197, %f2099;
	// end inline asm
	// begin inline asm
	fma.rn.f32 %f2107, %f2180, %f8197, %f2103;
	// end inline asm
	// begin inline asm
	fma.rn.f32 %f2111, %f2180, %f8197, %f2107;
	// end inline asm
	// begin inline asm
	fma.rn.f32 %f2115, %f2180, %f8197, %f2111;
	// end inline asm
	// begin inline asm
	fma.rn.f32 %f2119, %f2180, %f8197, %f2115;
	// end inline asm
	// begin inline asm
	fma.rn.f32 %f2123, %f2180, %f8197, %f2119;
	// end inline asm
	// begin inline asm
	fma.rn.f32 %f2127, %f2180, %f8197, %f2123;
	// end inline asm
	// begin inline asm
	fma.rn.f32 %f2131, %f2180, %f8197, %f2127;
	// end inline asm
	// begin inline asm
	fma.rn.f32 %f2135, %f2180, %f8197, %f2131;
	// end inline asm
	// begin inline asm
	fma.rn.f32 %f2139, %f2180, %f8197, %f2135;
	// end inline asm
	// begin inline asm
	fma.rn.f32 %f2143, %f2180, %f8197, %f2139;
	// end inline asm
	// begin inline asm
	fma.rn.f32 %f2147, %f2180, %f8197, %f2143;
	// end inline asm
	// begin inline asm
	fma.rn.f32 %f2151, %f2180, %f8197, %f2147;
	// end inline asm
	// begin inline asm
	fma.rn.f32 %f2155, %f2180, %f8197, %f2151;
	// end inline asm
	// begin inline asm
	fma.rn.f32 %f2159, %f2180, %f8197, %f2155;
	// end inline asm
	// begin inline asm
	fma.rn.f32 %f2163, %f2180, %f8197, %f2159;
	// end inline asm
	// begin inline asm
	fma.rn.f32 %f2167, %f2180, %f8197, %f2163;
	// end inline asm
	// begin inline asm
	fma.rn.f32 %f2171, %f2180, %f8197, %f2167;
	// end inline asm
	// begin inline asm
	fma.rn.f32 %f2175, %f2180, %f8197, %f2171;
	// end inline asm
	// begin inline asm
	fma.rn.f32 %f2179, %f2180, %f8197, %f2175;
	// end inline asm
	sin.approx.f32 	%f2308, %f2179;
	// begin inline asm
	fma.rn.f32 %f2183, %f2308, %f8197, %f2179;
	// end inline asm
	// begin inline asm
	fma.rn.f32 %f2187, %f2308, %f8197, %f2183;
	// end inline asm
	// begin inline asm
	fma.rn.f32 %f2191, %f2308, %f8197, %f2187;
	// end inline asm
	// begin inline asm
	fma.rn.f32 %f2195, %f2308, %f8197, %f2191;
	// end inline asm
	// begin inline asm
	fma.rn.f32 %f2199, %f2308, %f8197, %f2195;
	// end inline asm
	// begin inline asm
	fma.rn.f32 %f2203, %f2308, %f8197, %f2199;
	// end inline asm
	// begin inline asm
	fma.rn.f32 %f2207, %f2308, %f8197, %f2203;
	// end inline asm
	// begin inline asm
	fma.rn.f32 %f2211, %f2308, %f8197, %f2207;
	// end inline asm
	// begin inline asm
	fma.rn.f32 %f2215, %f2308, %f8197, %f2211;
	// end inline asm
	// begin inline asm
	fma.rn.f32 %f2219, %f2308, %f8197, %f2215;
	// end inline asm
	// begin inline asm
	fma.rn.f32 %f2223, %f2308, %f8197, %f2219;
	// end inline asm
	// begin inline asm
	fma.rn.f32 %f2227, %f2308, %f8197, %f2223;
	// end inline asm
	// begin inline asm
	fma.rn.f32 %f2231, %f2308, %f8197, %f2227;
	// end inline asm
	// begin inline asm
	fma.rn.f32 %f2235, %f2308, %f8197, %f2231;
	// end inline asm
	// begin inline asm
	fma.rn.f32 %f2239, %f2308, %f8197, %f2235;
	// end inline asm
	// begin inline asm
	fma.rn.f32 %f2243, %f2308, %f8197, %f2239;
	// end inline asm
	// begin inline asm
	fma.rn.f32 %f2247, %f2308, %f8197, %f2243;
	// end inline asm
	// begin inline asm
	fma.rn.f32 %f2251, %f2308, %f8197, %f2247;
	// end inline asm
	// begin inline asm
	fma.rn.f32 %f2255, %f2308, %f8197, %f2251;
	// end inline asm
	// begin inline asm
	fma.rn.f32 %f2259, %f2308, %f8197, %f2255;
	// end inline asm
	// begin inline asm
	fma.rn.f32 %f2263, %f2308, %f8197, %f2259;
	// end inline asm
	// begin inline asm
	fma.rn.f32 %f2267, %f2308, %f8197, %f2263;
	// end inline asm
	// begin inline asm
	fma.rn.f32 %f2271, %f2308, %f8197, %f2267;
	// end inline asm
	// begin inline asm
	fma.rn.f32 %f2275, %f2308, %f8197, %f2271;
	// end inline asm
	// begin inline asm
	fma.rn.f32 %f2279, %f2308, %f8197, %f2275;
	// end inline asm
	// begin inline asm
	fma.rn.f32 %f2283, %f2308, %f8197, %f2279;
	// end inline asm
	// begin inline asm
	fma.rn.f32 %f2287, %f2308, %f8197, %f2283;
	// end inline asm
	// begin inline asm
	fma.rn.f32 %f2291, %f2308, %f8197, %f2287;
	// end inline asm
	// begin inline asm
	fma.rn.f32 %f2295, %f2308, %f8197, %f2291;
	// end inline asm
	// begin inline asm
	fma.rn.f32 %f2299, %f2308, %f8197, %f2295;
	// end inline asm
	// begin inline asm
	fma.rn.f32 %f2303, %f2308, %f8197, %f2299;
	// end inline asm
	// begin inline asm
	fma.rn.f32 %f2307, %f2308, %f8197, %f2303;
	// end inline asm
	sin.approx.f32 	%f2436, %f2307;
	// begin inline asm
	fma.rn.f32 %f2311, %f2436, %f8197, %f2307;
	// end inline asm
	// begin inline asm
	fma.rn.f32 %f2315, %f2436, %f8197, %f2311;
	// end inline asm
	// begin inline asm
	fma.rn.f32 %f2319, %f2436, %f8197, %f2315;
	// end inline asm
	// begin inline asm
	fma.rn.f32 %f2323, %f2436, %f8197, %f2319;
	// end inline asm
	// begin inline asm
	fma.rn.f32 %f2327, %f2436, %f8197, %f2323;
	// end inline asm
	// begin inline asm
	fma.rn.f32 %f2331, %f2436, %f8197, %f2327;
	// end inline asm
	// begin inline asm
	fma.rn.f32 %f2335, %f2436, %f8197, %f2331;
	// end inline asm
	// begin inline asm
	fma.rn.f32 %f2339, %f2436, %f8197, %f2335;
	// end inline asm
	// begin inline asm
	fma.rn.f32 %f2343, %f2436, %f8197, %f2339;
	// end inline asm
	// begin inline asm
	fma.rn.f32 %f2347, %f2436, %f8197, %f2343;
	// end inline asm
	// begin inline asm
	fma.rn.f32 %f2351, %f2436, %f8197, %f2347;
	// end inline asm
	// begin inline asm
	fma.rn.f32 %f2355, %f2436, %f8197, %f2351;
	// end inline asm
	// begin inline asm
	fma.rn.f32 %f2359, %f2436, %f8197, %f2355;
	// end inline asm
	// begin inline asm
	fma.rn.f32 %f2363, %f2436, %f8197, %f2359;
	// end inline asm
	// begin inline asm
	fma.rn.f32 %f2367, %f2436, %f8197, %f2363;
	// end inline asm
	// begin inline asm
	fma.rn.f32 %f2371, %f2436, %f8197, %f2367;
	// end inline asm
	// begin inline asm
	fma.rn.f32 %f2375, %f2436, %f8197, %f2371;
	// end inline asm
	// begin inline asm
	fma.rn.f32 %f2379, %f2436, %f8197, %f2375;
	// end inline asm
	// begin inline asm
	fma.rn.f32 %f2383, %f2436, %f8197, %f2379;
	// end inline asm
	// begin inline asm
	fma.rn.f32 %f2387, %f2436, %f8197, %f2383;
	// end inline asm
	// begin inline asm
	fma.rn.f32 %f2391, %f2436, %f8197, %f2387;
	// end inline asm
	// begin inline asm
	fma.rn.f32 %f2395, %f2436, %f8197, %f2391;
	// end inline asm
	// begin inline asm
	fma.rn.f32 %f2399, %f2436, %f8197, %f2395;
	// end inline asm
	// begin inline asm
	fma.rn.f32 %f2403, %f2436, %f8197, %f2399;
	// end inline asm
	// begin inline asm
	fma.rn.f32 %f2407, %f2436, %f8197, %f2403;
	// end inline asm
	// begin inline asm
	fma.rn.f32 %f2411, %f2436, %f8197, %f2407;
	// end inline asm
	// begin inline asm
	fma.rn.f32 %f2415, %f2436, %f8197, %f2411;
	// end inline asm
	// begin inline asm
	fma.rn.f32 %f2419, %f2436, %f8197, %f2415;
	// end inline asm
	// begin inline asm
	fma.rn.f32 %f2423, %f2436, %f8197, %f2419;
	// end inline asm
	// begin inline asm
	fma.rn.f32 %f2427, %f2436, %f8197, %f2423;
	// end inline asm
	// begin inline asm
	fma.rn.f32 %f2431, %f2436, %f8197, %f2427;
	// end inline asm
	// begin inline asm
	fma.rn.f32 %f2435, %f2436, %f8197, %f2431;
	// end inline asm
	sin.approx.f32 	%f2564, %f2435;
	// begin inline asm
	fma.rn.f32 %f2439, %f2564, %f8197, %f2435;
	// end inline asm
	// begin inline asm
	fma.rn.f32 %f2443, %f2564, %f8197, %f2439;
	// end inline asm
	// begin inline asm
	fma.rn.f32 %f2447, %f2564, %f8197, %f2443;
	// end inline asm
	// begin inline asm
	fma.rn.f32 %f2451, %f2564, %f8197, %f2447;
	// end inline asm
	// begin inline asm
	fma.rn.f32 %f2455, %f2564, %f8197, %f2451;
	// end inline asm
	// begin inline asm
	fma.rn.f32 %f2459, %f2564, %f8197, %f2455;
	// end inline asm
	// begin inline asm
	fma.rn.f32 %f2463, %f2564, %f8197, %f2459;
	// end inline asm
	// begin inline asm
	fma.rn.f32 %f2467, %f2564, %f8197, %f2463;
	// end inline asm
	// begin inline asm
	fma.rn.f32 %f2471, %f2564, %f8197, %f2467;
	// end inline asm
	// begin inline asm
	fma.rn.f32 %f2475, %f2564, %f8197, %f2471;
	// end inline asm
	// begin inline asm
	fma.rn.f32 %f2479, %f2564, %f8197, %f2475;
	// end inline asm
	// begin inline asm
	fma.rn.f32 %f2483, %f2564, %f8197, %f2479;
	// end inline asm
	// begin inline asm
	fma.rn.f32 %f2487, %f2564, %f8197, %f2483;
	// end inline asm
	// begin inline asm
	fma.rn.f32 %f2491, %f2564, %f8197, %f2487;
	// end inline asm
	// begin inline asm
	fma.rn.f32 %f2495, %f2564, %f8197, %f2491;
	// end inline asm
	// begin inline asm
	fma.rn.f32 %f2499, %f2564, %f8197, %f2495;
	// end inline asm
	// begin inline asm
	fma.rn.f32 %f2503, %f2564, %f8197, %f2499;
	// end inline asm
	// begin inline asm
	fma.rn.f32 %f2507, %f2564, %f8197, %f2503;
	// end inline asm
	// begin inline asm
	fma.rn.f32 %f2511, %f2564, %f8197, %f2507;
	// end inline asm
	// begin inline asm
	fma.rn.f32 %f2515, %f2564, %f8197, %f2511;
	// end inline asm
	// begin inline asm
	fma.rn.f32 %f2519, %f2564, %f8197, %f2515;
	// end inline asm
	// begin inline asm
	fma.rn.f32 %f2523, %f2564, %f8197, %f2519;
	// end inline asm
	// begin inline asm
	fma.rn.f32 %f2527, %f2564, %f8197, %f2523;
	// end inline asm
	// begin inline asm
	fma.rn.f32 %f2531, %f2564, %f8197, %f2527;
	// end inline asm
	// begin inline asm
	fma.rn.f32 %f2535, %f2564, %f8197, %f2531;
	// end inline asm
	// begin inline asm
	fma.rn.f32 %f2539, %f2564, %f8197, %f2535;
	// end inline asm
	// begin inline asm
	fma.rn.f32 %f2543, %f2564, %f8197, %f2539;
	// end inline asm
	// begin inline asm
	fma.rn.f32 %f2547, %f2564, %f8197, %f2543;
	// end inline asm
	// begin inline asm
	fma.rn.f32 %f2551, %f2564, %f8197, %f2547;
	// end inline asm
	// begin inline asm
	fma.rn.f32 %f2555, %f2564, %f8197, %f2551;
	// end inline asm
	// begin inline asm
	fma.rn.f32 %f2559, %f2564, %f8197, %f2555;
	// end inline asm
	// begin inline asm
	fma.rn.f32 %f2563, %f2564, %f8197, %f2559;
	// end inline asm
	sin.approx.f32 	%f2692, %f2563;
	// begin inline asm
	fma.rn.f32 %f2567, %f2692, %f8197, %f2563;
	// end inline asm
	// begin inline asm
	fma.rn.f32 %f2571, %f2692, %f8197, %f2567;
	// end inline asm
	// begin inline asm
	fma.rn.f32 %f2575, %f2692, %f8197, %f2571;
	// end inline asm
	// begin inline asm
	fma.rn.f32 %f2579, %f2692, %f8197, %f2575;
	// end inline asm
	// begin inline asm
	fma.rn.f32 %f2583, %f2692, %f8197, %f2579;
	// end inline asm
	// begin inline asm
	fma.rn.f32 %f2587, %f2692, %f8197, %f2583;
	// end inline asm
	// begin inline asm
	fma.rn.f32 %f2591, %f2692, %f8197, %f2587;
	// end inline asm
	// begin inline asm
	fma.rn.f32 %f2595, %f2692, %f8197, %f2591;
	// end inline asm
	// begin inline asm
	fma.rn.f32 %f2599, %f2692, %f8197, %f2595;
	// end inline asm
	// begin inline asm
	fma.rn.f32 %f2603, %f2692, %f8197, %f2599;
	// end inline asm
	// begin inline asm
	fma.rn.f32 %f2607, %f2692, %f8197, %f2603;
	// end inline asm
	// begin inline asm
	fma.rn.f32 %f2611, %f2692, %f8197, %f2607;
	// end inline asm
	// begin inline asm
	fma.rn.f32 %f2615, %f2692, %f8197, %f2611;
	// end inline asm
	// begin inline asm
	fma.rn.f32 %f2619, %f2692, %f8197, %f2615;
	// end inline asm
	// begin inline asm
	fma.rn.f32 %f2623, %f2692, %f8197, %f2619;
	// end inline asm
	// begin inline asm
	fma.rn.f32 %f2627, %f2692, %f8197, %f2623;
	// end inline asm
	// begin inline asm
	fma.rn.f32 %f2631, %f2692, %f8197, %f2627;
	// end inline asm
	// begin inline asm
	fma.rn.f32 %f2635, %f2692, %f8197, %f2631;
	// end inline asm
	// begin inline asm
	fma.rn.f32 %f2639, %f2692, %f8197, %f2635;
	// end inline asm
	// begin inline asm
	fma.rn.f32 %f2643, %f2692, %f8197, %f2639;
	// end inline asm
	// begin inline asm
	fma.rn.f32 %f2647, %f2692, %f8197, %f2643;
	// end inline asm
	// begin inline asm
	fma.rn.f32 %f2651, %f2692, %f8197, %f2647;
	// end inline asm
	// begin inline asm
	fma.rn.f32 %f2655, %f2692, %f8197, %f2651;
	// end inline asm
	// begin inline asm
	fma.rn.f32 %f2659, %f2692, %f8197, %f2655;
	// end inline asm
	// begin inline asm
	fma.rn.f32 %f2663, %f2692, %f8197, %f2659;
	// end inline asm
	// begin inline asm
	fma.rn.f32 %f2667, %f2692, %f8197, %f2663;
	// end inline asm
	// begin inline asm
	fma.rn.f32 %f2671, %f2692, %f8197, %f2667;
	// end inline asm
	// begin inline asm
	fma.rn.f32 %f2675, %f2692, %f8197, %f2671;
	// end inline asm
	// begin inline asm
	fma.rn.f32 %f2679, %f2692, %f8197, %f2675;
	// end inline asm
	// begin inline asm
	fma.rn.f32 %f2683, %f2692, %f8197, %f2679;
	// end inline asm
	// begin inline asm
	fma.rn.f32 %f2687, %f2692, %f8197, %f2683;
	// end inline asm
	// begin inline asm
	fma.rn.f32 %f2691, %f2692, %f8197, %f2687;
	// end inline asm
	sin.approx.f32 	%f2820, %f2691;
	// begin inline asm
	fma.rn.f32 %f2695, %f2820, %f8197, %f2691;
	// end inline asm
	// begin inline asm
	fma.rn.f32 %f2699, %f2820, %f8197, %f2695;
	// end inline asm
	// begin inline asm
	fma.rn.f32 %f2703, %f2820, %f8197, %f2699;
	// end inline asm
	// begin inline asm
	fma.rn.f32 %f2707, %f2820, %f8197, %f2703;
	// end inline asm
	// begin inline asm
	fma.rn.f32 %f2711, %f2820, %f8197, %f2707;
	// end inline asm
	// begin inline asm
	fma.rn.f32 %f2715, %f2820, %f8197, %f2711;
	// end inline asm
	// begin inline asm
	fma.rn.f32 %f2719, %f2820, %f8197, %f2715;
	// end inline asm
	// begin inline asm
	fma.rn.f32 %f2723, %f2820, %f8197, %f2719;
	// end inline asm
	// begin inline asm
	fma.rn.f32 %f2727, %f2820, %f8197, %f2723;
	// end inline asm
	// begin inline asm
	fma.rn.f32 %f2731, %f2820, %f8197, %f2727;
	// end inline asm
	// begin inline asm
	fma.rn.f32 %f2735, %f2820, %f8197, %f2731;
	// end inline asm
	// begin inline asm
	fma.rn.f32 %f2739, %f2820, %f8197, %f2735;
	// end inline asm
	// begin inline asm
	fma.rn.f32 %f2743, %f2820, %f8197, %f2739;
	// end inline asm
	// begin inline asm
	fma.rn.f32 %f2747, %f2820, %f8197, %f2743;
	// end inline asm
	// begin inline asm
	fma.rn.f32 %f2751, %f2820, %f8197, %f2747;
	// end inline asm
	// begin inline asm
	fma.rn.f32 %f2755, %f2820, %f8197, %f2751;
	// end inline asm
	// begin inline asm
	fma.rn.f32 %f2759, %f2820, %f8197, %f2755;
	// end inline asm
	// begin inline asm
	fma.rn.f32 %f2763, %f2820, %f8197, %f2759;
	// end inline asm
	// begin inline asm
	fma.rn.f32 %f2767, %f2820, %f8197, %f2763;
	// end inline asm
	// begin inline asm
	fma.rn.f32 %f2771, %f2820, %f8197, %f2767;
	// end inline asm
	// begin inline asm
	fma.rn.f32 %f2775, %f2820, %f8197, %f2771;
	// end inline asm
	// begin inline asm
	fma.rn.f32 %f2779, %f2820, %f8197, %f2775;
	// end inline asm
	// begin inline asm
	fma.rn.f32 %f2783, %f2820, %f8197, %f2779;
	// end inline asm
	// begin inline asm
	fma.rn.f32 %f2787, %f2820, %f8197, %f2783;
	// end inline asm
	// begin inline asm
	fma.rn.f32 %f2791, %f2820, %f8197, %f2787;
	// end inline asm
	// begin inline asm
	fma.rn.f32 %f2795, %f2820, %f8197, %f2791;
	// end inline asm
	// begin inline asm
	fma.rn.f32 %f2799, %f2820, %f8197, %f2795;
	// end inline asm
	// begin inline asm
	fma.rn.f32 %f2803, %f2820, %f8197, %f2799;
	// end inline asm
	// begin inline asm
	fma.rn.f32 %f2807, %f2820, %f8197, %f2803;
	// end inline asm
	// begin inline asm
	fma.rn.f32 %f2811, %f2820, %f8197, %f2807;
	// end inline asm
	// begin inline asm
	fma.rn.f32 %f2815, %f2820, %f8197, %f2811;
	// end inline asm
	// begin inline asm
	fma.rn.f32 %f2819, %f2820, %f8197, %f2815;
	// end inline asm
	sin.approx.f32 	%f2948, %f2819;
	// begin inline asm
	fma.rn.f32 %f2823, %f2948, %f8197, %f2819;
	// end inline asm
	// begin inline asm
	fma.rn.f32 %f2827, %f2948, %f8197, %f2823;
	// end inline asm
	// begin inline asm
	fma.rn.f32 %f2831, %f2948, %f8197, %f2827;
	// end inline asm
	// begin inline asm
	fma.rn.f32 %f2835, %f2948, %f8197, %f2831;
	// end inline asm
	// begin inline asm
	fma.rn.f32 %f2839, %f2948, %f8197, %f2835;
	// end inline asm
	// begin inline asm
	fma.rn.f32 %f2843, %f2948, %f8197, %f2839;
	// end inline asm
	// begin inline asm
	fma.rn.f32 %f2847, %f2948, %f8197, %f2843;
	// end inline asm
	// begin inline asm
	fma.rn.f32 %f2851, %f2948, %f8197, %f2847;
	// end inline asm
	// begin inline asm
	fma.rn.f32 %f2855, %f2948, %f8197, %f2851;
	// end inline asm
	// begin inline asm
	fma.rn.f32 %f2859, %f2948, %f8197, %f2855;
	// end inline asm
	// begin inline asm
	fma.rn.f32 %f2863, %f2948, %f8197, %f2859;
	// end inline asm
	// begin inline asm
	fma.rn.f32 %f2867, %f2948, %f8197, %f2863;
	// end inline asm
	// begin inline asm
	fma.rn.f32 %f2871, %f2948, %f8197, %f2867;
	// end inline asm
	// begin inline asm
	fma.rn.f32 %f2875, %f2948, %f8197, %f2871;
	// end inline asm
	// begin inline asm
	fma.rn.f32 %f2879, %f2948, %f8197, %f2875;
	// end inline asm
	// begin inline asm
	fma.rn.f32 %f2883, %f2948, %f8197, %f2879;
	// end inline asm
	// begin inline asm
	fma.rn.f32 %f2887, %f2948, %f8197, %f2883;
	// end inline asm
	// begin inline asm
	fma.rn.f32 %f2891, %f2948, %f8197, %f2887;
	// end inline asm
	// begin inline asm
	fma.rn.f32 %f2895, %f2948, %f8197, %f2891;
	// end inline asm
	// begin inline asm
	fma.rn.f32 %f2899, %f2948, %f8197, %f2895;
	// end inline asm
	// begin inline asm
	fma.rn.f32 %f2903, %f2948, %f8197, %f2899;
	// end inline asm
	// begin inline asm
	fma.rn.f32 %f2907, %f2948, %f8197, %f2903;
	// end inline asm
	// begin inline asm
	fma.rn.f32 %f2911, %f2948, %f8197, %f2907;
	// end inline asm
	// begin inline asm
	fma.rn.f32 %f2915, %f2948, %f8197, %f2911;
	// end inline asm
	// begin inline asm
	fma.rn.f32 %f2919, %f2948, %f8197, %f2915;
	// end inline asm
	// begin inline asm
	fma.rn.f32 %f2923, %f2948, %f8197, %f2919;
	// end inline asm
	// begin inline asm
	fma.rn.f32 %f2927, %f2948, %f8197, %f2923;
	// end inline asm
	// begin inline asm
	fma.rn.f32 %f2931, %f2948, %f8197, %f2927;
	// end inline asm
	// begin inline asm
	fma.rn.f32 %f2935, %f2948, %f8197, %f2931;
	// end inline asm
	// begin inline asm
	fma.rn.f32 %f2939, %f2948, %f8197, %f2935;
	// end inline asm
	// begin inline asm
	fma.rn.f32 %f2943, %f2948, %f8197, %f2939;
	// end inline asm
	// begin inline asm
	fma.rn.f32 %f2947, %f2948, %f8197, %f2943;
	// end inline asm
	sin.approx.f32 	%f3076, %f2947;
	// begin inline asm
	fma.rn.f32 %f2951, %f3076, %f8197, %f2947;
	// end inline asm
	// begin inline asm
	fma.rn.f32 %f2955, %f3076, %f8197, %f2951;
	// end inline asm
	// begin inline asm
	fma.rn.f32 %f2959, %f3076, %f8197, %f2955;
	// end inline asm
	// begin inline asm
	fma.rn.f32 %f2963, %f3076, %f8197, %f2959;
	// end inline asm
	// begin inline asm
	fma.rn.f32 %f2967, %f3076, %f8197, %f2963;
	// end inline asm
	// begin inline asm
	fma.rn.f32 %f2971, %f3076, %f8197, %f2967;
	// end inline asm
	// begin inline asm
	fma.rn.f32 %f2975, %f3076, %f8197, %f2971;
	// end inline asm
	// begin inline asm
	fma.rn.f32 %f2979, %f3076, %f8197, %f2975;
	// end inline asm
	// begin inline asm
	fma.rn.f32 %f2983, %f3076, %f8197, %f2979;
	// end inline asm
	// begin inline asm
	fma.rn.f32 %f2987, %f3076, %f8197, %f2983;
	// end inline asm
	// begin inline asm
	fma.rn.f32 %f2991, %f3076, %f8197, %f2987;
	// end inline asm
	// begin inline asm
	fma.rn.f32 %f2995, %f3076, %f8197, %f2991;
	// end inline asm
	// begin inline asm
	fma.rn.f32 %f2999, %f3076, %f8197, %f2995;
	// end inline asm
	// begin inline asm
	fma.rn.f32 %f3003, %f3076, %f8197, %f2999;
	// end inline asm
	// begin inline asm
	fma.rn.f32 %f3007, %f3076, %f8197, %f3003;
	// end inline asm
	// begin inline asm
	fma.rn.f32 %f3011, %f3076, %f8197, %f3007;
	// end inline asm
	// begin inline asm
	fma.rn.f32 %f3015, %f3076, %f8197, %f3011;
	// end inline asm
	// begin inline asm
	fma.rn.f32 %f3019, %f3076, %f8197, %f3015;
	// end inline asm
	// begin inline asm
	fma.rn.f32 %f3023, %f3076, %f8197, %f3019;
	// end inline asm
	// begin inline asm
	fma.rn.f32 %f3027, %f3076, %f8197, %f3023;
	// end inline asm
	// begin inline asm
	fma.rn.f32 %f3031, %f3076, %f8197, %f3027;
	// end inline asm
	// begin inline asm
	fma.rn.f32 %f3035, %f3076, %f8197, %f3031;
	// end inline asm
	// begin inline asm
	fma.rn.f32 %f3039, %f3076, %f8197, %f3035;
	// end inline asm
	// begin inline asm
	fma.rn.f32 %f3043, %f3076, %f8197, %f3039;
	// end inline asm
	// begin inline asm
	fma.rn.f32 %f3047, %f3076, %f8197, %f3043;
	// end inline asm
	// begin inline asm
	fma.rn.f32 %f3051, %f3076, %f8197, %f3047;
	// end inline asm
	// begin inline asm
	fma.rn.f32 %f3055, %f3076, %f8197, %f3051;
	// end inline asm
	// begin inline asm
	fma.rn.f32 %f3059, %f3076, %f8197, %f3055;
	// end inline asm
	// begin inline asm
	fma.rn.f32 %f3063, %f3076, %f8197, %f3059;
	// end inline asm
	// begin inline asm
	fma.rn.f32 %f3067, %f3076, %f8197, %f3063;
	// end inline asm
	// begin inline asm
	fma.rn.f32 %f3071, %f3076, %f8197, %f3067;
	// end inline asm
	// begin inline asm
	fma.rn.f32 %f3075, %f3076, %f8197, %f3071;
	// end inline asm
	sin.approx.f32 	%f3204, %f3075;
	// begin inline asm
	fma.rn.f32 %f3079, %f3204, %f8197, %f3075;
	// end inline asm
	// begin inline asm
	fma.rn.f32 %f3083, %f3204, %f8197, %f3079;
	// end inline asm
	// begin inline asm
	fma.rn.f32 %f3087, %f3204, %f8197, %f3083;
	// end inline asm
	// begin inline asm
	fma.rn.f32 %f3091, %f3204, %f8197, %f3087;
	// end inline asm
	// begin inline asm
	fma.rn.f32 %f3095, %f3204, %f8197, %f3091;
	// end inline asm
	// begin inline asm
	fma.rn.f32 %f3099, %f3204, %f8197, %f3095;
	// end inline asm
	// begin inline asm
	fma.rn.f32 %f3103, %f3204, %f8197, %f3099;
	// end inline asm
	// begin inline asm
	fma.rn.f32 %f3107, %f3204, %f8197, %f3103;
	// end inline asm
	// begin inline asm
	fma.rn.f32 %f3111, %f3204, %f8197, %f3107;
	// end inline asm
	// begin inline asm
	fma.rn.f32 %f3115, %f3204, %f8197, %f3111;
	// end inline asm
	// begin inline asm
	fma.rn.f32 %f3119, %f3204, %f8197, %f3115;
	// end inline asm
	// begin inline asm
	fma.rn.f32 %f3123, %f3204, %f8197, %f3119;
	// end inline asm
	// begin inline asm
	fma.rn.f32 %f3127, %f3204, %f8197, %f3123;
	// end inline asm
	// begin inline asm
	fma.rn.f32 %f3131, %f3204, %f8197, %f3127;
	// end inline asm
	// begin inline asm
	fma.rn.f32 %f3135, %f3204, %f8197, %f3131;
	// end inline asm
	// begin inline asm
	fma.rn.f32 %f3139, %f3204, %f8197, %f3135;
	// end inline asm
	// begin inline asm
	fma.rn.f32 %f3143, %f3204, %f8197, %f3139;
	// end inline asm
	// begin inline asm
	fma.rn.f32 %f3147, %f3204, %f8197, %f3143;
	// end inline asm
	// begin inline asm
	fma.rn.f32 %f3151, %f3204, %f8197, %f3147;
	// end inline asm
	// begin inline asm
	fma.rn.f32 %f3155, %f3204, %f8197, %f3151;
	// end inline asm
	// begin inline asm
	fma.rn.f32 %f3159, %f3204, %f8197, %f3155;
	// end inline asm
	// begin inline asm
	fma.rn.f32 %f3163, %f3204, %f8197, %f3159;
	// end inline asm
	// begin inline asm
	fma.rn.f32 %f3167, %f3204, %f8197, %f3163;
	// end inline asm
	// begin inline asm
	fma.rn.f32 %f3171, %f3204, %f8197, %f3167;
	// end inline asm
	// begin inline asm
	fma.rn.f32 %f3175, %f3204, %f8197, %f3171;
	// end inline asm
	// begin inline asm
	fma.rn.f32 %f3179, %f3204, %f8197, %f3175;
	// end inline asm
	// begin inline asm
	fma.rn.f32 %f3183, %f3204, %f8197, %f3179;
	// end inline asm
	// begin inline asm
	fma.rn.f32 %f3187, %f3204, %f8197, %f3183;
	// end inline asm
	// begin inline asm
	fma.rn.f32 %f3191, %f3204, %f8197, %f3187;
	// end inline asm
	// begin inline asm
	fma.rn.f32 %f3195, %f3204, %f8197, %f3191;
	// end inline asm
	// begin inline asm
	fma.rn.f32 %f3199, %f3204, %f8197, %f3195;
	// end inline asm
	// begin inline asm
	fma.rn.f32 %f3203, %f3204, %f8197, %f3199;
	// end inline asm
	sin.approx.f32 	%f3332, %f3203;
	// begin inline asm
	fma.rn.f32 %f3207, %f3332, %f8197, %f3203;
	// end inline asm
	// begin inline asm
	fma.rn.f32 %f3211, %f3332, %f8197, %f3207;
	// end inline asm
	// begin inline asm
	fma.rn.f32 %f3215, %f3332, %f8197, %f3211;
	// end inline asm
	// begin inline asm
	fma.rn.f32 %f3219, %f3332, %f8197, %f3215;
	// end inline asm
	// begin inline asm
	fma.rn.f32 %f3223, %f3332, %f8197, %f3219;
	// end inline asm
	// begin inline asm
	fma.rn.f32 %f3227, %f3332, %f8197, %f3223;
	// end inline asm
	// begin inline asm
	fma.rn.f32 %f3231, %f3332, %f8197, %f3227;
	// end inline asm
	// begin inline asm
	fma.rn.f32 %f3235, %f3332, %f8197, %f3231;
	// end inline asm
	// begin inline asm
	fma.rn.f32 %f3239, %f3332, %f8197, %f3235;
	// end inline asm
	// begin inline asm
	fma.rn.f32 %f3243, %f3332, %f8197, %f3239;
	// end inline asm
	// begin inline asm
	fma.rn.f32 %f3247, %f3332, %f8197, %f3243;
	// end inline asm
	// begin inline asm
	fma.rn.f32 %f3251, %f3332, %f8197, %f3247;
	// end inline asm
	// begin inline asm
	fma.rn.f32 %f3255, %f3332, %f8197, %f3251;
	// end inline asm
	// begin inline asm
	fma.rn.f32 %f3259, %f3332, %f8197, %f3255;
	// end inline asm
	// begin inline asm
	fma.rn.f32 %f3263, %f3332, %f8197, %f3259;
	// end inline asm
	// begin inline asm
	fma.rn.f32 %f3267, %f3332, %f8197, %f3263;
	// end inline asm
	// begin inline asm
	fma.rn.f32 %f3271, %f3332, %f8197, %f3267;
	// end inline asm
	// begin inline asm
	fma.rn.f32 %f3275, %f3332, %f8197, %f3271;
	// end inline asm
	// begin inline asm
	fma.rn.f32 %f3279, %f3332, %f8197, %f3275;
	// end inline asm
	// begin inline asm
	fma.rn.f32 %f3283, %f3332, %f8197, %f3279;
	// end inline asm
	// begin inline asm
	fma.rn.f32 %f3287, %f3332, %f8197, %f3283;
	// end inline asm
	// begin inline asm
	fma.rn.f32 %f3291, %f3332, %f8197, %f3287;
	// end inline asm
	// begin inline asm
	fma.rn.f32 %f3295, %f3332, %f8197, %f3291;
	// end inline asm
	// begin inline asm
	fma.rn.f32 %f3299, %f3332, %f8197, %f3295;
	// end inline asm
	// begin inline asm
	fma.rn.f32 %f3303, %f3332, %f8197, %f3299;
	// end inline asm
	// begin inline asm
	fma.rn.f32 %f3307, %f3332, %f8197, %f3303;
	// end inline asm
	// begin inline asm
	fma.rn.f32 %f3311, %f3332, %f8197, %f3307;
	// end inline asm
	// begin inline asm
	fma.rn.f32 %f3315, %f3332, %f8197, %f3311;
	// end inline asm
	// begin inline asm
	fma.rn.f32 %f3319, %f3332, %f8197, %f3315;
	// end inline asm
	// begin inline asm
	fma.rn.f32 %f3323, %f3332, %f8197, %f3319;
	// end inline asm
	// begin inline asm
	fma.rn.f32 %f3327, %f3332, %f8197, %f3323;
	// end inline asm
	// begin inline asm
	fma.rn.f32 %f3331, %f3332, %f8197, %f3327;
	// end inline asm
	sin.approx.f32 	%f3460, %f3331;
	// begin inline asm
	fma.rn.f32 %f3335, %f3460, %f8197, %f3331;
	// end inline asm
	// begin inline asm
	fma.rn.f32 %f3339, %f3460, %f8197, %f3335;
	// end inline asm
	// begin inline asm
	fma.rn.f32 %f3343, %f3460, %f8197, %f3339;
	// end inline asm
	// begin inline asm
	fma.rn.f32 %f3347, %f3460, %f8197, %f3343;
	// end inline asm
	// begin inline asm
	fma.rn.f32 %f3351, %f3460, %f8197, %f3347;
	// end inline asm
	// begin inline asm
	fma.rn.f32 %f3355, %f3460, %f8197, %f3351;
	// end inline asm
	// begin inline asm
	fma.rn.f32 %f3359, %f3460, %f8197, %f3355;
	// end inline asm
	// begin inline asm
	fma.rn.f32 %f3363, %f3460, %f8197, %f3359;
	// end inline asm
	// begin inline asm
	fma.rn.f32 %f3367, %f3460, %f8197, %f3363;
	// end inline asm
	// begin inline asm
	fma.rn.f32 %f3371, %f3460, %f8197, %f3367;
	// end inline asm
	// begin inline asm
	fma.rn.f32 %f3375, %f3460, %f8197, %f3371;
	// end inline asm
	// begin inline asm
	fma.rn.f32 %f3379, %f3460, %f8197, %f3375;
	// end inline asm
	// begin inline asm
	fma.rn.f32 %f3383, %f3460, %f8197, %f3379;
	// end inline asm
	// begin inline asm
	fma.rn.f32 %f3387, %f3460, %f8197, %f3383;
	// end inline asm
	// begin inline asm
	fma.rn.f32 %f3391, %f3460, %f8197, %f3387;
	// end inline asm
	// begin inline asm
	fma.rn.f32 %f3395, %f3460, %f8197, %f3391;
	// end inline asm
	// begin inline asm
	fma.rn.f32 %f3399, %f3460, %f8197, %f3395;
	// end inline asm
	// begin inline asm
	fma.rn.f32 %f3403, %f3460, %f8197, %f3399;
	// end inline asm
	// begin inline asm
	fma.rn.f32 %f3407, %f3460, %f8197, %f3403;
	// end inline asm
	// begin inline asm
	fma.rn.f32 %f3411, %f3460, %f8197, %f3407;
	// end inline asm
	// begin inline asm
	fma.rn.f32 %f3415, %f3460, %f8197, %f3411;
	// end inline asm
	// begin inline asm
	fma.rn.f32 %f3419, %f3460, %f8197, %f3415;
	// end inline asm
	// begin inline asm
	fma.rn.f32 %f3423, %f3460, %f8197, %f3419;
	// end inline asm
	// begin inline asm
	fma.rn.f32 %f3427, %f3460, %f8197, %f3423;
	// end inline asm
	// begin inline asm
	fma.rn.f32 %f3431, %f3460, %f8197, %f3427;
	// end inline asm
	// begin inline asm
	fma.rn.f32 %f3435, %f3460, %f8197, %f3431;
	// end inline asm
	// begin inline asm
	fma.rn.f32 %f3439, %f3460, %f8197, %f3435;
	// end inline asm
	// begin inline asm
	fma.rn.f32 %f3443, %f3460, %f8197, %f3439;
	// end inline asm
	// begin inline asm
	fma.rn.f32 %f3447, %f3460, %f8197, %f3443;
	// end inline asm
	// begin inline asm
	fma.rn.f32 %f3451, %f3460, %f8197, %f3447;
	// end inline asm
	// begin inline asm
	fma.rn.f32 %f3455, %f3460, %f8197, %f3451;
	// end inline asm
	// begin inline asm
	fma.rn.f32 %f3459, %f3460, %f8197, %f3455;
	// end inline asm
	sin.approx.f32 	%f3588, %f3459;
	// begin inline asm
	fma.rn.f32 %f3463, %f3588, %f8197, %f3459;
	// end inline asm
	// begin inline asm
	fma.rn.f32 %f3467, %f3588, %f8197, %f3463;
	// end inline asm
	// begin inline asm
	fma.rn.f32 %f3471, %f3588, %f8197, %f3467;
	// end inline asm
	// begin inline asm
	fma.rn.f32 %f3475, %f3588, %f8197, %f3471;
	// end inline asm
	// begin inline asm
	fma.rn.f32 %f3479, %f3588, %f8197, %f3475;
	// end inline asm
	// begin inline asm
	fma.rn.f32 %f3483, %f3588, %f8197, %f3479;
	// end inline asm
	// begin inline asm
	fma.rn.f32 %f3487, %f3588, %f8197, %f3483;
	// end inline asm
	// begin inline asm
	fma.rn.f32 %f3491, %f3588, %f8197, %f3487;
	// end inline asm
	// begin inline asm
	fma.rn.f32 %f3495, %f3588, %f8197, %f3491;
	// end inline asm
	// begin inline asm
	fma.rn.f32 %f3499, %f3588, %f8197, %f3495;
	// end inline asm
	// begin inline asm
	fma.rn.f32 %f3503, %f3588, %f8197, %f3499;
	// end inline asm
	// begin inline asm
	fma.rn.f32 %f3507, %f3588, %f8197, %f3503;
	// end inline asm
	// begin inline asm
	fma.rn.f32 %f3511, %f3588, %f8197, %f3507;
	// end inline asm
	// begin inline asm
	fma.rn.f32 %f3515, %f3588, %f8197, %f3511;
	// end inline asm
	// begin inline asm
	fma.rn.f32 %f3519, %f3588, %f8197, %f3515;
	// end inline asm
	// begin inline asm
	fma.rn.f32 %f3523, %f3588, %f8197, %f3519;
	// end inline asm
	// begin inline asm
	fma.rn.f32 %f3527, %f3588, %f8197, %f3523;
	// end inline asm
	// begin inline asm
	fma.rn.f32 %f3531, %f3588, %f8197, %f3527;
	// end inline asm
	// begin inline asm
	fma.rn.f32 %f3535, %f3588, %f8197, %f3531;
	// end inline asm
	// begin inline asm
	fma.rn.f32 %f3539, %f3588, %f8197, %f3535;
	// end inline asm
	// begin inline asm
	fma.rn.f32 %f3543, %f3588, %f8197, %f3539;
	// end inline asm
	// begin inline asm
	fma.rn.f32 %f3547, %f3588, %f8197, %f3543;
	// end inline asm
	// begin inline asm
	fma.rn.f32 %f3551, %f3588, %f8197, %f3547;
	// end inline asm
	// begin inline asm
	fma.rn.f32 %f3555, %f3588, %f8197, %f3551;
	// end inline asm
	// begin inline asm
	fma.rn.f32 %f3559, %f3588, %f8197, %f3555;
	// end inline asm
	// begin inline asm
	fma.rn.f32 %f3563, %f3588, %f8197, %f3559;
	// end inline asm
	// begin inline asm
	fma.rn.f32 %f3567, %f3588, %f8197, %f3563;
	// end inline asm
	// begin inline asm
	fma.rn.f32 %f3571, %f3588, %f8197, %f3567;
	// end inline asm
	// begin inline asm
	fma.rn.f32 %f3575, %f3588, %f8197, %f3571;
	// end inline asm
	// begin inline asm
	fma.rn.f32 %f3579, %f3588, %f8197, %f3575;
	// end inline asm
	// begin inline asm
	fma.rn.f32 %f3583, %f3588, %f8197, %f3579;
	// end inline asm
	// begin inline asm
	fma.rn.f32 %f3587, %f3588, %f8197, %f3583;
	// end inline asm
	sin.approx.f32 	%f3716, %f3587;
	// begin inline asm
	fma.rn.f32 %f3591, %f3716, %f8197, %f3587;
	// end inline asm
	// begin inline asm
	fma.rn.f32 %f3595, %f3716, %f8197, %f3591;
	// end inline asm
	// begin inline asm
	fma.rn.f32 %f3599, %f3716, %f8197, %f3595;
	// end inline asm
	// begin inline asm
	fma.rn.f32 %f3603, %f3716, %f8197, %f3599;
	// end inline asm
	// begin inline asm
	fma.rn.f32 %f3607, %f3716, %f8197, %f3603;
	// end inline asm
	// begin inline asm
	fma.rn.f32 %f3611, %f3716, %f8197, %f3607;
	// end inline asm
	// begin inline asm
	fma.rn.f32 %f3615, %f3716, %f8197, %f3611;
	// end inline asm
	// begin inline asm
	fma.rn.f32 %f3619, %f3716, %f8197, %f3615;
	// end inline asm
	// begin inline asm
	fma.rn.f32 %f3623, %f3716, %f8197, %f3619;
	// end inline asm
	// begin inline asm
	fma.rn.f32 %f3627, %f3716, %f8197, %f3623;
	// end inline asm
	// begin inline asm
	fma.rn.f32 %f3631, %f3716, %f8197, %f3627;
	// end inline asm
	// begin inline asm
	fma.rn.f32 %f3635, %f3716, %f8197, %f3631;
	// end inline asm
	// begin inline asm
	fma.rn.f32 %f3639, %f3716, %f8197, %f3635;
	// end inline asm
	// begin inline asm
	fma.rn.f32 %f3643, %f3716, %f8197, %f3639;
	// end inline asm
	// begin inline asm
	fma.rn.f32 %f3647, %f3716, %f8197, %f3643;
	// end inline asm
	// begin inline asm
	fma.rn.f32 %f3651, %f3716, %f8197, %f3647;
	// end inline asm
	// begin inline asm
	fma.rn.f32 %f3655, %f3716, %f8197, %f3651;
	// end inline asm
	// begin inline asm
	fma.rn.f32 %f3659, %f3716, %f8197, %f3655;
	// end inline asm
	// begin inline asm
	fma.rn.f32 %f3663, %f3716, %f8197, %f3659;
	// end inline asm
	// begin inline asm
	fma.rn.f32 %f3667, %f3716, %f8197, %f3663;
	// end inline asm
	// begin inline asm
	fma.rn.f32 %f3671, %f3716, %f8197, %f3667;
	// end inline asm
	// begin inline asm
	fma.rn.f32 %f3675, %f3716, %f8197, %f3671;
	// end inline asm
	// begin inline asm
	fma.rn.f32 %f3679, %f3716, %f8197, %f3675;
	// end inline asm
	// begin inline asm
	fma.rn.f32 %f3683, %f3716, %f8197, %f3679;
	// end inline asm
	// begin inline asm
	fma.rn.f32 %f3687, %f3716, %f8197, %f3683;
	// end inline asm
	// begin inline asm
	fma.rn.f32 %f3691, %f3716, %f8197, %f3687;
	// end inline asm
	// begin inline asm
	fma.rn.f32 %f3695, %f3716, %f8197, %f3691;
	// end inline asm
	// begin inline asm
	fma.rn.f32 %f3699, %f3716, %f8197, %f3695;
	// end inline asm
	// begin inline asm
	fma.rn.f32 %f3703, %f3716, %f8197, %f3699;
	// end inline asm
	// begin inline asm
	fma.rn.f32 %f3707, %f3716, %f8197, %f3703;
	// end inline asm
	// begin inline asm
	fma.rn.f32 %f3711, %f3716, %f8197, %f3707;
	// end inline asm
	// begin inline asm
	fma.rn.f32 %f3715, %f3716, %f8197, %f3711;
	// end inline asm
	sin.approx.f32 	%f3844, %f3715;
	// begin inline asm
	fma.rn.f32 %f3719, %f3844, %f8197, %f3715;
	// end inline asm
	// begin inline asm
	fma.rn.f32 %f3723, %f3844, %f8197, %f3719;
	// end inline asm
	// begin inline asm
	fma.rn.f32 %f3727, %f3844, %f8197, %f3723;
	// end inline asm
	// begin inline asm
	fma.rn.f32 %f3731, %f3844, %f8197, %f3727;
	// end inline asm
	// begin inline asm
	fma.rn.f32 %f3735, %f3844, %f8197, %f3731;
	// end inline asm
	// begin inline asm
	fma.rn.f32 %f3739, %f3844, %f8197, %f3735;
	// end inline asm
	// begin inline asm
	fma.rn.f32 %f3743, %f3844, %f8197, %f3739;
	// end inline asm
	// begin inline asm
	fma.rn.f32 %f3747, %f3844, %f8197, %f3743;
	// end inline asm
	// begin inline asm
	fma.rn.f32 %f3751, %f3844, %f8197, %f3747;
	// end inline asm
	// begin inline asm
	fma.rn.f32 %f3755, %f3844, %f8197, %f3751;
	// end inline asm
	// begin inline asm
	fma.rn.f32 %f3759, %f3844, %f8197, %f3755;
	// end inline asm
	// begin inline asm
	fma.rn.f32 %f3763, %f3844, %f8197, %f3759;
	// end inline asm
	// begin inline asm
	fma.rn.f32 %f3767, %f3844, %f8197, %f3763;
	// end inline asm
	// begin inline asm
	fma.rn.f32 %f3771, %f3844, %f8197, %f3767;
	// end inline asm
	// begin inline asm
	fma.rn.f32 %f3775, %f3844, %f8197, %f3771;
	// end inline asm
	// begin inline asm
	fma.rn.f32 %f3779, %f3844, %f8197, %f3775;
	// end inline asm
	// begin inline asm
	fma.rn.f32 %f3783, %f3844, %f8197, %f3779;
	// end inline asm
	// begin inline asm
	fma.rn.f32 %f3787, %f3844, %f8197, %f3783;
	// end inline asm
	// begin inline asm
	fma.rn.f32 %f3791, %f3844, %f8197, %f3787;
	// end inline asm
	// begin inline asm
	fma.rn.f32 %f3795, %f3844, %f8197, %f3791;
	// end inline asm
	// begin inline asm
	fma.rn.f32 %f3799, %f3844, %f8197, %f3795;
	// end inline asm
	// begin inline asm
	fma.rn.f32 %f3803, %f3844, %f8197, %f3799;
	// end inline asm
	// begin inline asm
	fma.rn.f32 %f3807, %f3844, %f8197, %f3803;
	// end inline asm
	// begin inline asm
	fma.rn.f32 %f3811, %f3844, %f8197, %f3807;
	// end inline asm
	// begin inline asm
	fma.rn.f32 %f3815, %f3844, %f8197, %f3811;
	// end inline asm
	// begin inline asm
	fma.rn.f32 %f3819, %f3844, %f8197, %f3815;
	// end inline asm
	// begin inline asm
	fma.rn.f32 %f3823, %f3844, %f8197, %f3819;
	// end inline asm
	// begin inline asm
	fma.rn.f32 %f3827, %f3844, %f8197, %f3823;
	// end inline asm
	// begin inline asm
	fma.rn.f32 %f3831, %f3844, %f8197, %f3827;
	// end inline asm
	// begin inline asm
	fma.rn.f32 %f3835, %f3844, %f8197, %f3831;
	// end inline asm
	// begin inline asm
	fma.rn.f32 %f3839, %f3844, %f8197, %f3835;
	// end inline asm
	// begin inline asm
	fma.rn.f32 %f3843, %f3844, %f8197, %f3839;
	// end inline asm
	sin.approx.f32 	%f3972, %f3843;
	// begin inline asm
	fma.rn.f32 %f3847, %f3972, %f8197, %f3843;
	// end inline asm
	// begin inline asm
	fma.rn.f32 %f3851, %f3972, %f8197, %f3847;
	// end inline asm
	// begin inline asm
	fma.rn.f32 %f3855, %f3972, %f8197, %f3851;
	// end inline asm
	// begin inline asm
	fma.rn.f32 %f3859, %f3972, %f8197, %f3855;
	// end inline asm
	// begin inline asm
	fma.rn.f32 %f3863, %f3972, %f8197, %f3859;
	// end inline asm
	// begin inline asm
	fma.rn.f32 %f3867, %f3972, %f8197, %f3863;
	// end inline asm
	// begin inline asm
	fma.rn.f32 %f3871, %f3972, %f8197, %f3867;
	// end inline asm
	// begin inline asm
	fma.rn.f32 %f3875, %f3972, %f8197, %f3871;
	// end inline asm
	// begin inline asm
	fma.rn.f32 %f3879, %f3972, %f8197, %f3875;
	// end inline asm
	// begin inline asm
	fma.rn.f32 %f3883, %f3972, %f8197, %f3879;
	// end inline asm
	// begin inline asm
	fma.rn.f32 %f3887, %f3972, %f8197, %f3883;
	// end inline asm
	// begin inline asm
	fma.rn.f32 %f3891, %f3972, %f8197, %f3887;
	// end inline asm
	// begin inline asm
	fma.rn.f32 %f3895, %f3972, %f8197, %f3891;
	// end inline asm
	// begin inline asm
	fma.rn.f32 %f3899, %f3972, %f8197, %f3895;
	// end inline asm
	// begin inline asm
	fma.rn.f32 %f3903, %f3972, %f8197, %f3899;
	// end inline asm
	// begin inline asm
	fma.rn.f32 %f3907, %f3972, %f8197, %f3903;
	// end inline asm
	// begin inline asm
	fma.rn.f32 %f3911, %f3972, %f8197, %f3907;
	// end inline asm
	// begin inline asm
	fma.rn.f32 %f3915, %f3972, %f8197, %f3911;
	// end inline asm
	// begin inline asm
	fma.rn.f32 %f3919, %f3972, %f8197, %f3915;
	// end inline asm
	// begin inline asm
	fma.rn.f32 %f3923, %f3972, %f8197, %f3919;
	// end inline asm
	// begin inline asm
	fma.rn.f32 %f3927, %f3972, %f8197, %f3923;
	// end inline asm
	// begin inline asm
	fma.rn.f32 %f3931, %f3972, %f8197, %f3927;
	// end inline asm
	// begin inline asm
	fma.rn.f32 %f3935, %f3972, %f8197, %f3931;
	// end inline asm
	// begin inline asm
	fma.rn.f32 %f3939, %f3972, %f8197, %f3935;
	// end inline asm
	// begin inline asm
	fma.rn.f32 %f3943, %f3972, %f8197, %f3939;
	// end inline asm
	// begin inline asm
	fma.rn.f32 %f3947, %f3972, %f8197, %f3943;
	// end inline asm
	// begin inline asm
	fma.rn.f32 %f3951, %f3972, %f8197, %f3947;
	// end inline asm
	// begin inline asm
	fma.rn.f32 %f3955, %f3972, %f8197, %f3951;
	// end inline asm
	// begin inline asm
	fma.rn.f32 %f3959, %f3972, %f8197, %f3955;
	// end inline asm
	// begin inline asm
	fma.rn.f32 %f3963, %f3972, %f8197, %f3959;
	// end inline asm
	// begin inline asm
	fma.rn.f32 %f3967, %f3972, %f8197, %f3963;
	// end inline asm
	// begin inline asm
	fma.rn.f32 %f3971, %f3972, %f8197, %f3967;
	// end inline asm
	sin.approx.f32 	%f4100, %f3971;
	// begin inline asm
	fma.rn.f32 %f3975, %f4100, %f8197, %f3971;
	// end inline asm
	// begin inline asm
	fma.rn.f32 %f3979, %f4100, %f8197, %f3975;
	// end inline asm
	// begin inline asm
	fma.rn.f32 %f3983, %f4100, %f8197, %f3979;
	// end inline asm
	// begin inline asm
	fma.rn.f32 %f3987, %f4100, %f8197, %f3983;
	// end inline asm
	// begin inline asm
	fma.rn.f32 %f3991, %f4100, %f8197, %f3987;
	// end inline asm
	// begin inline asm
	fma.rn.f32 %f3995, %f4100, %f8197, %f3991;
	// end inline asm
	// begin inline asm
	fma.rn.f32 %f3999, %f4100, %f8197, %f3995;
	// end inline asm
	// begin inline asm
	fma.rn.f32 %f4003, %f4100, %f8197, %f3999;
	// end inline asm
	// begin inline asm
	fma.rn.f32 %f4007, %f4100, %f8197, %f4003;
	// end inline asm
	// begin inline asm
	fma.rn.f32 %f4011, %f4100, %f8197, %f4007;
	// end inline asm
	// begin inline asm
	fma.rn.f32 %f4015, %f4100, %f8197, %f4011;
	// end inline asm
	// begin inline asm
	fma.rn.f32 %f4019, %f4100, %f8197, %f4015;
	// end inline asm
	// begin inline asm
	fma.rn.f32 %f4023, %f4100, %f8197, %f4019;
	// end inline asm
	// begin inline asm
	fma.rn.f32 %f4027, %f4100, %f8197, %f4023;
	// end inline asm
	// begin inline asm
	fma.rn.f32 %f4031, %f4100, %f8197, %f4027;
	// end inline asm
	// begin inline asm
	fma.rn.f32 %f4035, %f4100, %f8197, %f4031;
	// end inline asm
	// begin inline asm
	fma.rn.f32 %f4039, %f4100, %f8197, %f4035;
	// end inline asm
	// begin inline asm
	fma.rn.f32 %f4043, %f4100, %f8197, %f4039;
	// end inline asm
	// begin inline asm
	fma.rn.f32 %f4047, %f4100, %f8197, %f4043;
	// end inline asm
	// begin inline asm
	fma.rn.f32 %f4051, %f4100, %f8197, %f4047;
	// end inline asm
	// begin inline asm
	fma.rn.f32 %f4055, %f4100, %f8197, %f4051;
	// end inline asm
	// begin inline asm
	fma.rn.f32 %f4059, %f4100, %f8197, %f4055;
	// end inline asm
	// begin inline asm
	fma.rn.f32 %f4063, %f4100, %f8197, %f4059;
	// end inline asm
	// begin inline asm
	fma.rn.f32 %f4067, %f4100, %f8197, %f4063;
	// end inline asm
	// begin inline asm
	fma.rn.f32 %f4071, %f4100, %f8197, %f4067;
	// end inline asm
	// begin inline asm
	fma.rn.f32 %f4075, %f4100, %f8197, %f4071;
	// end inline asm
	// begin inline asm
	fma.rn.f32 %f4079, %f4100, %f8197, %f4075;
	// end inline asm
	// begin inline asm
	fma.rn.f32 %f4083, %f4100, %f8197, %f4079;
	// end inline asm
	// begin inline asm
	fma.rn.f32 %f4087, %f4100, %f8197, %f4083;
	// end inline asm
	// begin inline asm
	fma.rn.f32 %f4091, %f4100, %f8197, %f4087;
	// end inline asm
	// begin inline asm
	fma.rn.f32 %f4095, %f4100, %f8197, %f4091;
	// end inline asm
	// begin inline asm
	fma.rn.f32 %f4099, %f4100, %f8197, %f4095;
	// end inline asm
	sin.approx.f32 	%f4228, %f4099;
	// begin inline asm
	fma.rn.f32 %f4103, %f4228, %f8197, %f4099;
	// end inline asm
	// begin inline asm
	fma.rn.f32 %f4107, %f4228, %f8197, %f4103;
	// end inline asm
	// begin inline asm
	fma.rn.f32 %f4111, %f4228, %f8197, %f4107;
	// end inline asm
	// begin inline asm
	fma.rn.f32 %f4115, %f4228, %f8197, %f4111;
	// end inline asm
	// begin inline asm
	fma.rn.f32 %f4119, %f4228, %f8197, %f4115;
	// end inline asm
	// begin inline asm
	fma.rn.f32 %f4123, %f4228, %f8197, %f4119;
	// end inline asm
	// begin inline asm
	fma.rn.f32 %f4127, %f4228, %f8197, %f4123;
	// end inline asm
	// begin inline asm
	fma.rn.f32 %f4131, %f4228, %f8197, %f4127;
	// end inline asm
	// begin inline asm
	fma.rn.f32 %f4135, %f4228, %f8197, %f4131;
	// end inline asm
	// begin inline asm
	fma.rn.f32 %f4139, %f4228, %f8197, %f4135;
	// end inline asm
	// begin inline asm
	fma.rn.f32 %f4143, %f4228, %f8197, %f4139;
	// end inline asm
	// begin inline asm
	fma.rn.f32 %f4147, %f4228, %f8197, %f4143;
	// end inline asm
	// begin inline asm
	fma.rn.f32 %f4151, %f4228, %f8197, %f4147;
	// end inline asm
	// begin inline asm
	fma.rn.f32 %f4155, %f4228, %f8197, %f4151;
	// end inline asm
	// begin inline asm
	fma.rn.f32 %f4159, %f4228, %f8197, %f4155;
	// end inline asm
	// begin inline asm
	fma.rn.f32 %f4163, %f4228, %f8197, %f4159;
	// end inline asm
	// begin inline asm
	fma.rn.f32 %f4167, %f4228, %f8197, %f4163;
	// end inline asm
	// begin inline asm
	fma.rn.f32 %f4171, %f4228, %f8197, %f4167;
	// end inline asm
	// begin inline asm
	fma.rn.f32 %f4175, %f4228, %f8197, %f4171;
	// end inline asm
	// begin inline asm
	fma.rn.f32 %f4179, %f4228, %f8197, %f4175;
	// end inline asm
	// begin inline asm
	fma.rn.f32 %f4183, %f4228, %f8197, %f4179;
	// end inline asm
	// begin inline asm
	fma.rn.f32 %f4187, %f4228, %f8197, %f4183;
	// end inline asm
	// begin inline asm
	fma.rn.f32 %f4191, %f4228, %f8197, %f4187;
	// end inline asm
	// begin inline asm
	fma.rn.f32 %f4195, %f4228, %f8197, %f4191;
	// end inline asm
	// begin inline asm
	fma.rn.f32 %f4199, %f4228, %f8197, %f4195;
	// end inline asm
	// begin inline asm
	fma.rn.f32 %f4203, %f4228, %f8197, %f4199;
	// end inline asm
	// begin inline asm
	fma.rn.f32 %f4207, %f4228, %f8197, %f4203;
	// end inline asm
	// begin inline asm
	fma.rn.f32 %f4211, %f4228, %f8197, %f4207;
	// end inline asm
	// begin inline asm
	fma.rn.f32 %f4215, %f4228, %f8197, %f4211;
	// end inline asm
	// begin inline asm
	fma.rn.f32 %f4219, %f4228, %f8197, %f4215;
	// end inline asm
	// begin inline asm
	fma.rn.f32 %f4223, %f4228, %f8197, %f4219;
	// end inline asm
	// begin inline asm
	fma.rn.f32 %f4227, %f4228, %f8197, %f4223;
	// end inline asm
	sin.approx.f32 	%f4356, %f4227;
	// begin inline asm
	fma.rn.f32 %f4231, %f4356, %f8197, %f4227;
	// end inline asm
	// begin inline asm
	fma.rn.f32 %f4235, %f4356, %f8197, %f4231;
	// end inline asm
	// begin inline asm
	fma.rn.f32 %f4239, %f4356, %f8197, %f4235;
	// end inline asm
	// begin inline asm
	fma.rn.f32 %f4243, %f4356, %f8197, %f4239;
	// end inline asm
	// begin inline asm
	fma.rn.f32 %f4247, %f4356, %f8197, %f4243;
	// end inline asm
	// begin inline asm
	fma.rn.f32 %f4251, %f4356, %f8197, %f4247;
	// end inline asm
	// begin inline asm
	fma.rn.f32 %f4255, %f4356, %f8197, %f4251;
	// end inline asm
	// begin inline asm
	fma.rn.f32 %f4259, %f4356, %f8197, %f4255;
	// end inline asm
	// begin inline asm
	fma.rn.f32 %f4263, %f4356, %f8197, %f4259;
	// end inline asm
	// begin inline asm
	fma.rn.f32 %f4267, %f4356, %f8197, %f4263;
	// end inline asm
	// begin inline asm
	fma.rn.f32 %f4271, %f4356, %f8197, %f4267;
	// end inline asm
	// begin inline asm
	fma.rn.f32 %f4275, %f4356, %f8197, %f4271;
	// end inline asm
	// begin inline asm
	fma.rn.f32 %f4279, %f4356, %f8197, %f4275;
	// end inline asm
	// begin inline asm
	fma.rn.f32 %f4283, %f4356, %f8197, %f4279;
	// end inline asm
	// begin inline asm
	fma.rn.f32 %f4287, %f4356, %f8197, %f4283;
	// end inline asm
	// begin inline asm
	fma.rn.f32 %f4291, %f4356, %f8197, %f4287;
	// end inline asm
	// begin inline asm
	fma.rn.f32 %f4295, %f4356, %f8197, %f4291;
	// end inline asm
	// begin inline asm
	fma.rn.f32 %f4299, %f4356, %f8197, %f4295;
	// end inline asm
	// begin inline asm
	fma.rn.f32 %f4303, %f4356, %f8197, %f4299;
	// end inline asm
	// begin inline asm
	fma.rn.f32 %f4307, %f4356, %f8197, %f4303;
	// end inline asm
	// begin inline asm
	fma.rn.f32 %f4311, %f4356, %f8197, %f4307;
	// end inline asm
	// begin inline asm
	fma.rn.f32 %f4315, %f4356, %f8197, %f4311;
	// end inline asm
	// begin inline asm
	fma.rn.f32 %f4319, %f4356, %f8197, %f4315;
	// end inline asm
	// begin inline asm
	fma.rn.f32 %f4323, %f4356, %f8197, %f4319;
	// end inline asm
	// begin inline asm
	fma.rn.f32 %f4327, %f4356, %f8197, %f4323;
	// end inline asm
	// begin inline asm
	fma.rn.f32 %f4331, %f4356, %f8197, %f4327;
	// end inline asm
	// begin inline asm
	fma.rn.f32 %f4335, %f4356, %f8197, %f4331;
	// end inline asm
	// begin inline asm
	fma.rn.f32 %f4339, %f4356, %f8197, %f4335;
	// end inline asm
	// begin inline asm
	fma.rn.f32 %f4343, %f4356, %f8197, %f4339;
	// end inline asm
	// begin inline asm
	fma.rn.f32 %f4347, %f4356, %f8197, %f4343;
	// end inline asm
	// begin inline asm
	fma.rn.f32 %f4351, %f4356, %f8197, %f4347;
	// end inline asm
	// begin inline asm
	fma.rn.f32 %f4355, %f4356, %f8197, %f4351;
	// end inline asm
	sin.approx.f32 	%f4484, %f4355;
	// begin inline asm
	fma.rn.f32 %f4359, %f4484, %f8197, %f4355;
	// end inline asm
	// begin inline asm
	fma.rn.f32 %f4363, %f4484, %f8197, %f4359;
	// end inline asm
	// begin inline asm
	fma.rn.f32 %f4367, %f4484, %f8197, %f4363;
	// end inline asm
	// begin inline asm
	fma.rn.f32 %f4371, %f4484, %f8197, %f4367;
	// end inline asm
	// begin inline asm
	fma.rn.f32 %f4375, %f4484, %f8197, %f4371;
	// end inline asm
	// begin inline asm
	fma.rn.f32 %f4379, %f4484, %f8197, %f4375;
	// end inline asm
	// begin inline asm
	fma.rn.f32 %f4383, %f4484, %f8197, %f4379;
	// end inline asm
	// begin inline asm
	fma.rn.f32 %f4387, %f4484, %f8197, %f4383;
	// end inline asm
	// begin inline asm
	fma.rn.f32 %f4391, %f4484, %f8197, %f4387;
	// end inline asm
	// begin inline asm
	fma.rn.f32 %f4395, %f4484, %f8197, %f4391;
	// end inline asm
	// begin inline asm
	fma.rn.f32 %f4399, %f4484, %f8197, %f4395;
	// end inline asm
	// begin inline asm
	fma.rn.f32 %f4403, %f4484, %f8197, %f4399;
	// end inline asm
	// begin inline asm
	fma.rn.f32 %f4407, %f4484, %f8197, %f4403;
	// end inline asm
	// begin inline asm
	fma.rn.f32 %f4411, %f4484, %f8197, %f4407;
	// end inline asm
	// begin inline asm
	fma.rn.f32 %f4415, %f4484, %f8197, %f4411;
	// end inline asm
	// begin inline asm
	fma.rn.f32 %f4419, %f4484, %f8197, %f4415;
	// end inline asm
	// begin inline asm
	fma.rn.f32 %f4423, %f4484, %f8197, %f4419;
	// end inline asm
	// begin inline asm
	fma.rn.f32 %f4427, %f4484, %f8197, %f4423;
	// end inline asm
	// begin inline asm
	fma.rn.f32 %f4431, %f4484, %f8197, %f4427;
	// end inline asm
	// begin inline asm
	fma.rn.f32 %f4435, %f4484, %f8197, %f4431;
	// end inline asm
	// begin inline asm
	fma.rn.f32 %f4439, %f4484, %f8197, %f4435;
	// end inline asm
	// begin inline asm
	fma.rn.f32 %f4443, %f4484, %f8197, %f4439;
	// end inline asm
	// begin inline asm
	fma.rn.f32 %f4447, %f4484, %f8197, %f4443;
	// end inline asm
	// begin inline asm
	fma.rn.f32 %f4451, %f4484, %f8197, %f4447;
	// end inline asm
	// begin inline asm
	fma.rn.f32 %f4455, %f4484, %f8197, %f4451;
	// end inline asm
	// begin inline asm
	fma.rn.f32 %f4459, %f4484, %f8197, %f4455;
	// end inline asm
	// begin inline asm
	fma.rn.f32 %f4463, %f4484, %f8197, %f4459;
	// end inline asm
	// begin inline asm
	fma.rn.f32 %f4467, %f4484, %f8197, %f4463;
	// end inline asm
	// begin inline asm
	fma.rn.f32 %f4471, %f4484, %f8197, %f4467;
	// end inline asm
	// begin inline asm
	fma.rn.f32 %f4475, %f4484, %f8197, %f4471;
	// end inline asm
	// begin inline asm
	fma.rn.f32 %f4479, %f4484, %f8197, %f4475;
	// end inline asm
	// begin inline asm
	fma.rn.f32 %f4483, %f4484, %f8197, %f4479;
	// end inline asm
	sin.approx.f32 	%f4612, %f4483;
	// begin inline asm
	fma.rn.f32 %f4487, %f4612, %f8197, %f4483;
	// end inline asm
	// begin inline asm
	fma.rn.f32 %f4491, %f4612, %f8197, %f4487;
	// end inline asm
	// begin inline asm
	fma.rn.f32 %f4495, %f4612, %f8197, %f4491;
	// end inline asm
	// begin inline asm
	fma.rn.f32 %f4499, %f4612, %f8197, %f4495;
	// end inline asm
	// begin inline asm
	fma.rn.f32 %f4503, %f4612, %f8197, %f4499;
	// end inline asm
	// begin inline asm
	fma.rn.f32 %f4507, %f4612, %f8197, %f4503;
	// end inline asm
	// begin inline asm
	fma.rn.f32 %f4511, %f4612, %f8197, %f4507;
	// end inline asm
	// begin inline asm
	fma.rn.f32 %f4515, %f4612, %f8197, %f4511;
	// end inline asm
	// begin inline asm
	fma.rn.f32 %f4519, %f4612, %f8197, %f4515;
	// end inline asm
	// begin inline asm
	fma.rn.f32 %f4523, %f4612, %f8197, %f4519;
	// end inline asm
	// begin inline asm
	fma.rn.f32 %f4527, %f4612, %f8197, %f4523;
	// end inline asm
	// begin inline asm
	fma.rn.f32 %f4531, %f4612, %f8197, %f4527;
	// end inline asm
	// begin inline asm
	fma.rn.f32 %f4535, %f4612, %f8197, %f4531;
	// end inline asm
	// begin inline asm
	fma.rn.f32 %f4539, %f4612, %f8197, %f4535;
	// end inline asm
	// begin inline asm
	fma.rn.f32 %f4543, %f4612, %f8197, %f4539;
	// end inline asm
	// begin inline asm
	fma.rn.f32 %f4547, %f4612, %f8197, %f4543;
	// end inline asm
	// begin inline asm
	fma.rn.f32 %f4551, %f4612, %f8197, %f4547;
	// end inline asm
	// begin inline asm
	fma.rn.f32 %f4555, %f4612, %f8197, %f4551;
	// end inline asm
	// begin inline asm
	fma.rn.f32 %f4559, %f4612, %f8197, %f4555;
	// end inline asm
	// begin inline asm
	fma.rn.f32 %f4563, %f4612, %f8197, %f4559;
	// end inline asm
	// begin inline asm
	fma.rn.f32 %f4567, %f4612, %f8197, %f4563;
	// end inline asm
	// begin inline asm
	fma.rn.f32 %f4571, %f4612, %f8197, %f4567;
	// end inline asm
	// begin inline asm
	fma.rn.f32 %f4575, %f4612, %f8197, %f4571;
	// end inline asm
	// begin inline asm
	fma.rn.f32 %f4579, %f4612, %f8197, %f4575;
	// end inline asm
	// begin inline asm
	fma.rn.f32 %f4583, %f4612, %f8197, %f4579;
	// end inline asm
	// begin inline asm
	fma.rn.f32 %f4587, %f4612, %f8197, %f4583;
	// end inline asm
	// begin inline asm
	fma.rn.f32 %f4591, %f4612, %f8197, %f4587;
	// end inline asm
	// begin inline asm
	fma.rn.f32 %f4595, %f4612, %f8197, %f4591;
	// end inline asm
	// begin inline asm
	fma.rn.f32 %f4599, %f4612, %f8197, %f4595;
	// end inline asm
	// begin inline asm
	fma.rn.f32 %f4603, %f4612, %f8197, %f4599;
	// end inline asm
	// begin inline asm
	fma.rn.f32 %f4607, %f4612, %f8197, %f4603;
	// end inline asm
	// begin inline asm
	fma.rn.f32 %f4611, %f4612, %f8197, %f4607;
	// end inline asm
	sin.approx.f32 	%f4740, %f4611;
	// begin inline asm
	fma.rn.f32 %f4615, %f4740, %f8197, %f4611;
	// end inline asm
	// begin inline asm
	fma.rn.f32 %f4619, %f4740, %f8197, %f4615;
	// end inline asm
	// begin inline asm
	fma.rn.f32 %f4623, %f4740, %f8197, %f4619;
	// end inline asm
	// begin inline asm
	fma.rn.f32 %f4627, %f4740, %f8197, %f4623;
	// end inline asm
	// begin inline asm
	fma.rn.f32 %f4631, %f4740, %f8197, %f4627;
	// end inline asm
	// begin inline asm
	fma.rn.f32 %f4635, %f4740, %f8197, %f4631;
	// end inline asm
	// begin inline asm
	fma.rn.f32 %f4639, %f4740, %f8197, %f4635;
	// end inline asm
	// begin inline asm
	fma.rn.f32 %f4643, %f4740, %f8197, %f4639;
	// end inline asm
	// begin inline asm
	fma.rn.f32 %f4647, %f4740, %f8197, %f4643;
	// end inline asm
	// begin inline asm
	fma.rn.f32 %f4651, %f4740, %f8197, %f4647;
	// end inline asm
	// begin inline asm
	fma.rn.f32 %f4655, %f4740, %f8197, %f4651;
	// end inline asm
	// begin inline asm
	fma.rn.f32 %f4659, %f4740, %f8197, %f4655;
	// end inline asm
	// begin inline asm
	fma.rn.f32 %f4663, %f4740, %f8197, %f4659;
	// end inline asm
	// begin inline asm
	fma.rn.f32 %f4667, %f4740, %f8197, %f4663;
	// end inline asm
	// begin inline asm
	fma.rn.f32 %f4671, %f4740, %f8197, %f4667;
	// end inline asm
	// begin inline asm
	fma.rn.f32 %f4675, %f4740, %f8197, %f4671;
	// end inline asm
	// begin inline asm
	fma.rn.f32 %f4679, %f4740, %f8197, %f4675;
	// end inline asm
	// begin inline asm
	fma.rn.f32 %f4683, %f4740, %f8197, %f4679;
	// end inline asm
	// begin inline asm
	fma.rn.f32 %f4687, %f4740, %f8197, %f4683;
	// end inline asm
	// begin inline asm
	fma.rn.f32 %f4691, %f4740, %f8197, %f4687;
	// end inline asm
	// begin inline asm
	fma.rn.f32 %f4695, %f4740, %f8197, %f4691;
	// end inline asm
	// begin inline asm
	fma.rn.f32 %f4699, %f4740, %f8197, %f4695;
	// end inline asm
	// begin inline asm
	fma.rn.f32 %f4703, %f4740, %f8197, %f4699;
	// end inline asm
	// begin inline asm
	fma.rn.f32 %f4707, %f4740, %f8197, %f4703;
	// end inline asm
	// begin inline asm
	fma.rn.f32 %f4711, %f4740, %f8197, %f4707;
	// end inline asm
	// begin inline asm
	fma.rn.f32 %f4715, %f4740, %f8197, %f4711;
	// end inline asm
	// begin inline asm
	fma.rn.f32 %f4719, %f4740, %f8197, %f4715;
	// end inline asm
	// begin inline asm
	fma.rn.f32 %f4723, %f4740, %f8197, %f4719;
	// end inline asm
	// begin inline asm
	fma.rn.f32 %f4727, %f4740, %f8197, %f4723;
	// end inline asm
	// begin inline asm
	fma.rn.f32 %f4731, %f4740, %f8197, %f4727;
	// end inline asm
	// begin inline asm
	fma.rn.f32 %f4735, %f4740, %f8197, %f4731;
	// end inline asm
	// begin inline asm
	fma.rn.f32 %f4739, %f4740, %f8197, %f4735;
	// end inline asm
	sin.approx.f32 	%f4868, %f4739;
	// begin inline asm
	fma.rn.f32 %f4743, %f4868, %f8197, %f4739;
	// end inline asm
	// begin inline asm
	fma.rn.f32 %f4747, %f4868, %f8197, %f4743;
	// end inline asm
	// begin inline asm
	fma.rn.f32 %f4751, %f4868, %f8197, %f4747;
	// end inline asm
	// begin inline asm
	fma.rn.f32 %f4755, %f4868, %f8197, %f4751;
	// end inline asm
	// begin inline asm
	fma.rn.f32 %f4759, %f4868, %f8197, %f4755;
	// end inline asm
	// begin inline asm
	fma.rn.f32 %f4763, %f4868, %f8197, %f4759;
	// end inline asm
	// begin inline asm
	fma.rn.f32 %f4767, %f4868, %f8197, %f4763;
	// end inline asm
	// begin inline asm
	fma.rn.f32 %f4771, %f4868, %f8197, %f4767;
	// end inline asm
	// begin inline asm
	fma.rn.f32 %f4775, %f4868, %f8197, %f4771;
	// end inline asm
	// begin inline asm
	fma.rn.f32 %f4779, %f4868, %f8197, %f4775;
	// end inline asm
	// begin inline asm
	fma.rn.f32 %f4783, %f4868, %f8197, %f4779;
	// end inline asm
	// begin inline asm
	fma.rn.f32 %f4787, %f4868, %f8197, %f4783;
	// end inline asm
	// begin inline asm
	fma.rn.f32 %f4791, %f4868, %f8197, %f4787;
	// end inline asm
	// begin inline asm
	fma.rn.f32 %f4795, %f4868, %f8197, %f4791;
	// end inline asm
	// begin inline asm
	fma.rn.f32 %f4799, %f4868, %f8197, %f4795;
	// end inline asm
	// begin inline asm
	fma.rn.f32 %f4803, %f4868, %f8197, %f4799;
	// end inline asm
	// begin inline asm
	fma.rn.f32 %f4807, %f4868, %f8197, %f4803;
	// end inline asm
	// begin inline asm
	fma.rn.f32 %f4811, %f4868, %f8197, %f4807;
	// end inline asm
	// begin inline asm
	fma.rn.f32 %f4815, %f4868, %f8197, %f4811;
	// end inline asm
	// begin inline asm
	fma.rn.f32 %f4819, %f4868, %f8197, %f4815;
	// end inline asm
	// begin inline asm
	fma.rn.f32 %f4823, %f4868, %f8197, %f4819;
	// end inline asm
	// begin inline asm
	fma.rn.f32 %f4827, %f4868, %f8197, %f4823;
	// end inline asm
	// begin inline asm
	fma.rn.f32 %f4831, %f4868, %f8197, %f4827;
	// end inline asm
	// begin inline asm
	fma.rn.f32 %f4835, %f4868, %f8197, %f4831;
	// end inline asm
	// begin inline asm
	fma.rn.f32 %f4839, %f4868, %f8197, %f4835;
	// end inline asm
	// begin inline asm
	fma.rn.f32 %f4843, %f4868, %f8197, %f4839;
	// end inline asm
	// begin inline asm
	fma.rn.f32 %f4847, %f4868, %f8197, %f4843;
	// end inline asm
	// begin inline asm
	fma.rn.f32 %f4851, %f4868, %f8197, %f4847;
	// end inline asm
	// begin inline asm
	fma.rn.f32 %f4855, %f4868, %f8197, %f4851;
	// end inline asm
	// begin inline asm
	fma.rn.f32 %f4859, %f4868, %f8197, %f4855;
	// end inline asm
	// begin inline asm
	fma.rn.f32 %f4863, %f4868, %f8197, %f4859;
	// end inline asm
	// begin inline asm
	fma.rn.f32 %f4867, %f4868, %f8197, %f4863;
	// end inline asm
	sin.approx.f32 	%f4996, %f4867;
	// begin inline asm
	fma.rn.f32 %f4871, %f4996, %f8197, %f4867;
	// end inline asm
	// begin inline asm
	fma.rn.f32 %f4875, %f4996, %f8197, %f4871;
	// end inline asm
	// begin inline asm
	fma.rn.f32 %f4879, %f4996, %f8197, %f4875;
	// end inline asm
	// begin inline asm
	fma.rn.f32 %f4883, %f4996, %f8197, %f4879;
	// end inline asm
	// begin inline asm
	fma.rn.f32 %f4887, %f4996, %f8197, %f4883;
	// end inline asm
	// begin inline asm
	fma.rn.f32 %f4891, %f4996, %f8197, %f4887;
	// end inline asm
	// begin inline asm
	fma.rn.f32 %f4895, %f4996, %f8197, %f4891;
	// end inline asm
	// begin inline asm
	fma.rn.f32 %f4899, %f4996, %f8197, %f4895;
	// end inline asm
	// begin inline asm
	fma.rn.f32 %f4903, %f4996, %f8197, %f4899;
	// end inline asm
	// begin inline asm
	fma.rn.f32 %f4907, %f4996, %f8197, %f4903;
	// end inline asm
	// begin inline asm
	fma.rn.f32 %f4911, %f4996, %f8197, %f4907;
	// end inline asm
	// begin inline asm
	fma.rn.f32 %f4915, %f4996, %f8197, %f4911;
	// end inline asm
	// begin inline asm
	fma.rn.f32 %f4919, %f4996, %f8197, %f4915;
	// end inline asm
	// begin inline asm
	fma.rn.f32 %f4923, %f4996, %f8197, %f4919;
	// end inline asm
	// begin inline asm
	fma.rn.f32 %f4927, %f4996, %f8197, %f4923;
	// end inline asm
	// begin inline asm
	fma.rn.f32 %f4931, %f4996, %f8197, %f4927;
	// end inline asm
	// begin inline asm
	fma.rn.f32 %f4935, %f4996, %f8197, %f4931;
	// end inline asm
	// begin inline asm
	fma.rn.f32 %f4939, %f4996, %f8197, %f4935;
	// end inline asm
	// begin inline asm
	fma.rn.f32 %f4943, %f4996, %f8197, %f4939;
	// end inline asm
	// begin inline asm
	fma.rn.f32 %f4947, %f4996, %f8197, %f4943;
	// end inline asm
	// begin inline asm
	fma.rn.f32 %f4951, %f4996, %f8197, %f4947;
	// end inline asm
	// begin inline asm
	fma.rn.f32 %f4955, %f4996, %f8197, %f4951;
	// end inline asm
	// begin inline asm
	fma.rn.f32 %f4959, %f4996, %f8197, %f4955;
	// end inline asm
	// begin inline asm
	fma.rn.f32 %f4963, %f4996, %f8197, %f4959;
	// end inline asm
	// begin inline asm
	fma.rn.f32 %f4967, %f4996, %f8197, %f4963;
	// end inline asm
	// begin inline asm
	fma.rn.f32 %f4971, %f4996, %f8197, %f4967;
	// end inline asm
	// begin inline asm
	fma.rn.f32 %f4975, %f4996, %f8197, %f4971;
	// end inline asm
	// begin inline asm
	fma.rn.f32 %f4979, %f4996, %f8197, %f4975;
	// end inline asm
	// begin inline asm
	fma.rn.f32 %f4983, %f4996, %f8197, %f4979;
	// end inline asm
	// begin inline asm
	fma.rn.f32 %f4987, %f4996, %f8197, %f4983;
	// end inline asm
	// begin inline asm
	fma.rn.f32 %f4991, %f4996, %f8197, %f4987;
	// end inline asm
	// begin inline asm
	fma.rn.f32 %f4995, %f4996, %f8197, %f4991;
	// end inline asm
	sin.approx.f32 	%f5124, %f4995;
	// begin inline asm
	fma.rn.f32 %f4999, %f5124, %f8197, %f4995;
	// end inline asm
	// begin inline asm
	fma.rn.f32 %f5003, %f5124, %f8197, %f4999;
	// end inline asm
	// begin inline asm
	fma.rn.f32 %f5007, %f5124, %f8197, %f5003;
	// end inline asm
	// begin inline asm
	fma.rn.f32 %f5011, %f5124, %f8197, %f5007;
	// end inline asm
	// begin inline asm
	fma.rn.f32 %f5015, %f5124, %f8197, %f5011;
	// end inline asm
	// begin inline asm
	fma.rn.f32 %f5019, %f5124, %f8197, %f5015;
	// end inline asm
	// begin inline asm
	fma.rn.f32 %f5023, %f5124, %f8197, %f5019;
	// end inline asm
	// begin inline asm
	fma.rn.f32 %f5027, %f5124, %f8197, %f5023;
	// end inline asm
	// begin inline asm
	fma.rn.f32 %f5031, %f5124, %f8197, %f5027;
	// end inline asm
	// begin inline asm
	fma.rn.f32 %f5035, %f5124, %f8197, %f5031;
	// end inline asm
	// begin inline asm
	fma.rn.f32 %f5039, %f5124, %f8197, %f5035;
	// end inline asm
	// begin inline asm
	fma.rn.f32 %f5043, %f5124, %f8197, %f5039;
	// end inline asm
	// begin inline asm
	fma.rn.f32 %f5047, %f5124, %f8197, %f5043;
	// end inline asm
	// begin inline asm
	fma.rn.f32 %f5051, %f5124, %f8197, %f5047;
	// end inline asm
	// begin inline asm
	fma.rn.f32 %f5055, %f5124, %f8197, %f5051;
	// end inline asm
	// begin inline asm
	fma.rn.f32 %f5059, %f5124, %f8197, %f5055;
	// end inline asm
	// begin inline asm
	fma.rn.f32 %f5063, %f5124, %f8197, %f5059;
	// end inline asm
	// begin inline asm
	fma.rn.f32 %f5067, %f5124, %f8197, %f5063;
	// end inline asm
	// begin inline asm
	fma.rn.f32 %f5071, %f5124, %f8197, %f5067;
	// end inline asm
	// begin inline asm
	fma.rn.f32 %f5075, %f5124, %f8197, %f5071;
	// end inline asm
	// begin inline asm
	fma.rn.f32 %f5079, %f5124, %f8197, %f5075;
	// end inline asm
	// begin inline asm
	fma.rn.f32 %f5083, %f5124, %f8197, %f5079;
	// end inline asm
	// begin inline asm
	fma.rn.f32 %f5087, %f5124, %f8197, %f5083;
	// end inline asm
	// begin inline asm
	fma.rn.f32 %f5091, %f5124, %f8197, %f5087;
	// end inline asm
	// begin inline asm
	fma.rn.f32 %f5095, %f5124, %f8197, %f5091;
	// end inline asm
	// begin inline asm
	fma.rn.f32 %f5099, %f5124, %f8197, %f5095;
	// end inline asm
	// begin inline asm
	fma.rn.f32 %f5103, %f5124, %f8197, %f5099;
	// end inline asm
	// begin inline asm
	fma.rn.f32 %f5107, %f5124, %f8197, %f5103;
	// end inline asm
	// begin inline asm
	fma.rn.f32 %f5111, %f5124, %f8197, %f5107;
	// end inline asm
	// begin inline asm
	fma.rn.f32 %f5115, %f5124, %f8197, %f5111;
	// end inline asm
	// begin inline asm
	fma.rn.f32 %f5119, %f5124, %f8197, %f5115;
	// end inline asm
	// begin inline asm
	fma.rn.f32 %f5123, %f5124, %f8197, %f5119;
	// end inline asm
	sin.approx.f32 	%f5252, %f5123;
	// begin inline asm
	fma.rn.f32 %f5127, %f5252, %f8197, %f5123;
	// end inline asm
	// begin inline asm
	fma.rn.f32 %f5131, %f5252, %f8197, %f5127;
	// end inline asm
	// begin inline asm
	fma.rn.f32 %f5135, %f5252, %f8197, %f5131;
	// end inline asm
	// begin inline asm
	fma.rn.f32 %f5139, %f5252, %f8197, %f5135;
	// end inline asm
	// begin inline asm
	fma.rn.f32 %f5143, %f5252, %f8197, %f5139;
	// end inline asm
	// begin inline asm
	fma.rn.f32 %f5147, %f5252, %f8197, %f5143;
	// end inline asm
	// begin inline asm
	fma.rn.f32 %f5151, %f5252, %f8197, %f5147;
	// end inline asm
	// begin inline asm
	fma.rn.f32 %f5155, %f5252, %f8197, %f5151;
	// end inline asm
	// begin inline asm
	fma.rn.f32 %f5159, %f5252, %f8197, %f5155;
	// end inline asm
	// begin inline asm
	fma.rn.f32 %f5163, %f5252, %f8197, %f5159;
	// end inline asm
	// begin inline asm
	fma.rn.f32 %f5167, %f5252, %f8197, %f5163;
	// end inline asm
	// begin inline asm
	fma.rn.f32 %f5171, %f5252, %f8197, %f5167;
	// end inline asm
	// begin inline asm
	fma.rn.f32 %f5175, %f5252, %f8197, %f5171;
	// end inline asm
	// begin inline asm
	fma.rn.f32 %f5179, %f5252, %f8197, %f5175;
	// end inline asm
	// begin inline asm
	fma.rn.f32 %f5183, %f5252, %f8197, %f5179;
	// end inline asm
	// begin inline asm
	fma.rn.f32 %f5187, %f5252, %f8197, %f5183;
	// end inline asm
	// begin inline asm
	fma.rn.f32 %f5191, %f5252, %f8197, %f5187;
	// end inline asm
	// begin inline asm
	fma.rn.f32 %f5195, %f5252, %f8197, %f5191;
	// end inline asm
	// begin inline asm
	fma.rn.f32 %f5199, %f5252, %f8197, %f5195;
	// end inline asm
	// begin inline asm
	fma.rn.f32 %f5203, %f5252, %f8197, %f5199;
	// end inline asm
	// begin inline asm
	fma.rn.f32 %f5207, %f5252, %f8197, %f5203;
	// end inline asm
	// begin inline asm
	fma.rn.f32 %f5211, %f5252, %f8197, %f5207;
	// end inline asm
	// begin inline asm
	fma.rn.f32 %f5215, %f5252, %f8197, %f5211;
	// end inline asm
	// begin inline asm
	fma.rn.f32 %f5219, %f5252, %f8197, %f5215;
	// end inline asm
	// begin inline asm
	fma.rn.f32 %f5223, %f5252, %f8197, %f5219;
	// end inline asm
	// begin inline asm
	fma.rn.f32 %f5227, %f5252, %f8197, %f5223;
	// end inline asm
	// begin inline asm
	fma.rn.f32 %f5231, %f5252, %f8197, %f5227;
	// end inline asm
	// begin inline asm
	fma.rn.f32 %f5235, %f5252, %f8197, %f5231;
	// end inline asm
	// begin inline asm
	fma.rn.f32 %f5239, %f5252, %f8197, %f5235;
	// end inline asm
	// begin inline asm
	fma.rn.f32 %f5243, %f5252, %f8197, %f5239;
	// end inline asm
	// begin inline asm
	fma.rn.f32 %f5247, %f5252, %f8197, %f5243;
	// end inline asm
	// begin inline asm
	fma.rn.f32 %f5251, %f5252, %f8197, %f5247;
	// end inline asm
	sin.approx.f32 	%f5380, %f5251;
	// begin inline asm
	fma.rn.f32 %f5255, %f5380, %f8197, %f5251;
	// end inline asm
	// begin inline asm
	fma.rn.f32 %f5259, %f5380, %f8197, %f5255;
	// end inline asm
	// begin inline asm
	fma.rn.f32 %f5263, %f5380, %f8197, %f5259;
	// end inline asm
	// begin inline asm
	fma.rn.f32 %f5267, %f5380, %f8197, %f5263;
	// end inline asm
	// begin inline asm
	fma.rn.f32 %f5271, %f5380, %f8197, %f5267;
	// end inline asm
	// begin inline asm
	fma.rn.f32 %f5275, %f5380, %f8197, %f5271;
	// end inline asm
	// begin inline asm
	fma.rn.f32 %f5279, %f5380, %f8197, %f5275;
	// end inline asm
	// begin inline asm
	fma.rn.f32 %f5283, %f5380, %f8197, %f5279;
	// end inline asm
	// begin inline asm
	fma.rn.f32 %f5287, %f5380, %f8197, %f5283;
	// end inline asm
	// begin inline asm
	fma.rn.f32 %f5291, %f5380, %f8197, %f5287;
	// end inline asm
	// begin inline asm
	fma.rn.f32 %f5295, %f5380, %f8197, %f5291;
	// end inline asm
	// begin inline asm
	fma.rn.f32 %f5299, %f5380, %f8197, %f5295;
	// end inline asm
	// begin inline asm
	fma.rn.f32 %f5303, %f5380, %f8197, %f5299;
	// end inline asm
	// begin inline asm
	fma.rn.f32 %f5307, %f5380, %f8197, %f5303;
	// end inline asm
	// begin inline asm
	fma.rn.f32 %f5311, %f5380, %f8197, %f5307;
	// end inline asm
	// begin inline asm
	fma.rn.f32 %f5315, %f5380, %f8197, %f5311;
	// end inline asm
	// begin inline asm
	fma.rn.f32 %f5319, %f5380, %f8197, %f5315;
	// end inline asm
	// begin inline asm
	fma.rn.f32 %f5323, %f5380, %f8197, %f5319;
	// end inline asm
	// begin inline asm
	fma.rn.f32 %f5327, %f5380, %f8197, %f5323;
	// end inline asm
	// begin inline asm
	fma.rn.f32 %f5331, %f5380, %f8197, %f5327;
	// end inline asm
	// begin inline asm
	fma.rn.f32 %f5335, %f5380, %f8197, %f5331;
	// end inline asm
	// begin inline asm
	fma.rn.f32 %f5339, %f5380, %f8197, %f5335;
	// end inline asm
	// begin inline asm
	fma.rn.f32 %f5343, %f5380, %f8197, %f5339;
	// end inline asm
	// begin inline asm
	fma.rn.f32 %f5347, %f5380, %f8197, %f5343;
	// end inline asm
	// begin inline asm
	fma.rn.f32 %f5351, %f5380, %f8197, %f5347;
	// end inline asm
	// begin inline asm
	fma.rn.f32 %f5355, %f5380, %f8197, %f5351;
	// end inline asm
	// begin inline asm
	fma.rn.f32 %f5359, %f5380, %f8197, %f5355;
	// end inline asm
	// begin inline asm
	fma.rn.f32 %f5363, %f5380, %f8197, %f5359;
	// end inline asm
	// begin inline asm
	fma.rn.f32 %f5367, %f5380, %f8197, %f5363;
	// end inline asm
	// begin inline asm
	fma.rn.f32 %f5371, %f5380, %f8197, %f5367;
	// end inline asm
	// begin inline asm
	fma.rn.f32 %f5375, %f5380, %f8197, %f5371;
	// end inline asm
	// begin inline asm
	fma.rn.f32 %f5379, %f5380, %f8197, %f5375;
	// end inline asm
	sin.approx.f32 	%f5508, %f5379;
	// begin inline asm
	fma.rn.f32 %f5383, %f5508, %f8197, %f5379;
	// end inline asm
	// begin inline asm
	fma.rn.f32 %f5387, %f5508, %f8197, %f5383;
	// end inline asm
	// begin inline asm
	fma.rn.f32 %f5391, %f5508, %f8197, %f5387;
	// end inline asm
	// begin inline asm
	fma.rn.f32 %f5395, %f5508, %f8197, %f5391;
	// end inline asm
	// begin inline asm
	fma.rn.f32 %f5399, %f5508, %f8197, %f5395;
	// end inline asm
	// begin inline asm
	fma.rn.f32 %f5403, %f5508, %f8197, %f5399;
	// end inline asm
	// begin inline asm
	fma.rn.f32 %f5407, %f5508, %f8197, %f5403;
	// end inline asm
	// begin inline asm
	fma.rn.f32 %f5411, %f5508, %f8197, %f5407;
	// end inline asm
	// begin inline asm
	fma.rn.f32 %f5415, %f5508, %f8197, %f5411;
	// end inline asm
	// begin inline asm
	fma.rn.f32 %f5419, %f5508, %f8197, %f5415;
	// end inline asm
	// begin inline asm
	fma.rn.f32 %f5423, %f5508, %f8197, %f5419;
	// end inline asm
	// begin inline asm
	fma.rn.f32 %f5427, %f5508, %f8197, %f5423;
	// end inline asm
	// begin inline asm
	fma.rn.f32 %f5431, %f5508, %f8197, %f5427;
	// end inline asm
	// begin inline asm
	fma.rn.f32 %f5435, %f5508, %f8197, %f5431;
	// end inline asm
	// begin inline asm
	fma.rn.f32 %f5439, %f5508, %f8197, %f5435;
	// end inline asm
	// begin inline asm
	fma.rn.f32 %f5443, %f5508, %f8197, %f5439;
	// end inline asm
	// begin inline asm
	fma.rn.f32 %f5447, %f5508, %f8197, %f5443;
	// end inline asm
	// begin inline asm
	fma.rn.f32 %f5451, %f5508, %f8197, %f5447;
	// end inline asm
	// begin inline asm
	fma.rn.f32 %f5455, %f5508, %f8197, %f5451;
	// end inline asm
	// begin inline asm
	fma.rn.f32 %f5459, %f5508, %f8197, %f5455;
	// end inline asm
	// begin inline asm
	fma.rn.f32 %f5463, %f5508, %f8197, %f5459;
	// end inline asm
	// begin inline asm
	fma.rn.f32 %f5467, %f5508, %f8197, %f5463;
	// end inline asm
	// begin inline asm
	fma.rn.f32 %f5471, %f5508, %f8197, %f5467;
	// end inline asm
	// begin inline asm
	fma.rn.f32 %f5475, %f5508, %f8197, %f5471;
	// end inline asm
	// begin inline asm
	fma.rn.f32 %f5479, %f5508, %f8197, %f5475;
	// end inline asm
	// begin inline asm
	fma.rn.f32 %f5483, %f5508, %f8197, %f5479;
	// end inline asm
	// begin inline asm
	fma.rn.f32 %f5487, %f5508, %f8197, %f5483;
	// end inline asm
	// begin inline asm
	fma.rn.f32 %f5491, %f5508, %f8197, %f5487;
	// end inline asm
	// begin inline asm
	fma.rn.f32 %f5495, %f5508, %f8197, %f5491;
	// end inline asm
	// begin inline asm
	fma.rn.f32 %f5499, %f5508, %f8197, %f5495;
	// end inline asm
	// begin inline asm
	fma.rn.f32 %f5503, %f5508, %f8197, %f5499;
	// end inline asm
	// begin inline asm
	fma.rn.f32 %f5507, %f5508, %f8197, %f5503;
	// end inline asm
	sin.approx.f32 	%f5636, %f5507;
	// begin inline asm
	fma.rn.f32 %f5511, %f5636, %f8197, %f5507;
	// end inline asm
	// begin inline asm
	fma.rn.f32 %f5515, %f5636, %f8197, %f5511;
	// end inline asm
	// begin inline asm
	fma.rn.f32 %f5519, %f5636, %f8197, %f5515;
	// end inline asm
	// begin inline asm
	fma.rn.f32 %f5523, %f5636, %f8197, %f5519;
	// end inline asm
	// begin inline asm
	fma.rn.f32 %f5527, %f5636, %f8197, %f5523;
	// end inline asm
	// begin inline asm
	fma.rn.f32 %f5531, %f5636, %f8197, %f5527;
	// end inline asm
	// begin inline asm
	fma.rn.f32 %f5535, %f5636, %f8197, %f5531;
	// end inline asm
	// begin inline asm
	fma.rn.f32 %f5539, %f5636, %f8197, %f5535;
	// end inline asm
	// begin inline asm
	fma.rn.f32 %f5543, %f5636, %f8197, %f5539;
	// end inline asm
	// begin inline asm
	fma.rn.f32 %f5547, %f5636, %f8197, %f5543;
	// end inline asm
	// begin inline asm
	fma.rn.f32 %f5551, %f5636, %f8197, %f5547;
	// end inline asm
	// begin inline asm
	fma.rn.f32 %f5555, %f5636, %f8197, %f5551;
	// end inline asm
	// begin inline asm
	fma.rn.f32 %f5559, %f5636, %f8197, %f5555;
	// end inline asm
	// begin inline asm
	fma.rn.f32 %f5563, %f5636, %f8197, %f5559;
	// end inline asm
	// begin inline asm
	fma.rn.f32 %f5567, %f5636, %f8197, %f5563;
	// end inline asm
	// begin inline asm
	fma.rn.f32 %f5571, %f5636, %f8197, %f5567;
	// end inline asm
	// begin inline asm
	fma.rn.f32 %f5575, %f5636, %f8197, %f5571;
	// end inline asm
	// begin inline asm
	fma.rn.f32 %f5579, %f5636, %f8197, %f5575;
	// end inline asm
	// begin inline asm
	fma.rn.f32 %f5583, %f5636, %f8197, %f5579;
	// end inline asm
	// begin inline asm
	fma.rn.f32 %f5587, %f5636, %f8197, %f5583;
	// end inline asm
	// begin inline asm
	fma.rn.f32 %f5591, %f5636, %f8197, %f5587;
	// end inline asm
	// begin inline asm
	fma.rn.f32 %f5595, %f5636, %f8197, %f5591;
	// end inline asm
	// begin inline asm
	fma.rn.f32 %f5599, %f5636, %f8197, %f5595;
	// end inline asm
	// begin inline asm
	fma.rn.f32 %f5603, %f5636, %f8197, %f5599;
	// end inline asm
	// begin inline asm
	fma.rn.f32 %f5607, %f5636, %f8197, %f5603;
	// end inline asm
	// begin inline asm
	fma.rn.f32 %f5611, %f5636, %f8197, %f5607;
	// end inline asm
	// begin inline asm
	fma.rn.f32 %f5615, %f5636, %f8197, %f5611;
	// end inline asm
	// begin inline asm
	fma.rn.f32 %f5619, %f5636, %f8197, %f5615;
	// end inline asm
	// begin inline asm
	fma.rn.f32 %f5623, %f5636, %f8197, %f5619;
	// end inline asm
	// begin inline asm
	fma.rn.f32 %f5627, %f5636, %f8197, %f5623;
	// end inline asm
	// begin inline asm
	fma.rn.f32 %f5631, %f5636, %f8197, %f5627;
	// end inline asm
	// begin inline asm
	fma.rn.f32 %f5635, %f5636, %f8197, %f5631;
	// end inline asm
	sin.approx.f32 	%f5764, %f5635;
	// begin inline asm
	fma.rn.f32 %f5639, %f5764, %f8197, %f5635;
	// end inline asm
	// begin inline asm
	fma.rn.f32 %f5643, %f5764, %f8197, %f5639;
	// end inline asm
	// begin inline asm
	fma.rn.f32 %f5647, %f5764, %f8197, %f5643;
	// end inline asm
	// begin inline asm
	fma.rn.f32 %f5651, %f5764, %f8197, %f5647;
	// end inline asm
	// begin inline asm
	fma.rn.f32 %f5655, %f5764, %f8197, %f5651;
	// end inline asm
	// begin inline asm
	fma.rn.f32 %f5659, %f5764, %f8197, %f5655;
	// end inline asm
	// begin inline asm
	fma.rn.f32 %f5663, %f5764, %f8197, %f5659;
	// end inline asm
	// begin inline asm
	fma.rn.f32 %f5667, %f5764, %f8197, %f5663;
	// end inline asm
	// begin inline asm
	fma.rn.f32 %f5671, %f5764, %f8197, %f5667;
	// end inline asm
	// begin inline asm
	fma.rn.f32 %f5675, %f5764, %f8197, %f5671;
	// end inline asm
	// begin inline asm
	fma.rn.f32 %f5679, %f5764, %f8197, %f5675;
	// end inline asm
	// begin inline asm
	fma.rn.f32 %f5683, %f5764, %f8197, %f5679;
	// end inline asm
	// begin inline asm
	fma.rn.f32 %f5687, %f5764, %f8197, %f5683;
	// end inline asm
	// begin inline asm
	fma.rn.f32 %f5691, %f5764, %f8197, %f5687;
	// end inline asm
	// begin inline asm
	fma.rn.f32 %f5695, %f5764, %f8197, %f5691;
	// end inline asm
	// begin inline asm
	fma.rn.f32 %f5699, %f5764, %f8197, %f5695;
	// end inline asm
	// begin inline asm
	fma.rn.f32 %f5703, %f5764, %f8197, %f5699;
	// end inline asm
	// begin inline asm
	fma.rn.f32 %f5707, %f5764, %f8197, %f5703;
	// end inline asm
	// begin inline asm
	fma.rn.f32 %f5711, %f5764, %f8197, %f5707;
	// end inline asm
	// begin inline asm
	fma.rn.f32 %f5715, %f5764, %f8197, %f5711;
	// end inline asm
	// begin inline asm
	fma.rn.f32 %f5719, %f5764, %f8197, %f5715;
	// end inline asm
	// begin inline asm
	fma.rn.f32 %f5723, %f5764, %f8197, %f5719;
	// end inline asm
	// begin inline asm
	fma.rn.f32 %f5727, %f5764, %f8197, %f5723;
	// end inline asm
	// begin inline asm
	fma.rn.f32 %f5731, %f5764, %f8197, %f5727;
	// end inline asm
	// begin inline asm
	fma.rn.f32 %f5735, %f5764, %f8197, %f5731;
	// end inline asm
	// begin inline asm
	fma.rn.f32 %f5739, %f5764, %f8197, %f5735;
	// end inline asm
	// begin inline asm
	fma.rn.f32 %f5743, %f5764, %f8197, %f5739;
	// end inline asm
	// begin inline asm
	fma.rn.f32 %f5747, %f5764, %f8197, %f5743;
	// end inline asm
	// begin inline asm
	fma.rn.f32 %f5751, %f5764, %f8197, %f5747;
	// end inline asm
	// begin inline asm
	fma.rn.f32 %f5755, %f5764, %f8197, %f5751;
	// end inline asm
	// begin inline asm
	fma.rn.f32 %f5759, %f5764, %f8197, %f5755;
	// end inline asm
	// begin inline asm
	fma.rn.f32 %f5763, %f5764, %f8197, %f5759;
	// end inline asm
	sin.approx.f32 	%f5892, %f5763;
	// begin inline asm
	fma.rn.f32 %f5767, %f5892, %f8197, %f5763;
	// end inline asm
	// begin inline asm
	fma.rn.f32 %f5771, %f5892, %f8197, %f5767;
	// end inline asm
	// begin inline asm
	fma.rn.f32 %f5775, %f5892, %f8197, %f5771;
	// end inline asm
	// begin inline asm
	fma.rn.f32 %f5779, %f5892, %f8197, %f5775;
	// end inline asm
	// begin inline asm
	fma.rn.f32 %f5783, %f5892, %f8197, %f5779;
	// end inline asm
	// begin inline asm
	fma.rn.f32 %f5787, %f5892, %f8197, %f5783;
	// end inline asm
	// begin inline asm
	fma.rn.f32 %f5791, %f5892, %f8197, %f5787;
	// end inline asm
	// begin inline asm
	fma.rn.f32 %f5795, %f5892, %f8197, %f5791;
	// end inline asm
	// begin inline asm
	fma.rn.f32 %f5799, %f5892, %f8197, %f5795;
	// end inline asm
	// begin inline asm
	fma.rn.f32 %f5803, %f5892, %f8197, %f5799;
	// end inline asm
	// begin inline asm
	fma.rn.f32 %f5807, %f5892, %f8197, %f5803;
	// end inline asm
	// begin inline asm
	fma.rn.f32 %f5811, %f5892, %f8197, %f5807;
	// end inline asm
	// begin inline asm
	fma.rn.f32 %f5815, %f5892, %f8197, %f5811;
	// end inline asm
	// begin inline asm
	fma.rn.f32 %f5819, %f5892, %f8197, %f5815;
	// end inline asm
	// begin inline asm
	fma.rn.f32 %f5823, %f5892, %f8197, %f5819;
	// end inline asm
	// begin inline asm
	fma.rn.f32 %f5827, %f5892, %f8197, %f5823;
	// end inline asm
	// begin inline asm
	fma.rn.f32 %f5831, %f5892, %f8197, %f5827;
	// end inline asm
	// begin inline asm
	fma.rn.f32 %f5835, %f5892, %f8197, %f5831;
	// end inline asm
	// begin inline asm
	fma.rn.f32 %f5839, %f5892, %f8197, %f5835;
	// end inline asm
	// begin inline asm
	fma.rn.f32 %f5843, %f5892, %f8197, %f5839;
	// end inline asm
	// begin inline asm
	fma.rn.f32 %f5847, %f5892, %f8197, %f5843;
	// end inline asm
	// begin inline asm
	fma.rn.f32 %f5851, %f5892, %f8197, %f5847;
	// end inline asm
	// begin inline asm
	fma.rn.f32 %f5855, %f5892, %f8197, %f5851;
	// end inline asm
	// begin inline asm
	fma.rn.f32 %f5859, %f5892, %f8197, %f5855;
	// end inline asm
	// begin inline asm
	fma.rn.f32 %f5863, %f5892, %f8197, %f5859;
	// end inline asm
	// begin inline asm
	fma.rn.f32 %f5867, %f5892, %f8197, %f5863;
	// end inline asm
	// begin inline asm
	fma.rn.f32 %f5871, %f5892, %f8197, %f5867;
	// end inline asm
	// begin inline asm
	fma.rn.f32 %f5875, %f5892, %f8197, %f5871;
	// end inline asm
	// begin inline asm
	fma.rn.f32 %f5879, %f5892, %f8197, %f5875;
	// end inline asm
	// begin inline asm
	fma.rn.f32 %f5883, %f5892, %f8197, %f5879;
	// end inline asm
	// begin inline asm
	fma.rn.f32 %f5887, %f5892, %f8197, %f5883;
	// end inline asm
	// begin inline asm
	fma.rn.f32 %f5891, %f5892, %f8197, %f5887;
	// end inline asm
	sin.approx.f32 	%f6020, %f5891;
	// begin inline asm
	fma.rn.f32 %f5895, %f6020, %f8197, %f5891;
	// end inline asm
	// begin inline asm
	fma.rn.f32 %f5899, %f6020, %f8197, %f5895;
	// end inline asm
	// begin inline asm
	fma.rn.f32 %f5903, %f6020, %f8197, %f5899;
	// end inline asm
	// begin inline asm
	fma.rn.f32 %f5907, %f6020, %f8197, %f5903;
	// end inline asm
	// begin inline asm
	fma.rn.f32 %f5911, %f6020, %f8197, %f5907;
	// end inline asm
	// begin inline asm
	fma.rn.f32 %f5915, %f6020, %f8197, %f5911;
	// end inline asm
	// begin inline asm
	fma.rn.f32 %f5919, %f6020, %f8197, %f5915;
	// end inline asm
	// begin inline asm
	fma.rn.f32 %f5923, %f6020, %f8197, %f5919;
	// end inline asm
	// begin inline asm
	fma.rn.f32 %f5927, %f6020, %f8197, %f5923;
	// end inline asm
	// begin inline asm
	fma.rn.f32 %f5931, %f6020, %f8197, %f5927;
	// end inline asm
	// begin inline asm
	fma.rn.f32 %f5935, %f6020, %f8197, %f5931;
	// end inline asm
	// begin inline asm
	fma.rn.f32 %f5939, %f6020, %f8197, %f5935;
	// end inline asm
	// begin inline asm
	fma.rn.f32 %f5943, %f6020, %f8197, %f5939;
	// end inline asm
	// begin inline asm
	fma.rn.f32 %f5947, %f6020, %f8197, %f5943;
	// end inline asm
	// begin inline asm
	fma.rn.f32 %f5951, %f6020, %f8197, %f5947;
	// end inline asm
	// begin inline asm
	fma.rn.f32 %f5955, %f6020, %f8197, %f5951;
	// end inline asm
	// begin inline asm
	fma.rn.f32 %f5959, %f6020, %f8197, %f5955;
	// end inline asm
	// begin inline asm
	fma.rn.f32 %f5963, %f6020, %f8197, %f5959;
	// end inline asm
	// begin inline asm
	fma.rn.f32 %f5967, %f6020, %f8197, %f5963;
	// end inline asm
	// begin inline asm
	fma.rn.f32 %f5971, %f6020, %f8197, %f5967;
	// end inline asm
	// begin inline asm
	fma.rn.f32 %f5975, %f6020, %f8197, %f5971;
	// end inline asm
	// begin inline asm
	fma.rn.f32 %f5979, %f6020, %f8197, %f5975;
	// end inline asm
	// begin inline asm
	fma.rn.f32 %f5983, %f6020, %f8197, %f5979;
	// end inline asm
	// begin inline asm
	fma.rn.f32 %f5987, %f6020, %f8197, %f5983;
	// end inline asm
	// begin inline asm
	fma.rn.f32 %f5991, %f6020, %f8197, %f5987;
	// end inline asm
	// begin inline asm
	fma.rn.f32 %f5995, %f6020, %f8197, %f5991;
	// end inline asm
	// begin inline asm
	fma.rn.f32 %f5999, %f6020, %f8197, %f5995;
	// end inline asm
	// begin inline asm
	fma.rn.f32 %f6003, %f6020, %f8197, %f5999;
	// end inline asm
	// begin inline asm
	fma.rn.f32 %f6007, %f6020, %f8197, %f6003;
	// end inline asm
	// begin inline asm
	fma.rn.f32 %f6011, %f6020, %f8197, %f6007;
	// end inline asm
	// begin inline asm
	fma.rn.f32 %f6015, %f6020, %f8197, %f6011;
	// end inline asm
	// begin inline asm
	fma.rn.f32 %f6019, %f6020, %f8197, %f6015;
	// end inline asm
	sin.approx.f32 	%f6148, %f6019;
	// begin inline asm
	fma.rn.f32 %f6023, %f6148, %f8197, %f6019;
	// end inline asm
	// begin inline asm
	fma.rn.f32 %f6027, %f6148, %f8197, %f6023;
	// end inline asm
	// begin inline asm
	fma.rn.f32 %f6031, %f6148, %f8197, %f6027;
	// end inline asm
	// begin inline asm
	fma.rn.f32 %f6035, %f6148, %f8197, %f6031;
	// end inline asm
	// begin inline asm
	fma.rn.f32 %f6039, %f6148, %f8197, %f6035;
	// end inline asm
	// begin inline asm
	fma.rn.f32 %f6043, %f6148, %f8197, %f6039;
	// end inline asm
	// begin inline asm
	fma.rn.f32 %f6047, %f6148, %f8197, %f6043;
	// end inline asm
	// begin inline asm
	fma.rn.f32 %f6051, %f6148, %f8197, %f6047;
	// end inline asm
	// begin inline asm
	fma.rn.f32 %f6055, %f6148, %f8197, %f6051;
	// end inline asm
	// begin inline asm
	fma.rn.f32 %f6059, %f6148, %f8197, %f6055;
	// end inline asm
	// begin inline asm
	fma.rn.f32 %f6063, %f6148, %f8197, %f6059;
	// end inline asm
	// begin inline asm
	fma.rn.f32 %f6067, %f6148, %f8197, %f6063;
	// end inline asm
	// begin inline asm
	fma.rn.f32 %f6071, %f6148, %f8197, %f6067;
	// end inline asm
	// begin inline asm
	fma.rn.f32 %f6075, %f6148, %f8197, %f6071;
	// end inline asm
	// begin inline asm
	fma.rn.f32 %f6079, %f6148, %f8197, %f6075;
	// end inline asm
	// begin inline asm
	fma.rn.f32 %f6083, %f6148, %f8197, %f6079;
	// end inline asm
	// begin inline asm
	fma.rn.f32 %f6087, %f6148, %f8197, %f6083;
	// end inline asm
	// begin inline asm
	fma.rn.f32 %f6091, %f6148, %f8197, %f6087;
	// end inline asm
	// begin inline asm
	fma.rn.f32 %f6095, %f6148, %f8197, %f6091;
	// end inline asm
	// begin inline asm
	fma.rn.f32 %f6099, %f6148, %f8197, %f6095;
	// end inline asm
	// begin inline asm
	fma.rn.f32 %f6103, %f6148, %f8197, %f6099;
	// end inline asm
	// begin inline asm
	fma.rn.f32 %f6107, %f6148, %f8197, %f6103;
	// end inline asm
	// begin inline asm
	fma.rn.f32 %f6111, %f6148, %f8197, %f6107;
	// end inline asm
	// begin inline asm
	fma.rn.f32 %f6115, %f6148, %f8197, %f6111;
	// end inline asm
	// begin inline asm
	fma.rn.f32 %f6119, %f6148, %f8197, %f6115;
	// end inline asm
	// begin inline asm
	fma.rn.f32 %f6123, %f6148, %f8197, %f6119;
	// end inline asm
	// begin inline asm
	fma.rn.f32 %f6127, %f6148, %f8197, %f6123;
	// end inline asm
	// begin inline asm
	fma.rn.f32 %f6131, %f6148, %f8197, %f6127;
	// end inline asm
	// begin inline asm
	fma.rn.f32 %f6135, %f6148, %f8197, %f6131;
	// end inline asm
	// begin inline asm
	fma.rn.f32 %f6139, %f6148, %f8197, %f6135;
	// end inline asm
	// begin inline asm
	fma.rn.f32 %f6143, %f6148, %f8197, %f6139;
	// end inline asm
	// begin inline asm
	fma.rn.f32 %f6147, %f6148, %f8197, %f6143;
	// end inline asm
	sin.approx.f32 	%f6276, %f6147;
	// begin inline asm
	fma.rn.f32 %f6151, %f6276, %f8197, %f6147;
	// end inline asm
	// begin inline asm
	fma.rn.f32 %f6155, %f6276, %f8197, %f6151;
	// end inline asm
	// begin inline asm
	fma.rn.f32 %f6159, %f6276, %f8197, %f6155;
	// end inline asm
	// begin inline asm
	fma.rn.f32 %f6163, %f6276, %f8197, %f6159;
	// end inline asm
	// begin inline asm
	fma.rn.f32 %f6167, %f6276, %f8197, %f6163;
	// end inline asm
	// begin inline asm
	fma.rn.f32 %f6171, %f6276, %f8197, %f6167;
	// end inline asm
	// begin inline asm
	fma.rn.f32 %f6175, %f6276, %f8197, %f6171;
	// end inline asm
	// begin inline asm
	fma.rn.f32 %f6179, %f6276, %f8197, %f6175;
	// end inline asm
	// begin inline asm
	fma.rn.f32 %f6183, %f6276, %f8197, %f6179;
	// end inline asm
	// begin inline asm
	fma.rn.f32 %f6187, %f6276, %f8197, %f6183;
	// end inline asm
	// begin inline asm
	fma.rn.f32 %f6191, %f6276, %f8197, %f6187;
	// end inline asm
	// begin inline asm
	fma.rn.f32 %f6195, %f6276, %f8197, %f6191;
	// end inline asm
	// begin inline asm
	fma.rn.f32 %f6199, %f6276, %f8197, %f6195;
	// end inline asm
	// begin inline asm
	fma.rn.f32 %f6203, %f6276, %f8197, %f6199;
	// end inline asm
	// begin inline asm
	fma.rn.f32 %f6207, %f6276, %f8197, %f6203;
	// end inline asm
	// begin inline asm
	fma.rn.f32 %f6211, %f6276, %f8197, %f6207;
	// end inline asm
	// begin inline asm
	fma.rn.f32 %f6215, %f6276, %f8197, %f6211;
	// end inline asm
	// begin inline asm
	fma.rn.f32 %f6219, %f6276, %f8197, %f6215;
	// end inline asm
	// begin inline asm
	fma.rn.f32 %f6223, %f6276, %f8197, %f6219;
	// end inline asm
	// begin inline asm
	fma.rn.f32 %f6227, %f6276, %f8197, %f6223;
	// end inline asm
	// begin inline asm
	fma.rn.f32 %f6231, %f6276, %f8197, %f6227;
	// end inline asm
	// begin inline asm
	fma.rn.f32 %f6235, %f6276, %f8197, %f6231;
	// end inline asm
	// begin inline asm
	fma.rn.f32 %f6239, %f6276, %f8197, %f6235;
	// end inline asm
	// begin inline asm
	fma.rn.f32 %f6243, %f6276, %f8197, %f6239;
	// end inline asm
	// begin inline asm
	fma.rn.f32 %f6247, %f6276, %f8197, %f6243;
	// end inline asm
	// begin inline asm
	fma.rn.f32 %f6251, %f6276, %f8197, %f6247;
	// end inline asm
	// begin inline asm
	fma.rn.f32 %f6255, %f6276, %f8197, %f6251;
	// end inline asm
	// begin inline asm
	fma.rn.f32 %f6259, %f6276, %f8197, %f6255;
	// end inline asm
	// begin inline asm
	fma.rn.f32 %f6263, %f6276, %f8197, %f6259;
	// end inline asm
	// begin inline asm
	fma.rn.f32 %f6267, %f6276, %f8197, %f6263;
	// end inline asm
	// begin inline asm
	fma.rn.f32 %f6271, %f6276, %f8197, %f6267;
	// end inline asm
	// begin inline asm
	fma.rn.f32 %f6275, %f6276, %f8197, %f6271;
	// end inline asm
	sin.approx.f32 	%f6404, %f6275;
	// begin inline asm
	fma.rn.f32 %f6279, %f6404, %f8197, %f6275;
	// end inline asm
	// begin inline asm
	fma.rn.f32 %f6283, %f6404, %f8197, %f6279;
	// end inline asm
	// begin inline asm
	fma.rn.f32 %f6287, %f6404, %f8197, %f6283;
	// end inline asm
	// begin inline asm
	fma.rn.f32 %f6291, %f6404, %f8197, %f6287;
	// end inline asm
	// begin inline asm
	fma.rn.f32 %f6295, %f6404, %f8197, %f6291;
	// end inline asm
	// begin inline asm
	fma.rn.f32 %f6299, %f6404, %f8197, %f6295;
	// end inline asm
	// begin inline asm
	fma.rn.f32 %f6303, %f6404, %f8197, %f6299;
	// end inline asm
	// begin inline asm
	fma.rn.f32 %f6307, %f6404, %f8197, %f6303;
	// end inline asm
	// begin inline asm
	fma.rn.f32 %f6311, %f6404, %f8197, %f6307;
	// end inline asm
	// begin inline asm
	fma.rn.f32 %f6315, %f6404, %f8197, %f6311;
	// end inline asm
	// begin inline asm
	fma.rn.f32 %f6319, %f6404, %f8197, %f6315;
	// end inline asm
	// begin inline asm
	fma.rn.f32 %f6323, %f6404, %f8197, %f6319;
	// end inline asm
	// begin inline asm
	fma.rn.f32 %f6327, %f6404, %f8197, %f6323;
	// end inline asm
	// begin inline asm
	fma.rn.f32 %f6331, %f6404, %f8197, %f6327;
	// end inline asm
	// begin inline asm
	fma.rn.f32 %f6335, %f6404, %f8197, %f6331;
	// end inline asm
	// begin inline asm
	fma.rn.f32 %f6339, %f6404, %f8197, %f6335;
	// end inline asm
	// begin inline asm
	fma.rn.f32 %f6343, %f6404, %f8197, %f6339;
	// end inline asm
	// begin inline asm
	fma.rn.f32 %f6347, %f6404, %f8197, %f6343;
	// end inline asm
	// begin inline asm
	fma.rn.f32 %f6351, %f6404, %f8197, %f6347;
	// end inline asm
	// begin inline asm
	fma.rn.f32 %f6355, %f6404, %f8197, %f6351;
	// end inline asm
	// begin inline asm
	fma.rn.f32 %f6359, %f6404, %f8197, %f6355;
	// end inline asm
	// begin inline asm
	fma.rn.f32 %f6363, %f6404, %f8197, %f6359;
	// end inline asm
	// begin inline asm
	fma.rn.f32 %f6367, %f6404, %f8197, %f6363;
	// end inline asm
	// begin inline asm
	fma.rn.f32 %f6371, %f6404, %f8197, %f6367;
	// end inline asm
	// begin inline asm
	fma.rn.f32 %f6375, %f6404, %f8197, %f6371;
	// end inline asm
	// begin inline asm
	fma.rn.f32 %f6379, %f6404, %f8197, %f6375;
	// end inline asm
	// begin inline asm
	fma.rn.f32 %f6383, %f6404, %f8197, %f6379;
	// end inline asm
	// begin inline asm
	fma.rn.f32 %f6387, %f6404, %f8197, %f6383;
	// end inline asm
	// begin inline asm
	fma.rn.f32 %f6391, %f6404, %f8197, %f6387;
	// end inline asm
	// begin inline asm
	fma.rn.f32 %f6395, %f6404, %f8197, %f6391;
	// end inline asm
	// begin inline asm
	fma.rn.f32 %f6399, %f6404, %f8197, %f6395;
	// end inline asm
	// begin inline asm
	fma.rn.f32 %f6403, %f6404, %f8197, %f6399;
	// end inline asm
	sin.approx.f32 	%f6532, %f6403;
	// begin inline asm
	fma.rn.f32 %f6407, %f6532, %f8197, %f6403;
	// end inline asm
	// begin inline asm
	fma.rn.f32 %f6411, %f6532, %f8197, %f6407;
	// end inline asm
	// begin inline asm
	fma.rn.f32 %f6415, %f6532, %f8197, %f6411;
	// end inline asm
	// begin inline asm
	fma.rn.f32 %f6419, %f6532, %f8197, %f6415;
	// end inline asm
	// begin inline asm
	fma.rn.f32 %f6423, %f6532, %f8197, %f6419;
	// end inline asm
	// begin inline asm
	fma.rn.f32 %f6427, %f6532, %f8197, %f6423;
	// end inline asm
	// begin inline asm
	fma.rn.f32 %f6431, %f6532, %f8197, %f6427;
	// end inline asm
	// begin inline asm
	fma.rn.f32 %f6435, %f6532, %f8197, %f6431;
	// end inline asm
	// begin inline asm
	fma.rn.f32 %f6439, %f6532, %f8197, %f6435;
	// end inline asm
	// begin inline asm
	fma.rn.f32 %f6443, %f6532, %f8197, %f6439;
	// end inline asm
	// begin inline asm
	fma.rn.f32 %f6447, %f6532, %f8197, %f6443;
	// end inline asm
	// begin inline asm
	fma.rn.f32 %f6451, %f6532, %f8197, %f6447;
	// end inline asm
	// begin inline asm
	fma.rn.f32 %f6455, %f6532, %f8197, %f6451;
	// end inline asm
	// begin inline asm
	fma.rn.f32 %f6459, %f6532, %f8197, %f6455;
	// end inline asm
	// begin inline asm
	fma.rn.f32 %f6463, %f6532, %f8197, %f6459;
	// end inline asm
	// begin inline asm
	fma.rn.f32 %f6467, %f6532, %f8197, %f6463;
	// end inline asm
	// begin inline asm
	fma.rn.f32 %f6471, %f6532, %f8197, %f6467;
	// end inline asm
	// begin inline asm
	fma.rn.f32 %f6475, %f6532, %f8197, %f6471;
	// end inline asm
	// begin inline asm
	fma.rn.f32 %f6479, %f6532, %f8197, %f6475;
	// end inline asm
	// begin inline asm
	fma.rn.f32 %f6483, %f6532, %f8197, %f6479;
	// end inline asm
	// begin inline asm
	fma.rn.f32 %f6487, %f6532, %f8197, %f6483;
	// end inline asm
	// begin inline asm
	fma.rn.f32 %f6491, %f6532, %f8197, %f6487;
	// end inline asm
	// begin inline asm
	fma.rn.f32 %f6495, %f6532, %f8197, %f6491;
	// end inline asm
	// begin inline asm
	fma.rn.f32 %f6499, %f6532, %f8197, %f6495;
	// end inline asm
	// begin inline asm
	fma.rn.f32 %f6503, %f6532, %f8197, %f6499;
	// end inline asm
	// begin inline asm
	fma.rn.f32 %f6507, %f6532, %f8197, %f6503;
	// end inline asm
	// begin inline asm
	fma.rn.f32 %f6511, %f6532, %f8197, %f6507;
	// end inline asm
	// begin inline asm
	fma.rn.f32 %f6515, %f6532, %f8197, %f6511;
	// end inline asm
	// begin inline asm
	fma.rn.f32 %f6519, %f6532, %f8197, %f6515;
	// end inline asm
	// begin inline asm
	fma.rn.f32 %f6523, %f6532, %f8197, %f6519;
	// end inline asm
	// begin inline asm
	fma.rn.f32 %f6527, %f6532, %f8197, %f6523;
	// end inline asm
	// begin inline asm
	fma.rn.f32 %f6531, %f6532, %f8197, %f6527;
	// end inline asm
	sin.approx.f32 	%f6660, %f6531;
	// begin inline asm
	fma.rn.f32 %f6535, %f6660, %f8197, %f6531;
	// end inline asm
	// begin inline asm
	fma.rn.f32 %f6539, %f6660, %f8197, %f6535;
	// end inline asm
	// begin inline asm
	fma.rn.f32 %f6543, %f6660, %f8197, %f6539;
	// end inline asm
	// begin inline asm
	fma.rn.f32 %f6547, %f6660, %f8197, %f6543;
	// end inline asm
	// begin inline asm
	fma.rn.f32 %f6551, %f6660, %f8197, %f6547;
	// end inline asm
	// begin inline asm
	fma.rn.f32 %f6555, %f6660, %f8197, %f6551;
	// end inline asm
	// begin inline asm
	fma.rn.f32 %f6559, %f6660, %f8197, %f6555;
	// end inline asm
	// begin inline asm
	fma.rn.f32 %f6563, %f6660, %f8197, %f6559;
	// end inline asm
	// begin inline asm
	fma.rn.f32 %f6567, %f6660, %f8197, %f6563;
	// end inline asm
	// begin inline asm
	fma.rn.f32 %f6571, %f6660, %f8197, %f6567;
	// end inline asm
	// begin inline asm
	fma.rn.f32 %f6575, %f6660, %f8197, %f6571;
	// end inline asm
	// begin inline asm
	fma.rn.f32 %f6579, %f6660, %f8197, %f6575;
	// end inline asm
	// begin inline asm
	fma.rn.f32 %f6583, %f6660, %f8197, %f6579;
	// end inline asm
	// begin inline asm
	fma.rn.f32 %f6587, %f6660, %f8197, %f6583;
	// end inline asm
	// begin inline asm
	fma.rn.f32 %f6591, %f6660, %f8197, %f6587;
	// end inline asm
	// begin inline asm
	fma.rn.f32 %f6595, %f6660, %f8197, %f6591;
	// end inline asm
	// begin inline asm
	fma.rn.f32 %f6599, %f6660, %f8197, %f6595;
	// end inline asm
	// begin inline asm
	fma.rn.f32 %f6603, %f6660, %f8197, %f6599;
	// end inline asm
	// begin inline asm
	fma.rn.f32 %f6607, %f6660, %f8197, %f6603;
	// end inline asm
	// begin inline asm
	fma.rn.f32 %f6611, %f6660, %f8197, %f6607;
	// end inline asm
	// begin inline asm
	fma.rn.f32 %f6615, %f6660, %f8197, %f6611;
	// end inline asm
	// begin inline asm
	fma.rn.f32 %f6619, %f6660, %f8197, %f6615;
	// end inline asm
	// begin inline asm
	fma.rn.f32 %f6623, %f6660, %f8197, %f6619;
	// end inline asm
	// begin inline asm
	fma.rn.f32 %f6627, %f6660, %f8197, %f6623;
	// end inline asm
	// begin inline asm
	fma.rn.f32 %f6631, %f6660, %f8197, %f6627;
	// end inline asm
	// begin inline asm
	fma.rn.f32 %f6635, %f6660, %f8197, %f6631;
	// end inline asm
	// begin inline asm
	fma.rn.f32 %f6639, %f6660, %f8197, %f6635;
	// end inline asm
	// begin inline asm
	fma.rn.f32 %f6643, %f6660, %f8197, %f6639;
	// end inline asm
	// begin inline asm
	fma.rn.f32 %f6647, %f6660, %f8197, %f6643;
	// end inline asm
	// begin inline asm
	fma.rn.f32 %f6651, %f6660, %f8197, %f6647;
	// end inline asm
	// begin inline asm
	fma.rn.f32 %f6655, %f6660, %f8197, %f6651;
	// end inline asm
	// begin inline asm
	fma.rn.f32 %f6659, %f6660, %f8197, %f6655;
	// end inline asm
	sin.approx.f32 	%f6788, %f6659;
	// begin inline asm
	fma.rn.f32 %f6663, %f6788, %f8197, %f6659;
	// end inline asm
	// begin inline asm
	fma.rn.f32 %f6667, %f6788, %f8197, %f6663;
	// end inline asm
	// begin inline asm
	fma.rn.f32 %f6671, %f6788, %f8197, %f6667;
	// end inline asm
	// begin inline asm
	fma.rn.f32 %f6675, %f6788, %f8197, %f6671;
	// end inline asm
	// begin inline asm
	fma.rn.f32 %f6679, %f6788, %f8197, %f6675;
	// end inline asm
	// begin inline asm
	fma.rn.f32 %f6683, %f6788, %f8197, %f6679;
	// end inline asm
	// begin inline asm
	fma.rn.f32 %f6687, %f6788, %f8197, %f6683;
	// end inline asm
	// begin inline asm
	fma.rn.f32 %f6691, %f6788, %f8197, %f6687;
	// end inline asm
	// begin inline asm
	fma.rn.f32 %f6695, %f6788, %f8197, %f6691;
	// end inline asm
	// begin inline asm
	fma.rn.f32 %f6699, %f6788, %f8197, %f6695;
	// end inline asm
	// begin inline asm
	fma.rn.f32 %f6703, %f6788, %f8197, %f6699;
	// end inline asm
	// begin inline asm
	fma.rn.f32 %f6707, %f6788, %f8197, %f6703;
	// end inline asm
	// begin inline asm
	fma.rn.f32 %f6711, %f6788, %f8197, %f6707;
	// end inline asm
	// begin inline asm
	fma.rn.f32 %f6715, %f6788, %f8197, %f6711;
	// end inline asm
	// begin inline asm
	fma.rn.f32 %f6719, %f6788, %f8197, %f6715;
	// end inline asm
	// begin inline asm
	fma.rn.f32 %f6723, %f6788, %f8197, %f6719;
	// end inline asm
	// begin inline asm
	fma.rn.f32 %f6727, %f6788, %f8197, %f6723;
	// end inline asm
	// begin inline asm
	fma.rn.f32 %f6731, %f6788, %f8197, %f6727;
	// end inline asm
	// begin inline asm
	fma.rn.f32 %f6735, %f6788, %f8197, %f6731;
	// end inline asm
	// begin inline asm
	fma.rn.f32 %f6739, %f6788, %f8197, %f6735;
	// end inline asm
	// begin inline asm
	fma.rn.f32 %f6743, %f6788, %f8197, %f6739;
	// end inline asm
	// begin inline asm
	fma.rn.f32 %f6747, %f6788, %f8197, %f6743;
	// end inline asm
	// begin inline asm
	fma.rn.f32 %f6751, %f6788, %f8197, %f6747;
	// end inline asm
	// begin inline asm
	fma.rn.f32 %f6755, %f6788, %f8197, %f6751;
	// end inline asm
	// begin inline asm
	fma.rn.f32 %f6759, %f6788, %f8197, %f6755;
	// end inline asm
	// begin inline asm
	fma.rn.f32 %f6763, %f6788, %f8197, %f6759;
	// end inline asm
	// begin inline asm
	fma.rn.f32 %f6767, %f6788, %f8197, %f6763;
	// end inline asm
	// begin inline asm
	fma.rn.f32 %f6771, %f6788, %f8197, %f6767;
	// end inline asm
	// begin inline asm
	fma.rn.f32 %f6775, %f6788, %f8197, %f6771;
	// end inline asm
	// begin inline asm
	fma.rn.f32 %f6779, %f6788, %f8197, %f6775;
	// end inline asm
	// begin inline asm
	fma.rn.f32 %f6783, %f6788, %f8197, %f6779;
	// end inline asm
	// begin inline asm
	fma.rn.f32 %f6787, %f6788, %f8197, %f6783;
	// end inline asm
	sin.approx.f32 	%f6916, %f6787;
	// begin inline asm
	fma.rn.f32 %f6791, %f6916, %f8197, %f6787;
	// end inline asm
	// begin inline asm
	fma.rn.f32 %f6795, %f6916, %f8197, %f6791;
	// end inline asm
	// begin inline asm
	fma.rn.f32 %f6799, %f6916, %f8197, %f6795;
	// end inline asm
	// begin inline asm
	fma.rn.f32 %f6803, %f6916, %f8197, %f6799;
	// end inline asm
	// begin inline asm
	fma.rn.f32 %f6807, %f6916, %f8197, %f6803;
	// end inline asm
	// begin inline asm
	fma.rn.f32 %f6811, %f6916, %f8197, %f6807;
	// end inline asm
	// begin inline asm
	fma.rn.f32 %f6815, %f6916, %f8197, %f6811;
	// end inline asm
	// begin inline asm
	fma.rn.f32 %f6819, %f6916, %f8197, %f6815;
	// end inline asm
	// begin inline asm
	fma.rn.f32 %f6823, %f6916, %f8197, %f6819;
	// end inline asm
	// begin inline asm
	fma.rn.f32 %f6827, %f6916, %f8197, %f6823;
	// end inline asm
	// begin inline asm
	fma.rn.f32 %f6831, %f6916, %f8197, %f6827;
	// end inline asm
	// begin inline asm
	fma.rn.f32 %f6835, %f6916, %f8197, %f6831;
	// end inline asm
	// begin inline asm
	fma.rn.f32 %f6839, %f6916, %f8197, %f6835;
	// end inline asm
	// begin inline asm
	fma.rn.f32 %f6843, %f6916, %f8197, %f6839;
	// end inline asm
	// begin inline asm
	fma.rn.f32 %f6847, %f6916, %f8197, %f6843;
	// end inline asm
	// begin inline asm
	fma.rn.f32 %f6851, %f6916, %f8197, %f6847;
	// end inline asm
	// begin inline asm
	fma.rn.f32 %f6855, %f6916, %f8197, %f6851;
	// end inline asm
	// begin inline asm
	fma.rn.f32 %f6859, %f6916, %f8197, %f6855;
	// end inline asm
	// begin inline asm
	fma.rn.f32 %f6863, %f6916, %f8197, %f6859;
	// end inline asm
	// begin inline asm
	fma.rn.f32 %f6867, %f6916, %f8197, %f6863;
	// end inline asm
	// begin inline asm
	fma.rn.f32 %f6871, %f6916, %f8197, %f6867;
	// end inline asm
	// begin inline asm
	fma.rn.f32 %f6875, %f6916, %f8197, %f6871;
	// end inline asm
	// begin inline asm
	fma.rn.f32 %f6879, %f6916, %f8197, %f6875;
	// end inline asm
	// begin inline asm
	fma.rn.f32 %f6883, %f6916, %f8197, %f6879;
	// end inline asm
	// begin inline asm
	fma.rn.f32 %f6887, %f6916, %f8197, %f6883;
	// end inline asm
	// begin inline asm
	fma.rn.f32 %f6891, %f6916, %f8197, %f6887;
	// end inline asm
	// begin inline asm
	fma.rn.f32 %f6895, %f6916, %f8197, %f6891;
	// end inline asm
	// begin inline asm
	fma.rn.f32 %f6899, %f6916, %f8197, %f6895;
	// end inline asm
	// begin inline asm
	fma.rn.f32 %f6903, %f6916, %f8197, %f6899;
	// end inline asm
	// begin inline asm
	fma.rn.f32 %f6907, %f6916, %f8197, %f6903;
	// end inline asm
	// begin inline asm
	fma.rn.f32 %f6911, %f6916, %f8197, %f6907;
	// end inline asm
	// begin inline asm
	fma.rn.f32 %f6915, %f6916, %f8197, %f6911;
	// end inline asm
	sin.approx.f32 	%f7044, %f6915;
	// begin inline asm
	fma.rn.f32 %f6919, %f7044, %f8197, %f6915;
	// end inline asm
	// begin inline asm
	fma.rn.f32 %f6923, %f7044, %f8197, %f6919;
	// end inline asm
	// begin inline asm
	fma.rn.f32 %f6927, %f7044, %f8197, %f6923;
	// end inline asm
	// begin inline asm
	fma.rn.f32 %f6931, %f7044, %f8197, %f6927;
	// end inline asm
	// begin inline asm
	fma.rn.f32 %f6935, %f7044, %f8197, %f6931;
	// end inline asm
	// begin inline asm
	fma.rn.f32 %f6939, %f7044, %f8197, %f6935;
	// end inline asm
	// begin inline asm
	fma.rn.f32 %f6943, %f7044, %f8197, %f6939;
	// end inline asm
	// begin inline asm
	fma.rn.f32 %f6947, %f7044, %f8197, %f6943;
	// end inline asm
	// begin inline asm
	fma.rn.f32 %f6951, %f7044, %f8197, %f6947;
	// end inline asm
	// begin inline asm
	fma.rn.f32 %f6955, %f7044, %f8197, %f6951;
	// end inline asm
	// begin inline asm
	fma.rn.f32 %f6959, %f7044, %f8197, %f6955;
	// end inline asm
	// begin inline asm
	fma.rn.f32 %f6963, %f7044, %f8197, %f6959;
	// end inline asm
	// begin inline asm
	fma.rn.f32 %f6967, %f7044, %f8197, %f6963;
	// end inline asm
	// begin inline asm
	fma.rn.f32 %f6971, %f7044, %f8197, %f6967;
	// end inline asm
	// begin inline asm
	fma.rn.f32 %f6975, %f7044, %f8197, %f6971;
	// end inline asm
	// begin inline asm
	fma.rn.f32 %f6979, %f7044, %f8197, %f6975;
	// end inline asm
	// begin inline asm
	fma.rn.f32 %f6983, %f7044, %f8197, %f6979;
	// end inline asm
	// begin inline asm
	fma.rn.f32 %f6987, %f7044, %f8197, %f6983;
	// end inline asm
	// begin inline asm
	fma.rn.f32 %f6991, %f7044, %f8197, %f6987;
	// end inline asm
	// begin inline asm
	fma.rn.f32 %f6995, %f7044, %f8197, %f6991;
	// end inline asm
	// begin inline asm
	fma.rn.f32 %f6999, %f7044, %f8197, %f6995;
	// end inline asm
	// begin inline asm
	fma.rn.f32 %f7003, %f7044, %f8197, %f6999;
	// end inline asm
	// begin inline asm
	fma.rn.f32 %f7007, %f7044, %f8197, %f7003;
	// end inline asm
	// begin inline asm
	fma.rn.f32 %f7011, %f7044, %f8197, %f7007;
	// end inline asm
	// begin inline asm
	fma.rn.f32 %f7015, %f7044, %f8197, %f7011;
	// end inline asm
	// begin inline asm
	fma.rn.f32 %f7019, %f7044, %f8197, %f7015;
	// end inline asm
	// begin inline asm
	fma.rn.f32 %f7023, %f7044, %f8197, %f7019;
	// end inline asm
	// begin inline asm
	fma.rn.f32 %f7027, %f7044, %f8197, %f7023;
	// end inline asm
	// begin inline asm
	fma.rn.f32 %f7031, %f7044, %f8197, %f7027;
	// end inline asm
	// begin inline asm
	fma.rn.f32 %f7035, %f7044, %f8197, %f7031;
	// end inline asm
	// begin inline asm
	fma.rn.f32 %f7039, %f7044, %f8197, %f7035;
	// end inline asm
	// begin inline asm
	fma.rn.f32 %f7043, %f7044, %f8197, %f7039;
	// end inline asm
	sin.approx.f32 	%f7172, %f7043;
	// begin inline asm
	fma.rn.f32 %f7047, %f7172, %f8197, %f7043;
	// end inline asm
	// begin inline asm
	fma.rn.f32 %f7051, %f7172, %f8197, %f7047;
	// end inline asm
	// begin inline asm
	fma.rn.f32 %f7055, %f7172, %f8197, %f7051;
	// end inline asm
	// begin inline asm
	fma.rn.f32 %f7059, %f7172, %f8197, %f7055;
	// end inline asm
	// begin inline asm
	fma.rn.f32 %f7063, %f7172, %f8197, %f7059;
	// end inline asm
	// begin inline asm
	fma.rn.f32 %f7067, %f7172, %f8197, %f7063;
	// end inline asm
	// begin inline asm
	fma.rn.f32 %f7071, %f7172, %f8197, %f7067;
	// end inline asm
	// begin inline asm
	fma.rn.f32 %f7075, %f7172, %f8197, %f7071;
	// end inline asm
	// begin inline asm
	fma.rn.f32 %f7079, %f7172, %f8197, %f7075;
	// end inline asm
	// begin inline asm
	fma.rn.f32 %f7083, %f7172, %f8197, %f7079;
	// end inline asm
	// begin inline asm
	fma.rn.f32 %f7087, %f7172, %f8197, %f7083;
	// end inline asm
	// begin inline asm
	fma.rn.f32 %f7091, %f7172, %f8197, %f7087;
	// end inline asm
	// begin inline asm
	fma.rn.f32 %f7095, %f7172, %f8197, %f7091;
	// end inline asm
	// begin inline asm
	fma.rn.f32 %f7099, %f7172, %f8197, %f7095;
	// end inline asm
	// begin inline asm
	fma.rn.f32 %f7103, %f7172, %f8197, %f7099;
	// end inline asm
	// begin inline asm
	fma.rn.f32 %f7107, %f7172, %f8197, %f7103;
	// end inline asm
	// begin inline asm
	fma.rn.f32 %f7111, %f7172, %f8197, %f7107;
	// end inline asm
	// begin inline asm
	fma.rn.f32 %f7115, %f7172, %f8197, %f7111;
	// end inline asm
	// begin inline asm
	fma.rn.f32 %f7119, %f7172, %f8197, %f7115;
	// end inline asm
	// begin inline asm
	fma.rn.f32 %f7123, %f7172, %f8197, %f7119;
	// end inline asm
	// begin inline asm
	fma.rn.f32 %f7127, %f7172, %f8197, %f7123;
	// end inline asm
	// begin inline asm
	fma.rn.f32 %f7131, %f7172, %f8197, %f7127;
	// end inline asm
	// begin inline asm
	fma.rn.f32 %f7135, %f7172, %f8197, %f7131;
	// end inline asm
	// begin inline asm
	fma.rn.f32 %f7139, %f7172, %f8197, %f7135;
	// end inline asm
	// begin inline asm
	fma.rn.f32 %f7143, %f7172, %f8197, %f7139;
	// end inline asm
	// begin inline asm
	fma.rn.f32 %f7147, %f7172, %f8197, %f7143;
	// end inline asm
	// begin inline asm
	fma.rn.f32 %f7151, %f7172, %f8197, %f7147;
	// end inline asm
	// begin inline asm
	fma.rn.f32 %f7155, %f7172, %f8197, %f7151;
	// end inline asm
	// begin inline asm
	fma.rn.f32 %f7159, %f7172, %f8197, %f7155;
	// end inline asm
	// begin inline asm
	fma.rn.f32 %f7163, %f7172, %f8197, %f7159;
	// end inline asm
	// begin inline asm
	fma.rn.f32 %f7167, %f7172, %f8197, %f7163;
	// end inline asm
	// begin inline asm
	fma.rn.f32 %f7171, %f7172, %f8197, %f7167;
	// end inline asm
	sin.approx.f32 	%f7300, %f7171;
	// begin inline asm
	fma.rn.f32 %f7175, %f7300, %f8197, %f7171;
	// end inline asm
	// begin inline asm
	fma.rn.f32 %f7179, %f7300, %f8197, %f7175;
	// end inline asm
	// begin inline asm
	fma.rn.f32 %f7183, %f7300, %f8197, %f7179;
	// end inline asm
	// begin inline asm
	fma.rn.f32 %f7187, %f7300, %f8197, %f7183;
	// end inline asm
	// begin inline asm
	fma.rn.f32 %f7191, %f7300, %f8197, %f7187;
	// end inline asm
	// begin inline asm
	fma.rn.f32 %f7195, %f7300, %f8197, %f7191;
	// end inline asm
	// begin inline asm
	fma.rn.f32 %f7199, %f7300, %f8197, %f7195;
	// end inline asm
	// begin inline asm
	fma.rn.f32 %f7203, %f7300, %f8197, %f7199;
	// end inline asm
	// begin inline asm
	fma.rn.f32 %f7207, %f7300, %f8197, %f7203;
	// end inline asm
	// begin inline asm
	fma.rn.f32 %f7211, %f7300, %f8197, %f7207;
	// end inline asm
	// begin inline asm
	fma.rn.f32 %f7215, %f7300, %f8197, %f7211;
	// end inline asm
	// begin inline asm
	fma.rn.f32 %f7219, %f7300, %f8197, %f7215;
	// end inline asm
	// begin inline asm
	fma.rn.f32 %f7223, %f7300, %f8197, %f7219;
	// end inline asm
	// begin inline asm
	fma.rn.f32 %f7227, %f7300, %f8197, %f7223;
	// end inline asm
	// begin inline asm
	fma.rn.f32 %f7231, %f7300, %f8197, %f7227;
	// end inline asm
	// begin inline asm
	fma.rn.f32 %f7235, %f7300, %f8197, %f7231;
	// end inline asm
	// begin inline asm
	fma.rn.f32 %f7239, %f7300, %f8197, %f7235;
	// end inline asm
	// begin inline asm
	fma.rn.f32 %f7243, %f7300, %f8197, %f7239;
	// end inline asm
	// begin inline asm
	fma.rn.f32 %f7247, %f7300, %f8197, %f7243;
	// end inline asm
	// begin inline asm
	fma.rn.f32 %f7251, %f7300, %f8197, %f7247;
	// end inline asm
	// begin inline asm
	fma.rn.f32 %f7255, %f7300, %f8197, %f7251;
	// end inline asm
	// begin inline asm
	fma.rn.f32 %f7259, %f7300, %f8197, %f7255;
	// end inline asm
	// begin inline asm
	fma.rn.f32 %f7263, %f7300, %f8197, %f7259;
	// end inline asm
	// begin inline asm
	fma.rn.f32 %f7267, %f7300, %f8197, %f7263;
	// end inline asm
	// begin inline asm
	fma.rn.f32 %f7271, %f7300, %f8197, %f7267;
	// end inline asm
	// begin inline asm
	fma.rn.f32 %f7275, %f7300, %f8197, %f7271;
	// end inline asm
	// begin inline asm
	fma.rn.f32 %f7279, %f7300, %f8197, %f7275;
	// end inline asm
	// begin inline asm
	fma.rn.f32 %f7283, %f7300, %f8197, %f7279;
	// end inline asm
	// begin inline asm
	fma.rn.f32 %f7287, %f7300, %f8197, %f7283;
	// end inline asm
	// begin inline asm
	fma.rn.f32 %f7291, %f7300, %f8197, %f7287;
	// end inline asm
	// begin inline asm
	fma.rn.f32 %f7295, %f7300, %f8197, %f7291;
	// end inline asm
	// begin inline asm
	fma.rn.f32 %f7299, %f7300, %f8197, %f7295;
	// end inline asm
	sin.approx.f32 	%f7428, %f7299;
	// begin inline asm
	fma.rn.f32 %f7303, %f7428, %f8197, %f7299;
	// end inline asm
	// begin inline asm
	fma.rn.f32 %f7307, %f7428, %f8197, %f7303;
	// end inline asm
	// begin inline asm
	fma.rn.f32 %f7311, %f7428, %f8197, %f7307;
	// end inline asm
	// begin inline asm
	fma.rn.f32 %f7315, %f7428, %f8197, %f7311;
	// end inline asm
	// begin inline asm
	fma.rn.f32 %f7319, %f7428, %f8197, %f7315;
	// end inline asm
	// begin inline asm
	fma.rn.f32 %f7323, %f7428, %f8197, %f7319;
	// end inline asm
	// begin inline asm
	fma.rn.f32 %f7327, %f7428, %f8197, %f7323;
	// end inline asm
	// begin inline asm
	fma.rn.f32 %f7331, %f7428, %f8197, %f7327;
	// end inline asm
	// begin inline asm
	fma.rn.f32 %f7335, %f7428, %f8197, %f7331;
	// end inline asm
	// begin inline asm
	fma.rn.f32 %f7339, %f7428, %f8197, %f7335;
	// end inline asm
	// begin inline asm
	fma.rn.f32 %f7343, %f7428, %f8197, %f7339;
	// end inline asm
	// begin inline asm
	fma.rn.f32 %f7347, %f7428, %f8197, %f7343;
	// end inline asm
	// begin inline asm
	fma.rn.f32 %f7351, %f7428, %f8197, %f7347;
	// end inline asm
	// begin inline asm
	fma.rn.f32 %f7355, %f7428, %f8197, %f7351;
	// end inline asm
	// begin inline asm
	fma.rn.f32 %f7359, %f7428, %f8197, %f7355;
	// end inline asm
	// begin inline asm
	fma.rn.f32 %f7363, %f7428, %f8197, %f7359;
	// end inline asm
	// begin inline asm
	fma.rn.f32 %f7367, %f7428, %f8197, %f7363;
	// end inline asm
	// begin inline asm
	fma.rn.f32 %f7371, %f7428, %f8197, %f7367;
	// end inline asm
	// begin inline asm
	fma.rn.f32 %f7375, %f7428, %f8197, %f7371;
	// end inline asm
	// begin inline asm
	fma.rn.f32 %f7379, %f7428, %f8197, %f7375;
	// end inline asm
	// begin inline asm
	fma.rn.f32 %f7383, %f7428, %f8197, %f7379;
	// end inline asm
	// begin inline asm
	fma.rn.f32 %f7387, %f7428, %f8197, %f7383;
	// end inline asm
	// begin inline asm
	fma.rn.f32 %f7391, %f7428, %f8197, %f7387;
	// end inline asm
	// begin inline asm
	fma.rn.f32 %f7395, %f7428, %f8197, %f7391;
	// end inline asm
	// begin inline asm
	fma.rn.f32 %f7399, %f7428, %f8197, %f7395;
	// end inline asm
	// begin inline asm
	fma.rn.f32 %f7403, %f7428, %f8197, %f7399;
	// end inline asm
	// begin inline asm
	fma.rn.f32 %f7407, %f7428, %f8197, %f7403;
	// end inline asm
	// begin inline asm
	fma.rn.f32 %f7411, %f7428, %f8197, %f7407;
	// end inline asm
	// begin inline asm
	fma.rn.f32 %f7415, %f7428, %f8197, %f7411;
	// end inline asm
	// begin inline asm
	fma.rn.f32 %f7419, %f7428, %f8197, %f7415;
	// end inline asm
	// begin inline asm
	fma.rn.f32 %f7423, %f7428, %f8197, %f7419;
	// end inline asm
	// begin inline asm
	fma.rn.f32 %f7427, %f7428, %f8197, %f7423;
	// end inline asm
	sin.approx.f32 	%f7556, %f7427;
	// begin inline asm
	fma.rn.f32 %f7431, %f7556, %f8197, %f7427;
	// end inline asm
	// begin inline asm
	fma.rn.f32 %f7435, %f7556, %f8197, %f7431;
	// end inline asm
	// begin inline asm
	fma.rn.f32 %f7439, %f7556, %f8197, %f7435;
	// end inline asm
	// begin inline asm
	fma.rn.f32 %f7443, %f7556, %f8197, %f7439;
	// end inline asm
	// begin inline asm
	fma.rn.f32 %f7447, %f7556, %f8197, %f7443;
	// end inline asm
	// begin inline asm
	fma.rn.f32 %f7451, %f7556, %f8197, %f7447;
	// end inline asm
	// begin inline asm
	fma.rn.f32 %f7455, %f7556, %f8197, %f7451;
	// end inline asm
	// begin inline asm
	fma.rn.f32 %f7459, %f7556, %f8197, %f7455;
	// end inline asm
	// begin inline asm
	fma.rn.f32 %f7463, %f7556, %f8197, %f7459;
	// end inline asm
	// begin inline asm
	fma.rn.f32 %f7467, %f7556, %f8197, %f7463;
	// end inline asm
	// begin inline asm
	fma.rn.f32 %f7471, %f7556, %f8197, %f7467;
	// end inline asm
	// begin inline asm
	fma.rn.f32 %f7475, %f7556, %f8197, %f7471;
	// end inline asm
	// begin inline asm
	fma.rn.f32 %f7479, %f7556, %f8197, %f7475;
	// end inline asm
	// begin inline asm
	fma.rn.f32 %f7483, %f7556, %f8197, %f7479;
	// end inline asm
	// begin inline asm
	fma.rn.f32 %f7487, %f7556, %f8197, %f7483;
	// end inline asm
	// begin inline asm
	fma.rn.f32 %f7491, %f7556, %f8197, %f7487;
	// end inline asm
	// begin inline asm
	fma.rn.f32 %f7495, %f7556, %f8197, %f7491;
	// end inline asm
	// begin inline asm
	fma.rn.f32 %f7499, %f7556, %f8197, %f7495;
	// end inline asm
	// begin inline asm
	fma.rn.f32 %f7503, %f7556, %f8197, %f7499;
	// end inline asm
	// begin inline asm
	fma.rn.f32 %f7507, %f7556, %f8197, %f7503;
	// end inline asm
	// begin inline asm
	fma.rn.f32 %f7511, %f7556, %f8197, %f7507;
	// end inline asm
	// begin inline asm
	fma.rn.f32 %f7515, %f7556, %f8197, %f7511;
	// end inline asm
	// begin inline asm
	fma.rn.f32 %f7519, %f7556, %f8197, %f7515;
	// end inline asm
	// begin inline asm
	fma.rn.f32 %f7523, %f7556, %f8197, %f7519;
	// end inline asm
	// begin inline asm
	fma.rn.f32 %f7527, %f7556, %f8197, %f7523;
	// end inline asm
	// begin inline asm
	fma.rn.f32 %f7531, %f7556, %f8197, %f7527;
	// end inline asm
	// begin inline asm
	fma.rn.f32 %f7535, %f7556, %f8197, %f7531;
	// end inline asm
	// begin inline asm
	fma.rn.f32 %f7539, %f7556, %f8197, %f7535;
	// end inline asm
	// begin inline asm
	fma.rn.f32 %f7543, %f7556, %f8197, %f7539;
	// end inline asm
	// begin inline asm
	fma.rn.f32 %f7547, %f7556, %f8197, %f7543;
	// end inline asm
	// begin inline asm
	fma.rn.f32 %f7551, %f7556, %f8197, %f7547;
	// end inline asm
	// begin inline asm
	fma.rn.f32 %f7555, %f7556, %f8197, %f7551;
	// end inline asm
	sin.approx.f32 	%f7684, %f7555;
	// begin inline asm
	fma.rn.f32 %f7559, %f7684, %f8197, %f7555;
	// end inline asm
	// begin inline asm
	fma.rn.f32 %f7563, %f7684, %f8197, %f7559;
	// end inline asm
	// begin inline asm
	fma.rn.f32 %f7567, %f7684, %f8197, %f7563;
	// end inline asm
	// begin inline asm
	fma.rn.f32 %f7571, %f7684, %f8197, %f7567;
	// end inline asm
	// begin inline asm
	fma.rn.f32 %f7575, %f7684, %f8197, %f7571;
	// end inline asm
	// begin inline asm
	fma.rn.f32 %f7579, %f7684, %f8197, %f7575;
	// end inline asm
	// begin inline asm
	fma.rn.f32 %f7583, %f7684, %f8197, %f7579;
	// end inline asm
	// begin inline asm
	fma.rn.f32 %f7587, %f7684, %f8197, %f7583;
	// end inline asm
	// begin inline asm
	fma.rn.f32 %f7591, %f7684, %f8197, %f7587;
	// end inline asm
	// begin inline asm
	fma.rn.f32 %f7595, %f7684, %f8197, %f7591;
	// end inline asm
	// begin inline asm
	fma.rn.f32 %f7599, %f7684, %f8197, %f7595;
	// end inline asm
	// begin inline asm
	fma.rn.f32 %f7603, %f7684, %f8197, %f7599;
	// end inline asm
	// begin inline asm
	fma.rn.f32 %f7607, %f7684, %f8197, %f7603;
	// end inline asm
	// begin inline asm
	fma.rn.f32 %f7611, %f7684, %f8197, %f7607;
	// end inline asm
	// begin inline asm
	fma.rn.f32 %f7615, %f7684, %f8197, %f7611;
	// end inline asm
	// begin inline asm
	fma.rn.f32 %f7619, %f7684, %f8197, %f7615;
	// end inline asm
	// begin inline asm
	fma.rn.f32 %f7623, %f7684, %f8197, %f7619;
	// end inline asm
	// begin inline asm
	fma.rn.f32 %f7627, %f7684, %f8197, %f7623;
	// end inline asm
	// begin inline asm
	fma.rn.f32 %f7631, %f7684, %f8197, %f7627;
	// end inline asm
	// begin inline asm
	fma.rn.f32 %f7635, %f7684, %f8197, %f7631;
	// end inline asm
	// begin inline asm
	fma.rn.f32 %f7639, %f7684, %f8197, %f7635;
	// end inline asm
	// begin inline asm
	fma.rn.f32 %f7643, %f7684, %f8197, %f7639;
	// end inline asm
	// begin inline asm
	fma.rn.f32 %f7647, %f7684, %f8197, %f7643;
	// end inline asm
	// begin inline asm
	fma.rn.f32 %f7651, %f7684, %f8197, %f7647;
	// end inline asm
	// begin inline asm
	fma.rn.f32 %f7655, %f7684, %f8197, %f7651;
	// end inline asm
	// begin inline asm
	fma.rn.f32 %f7659, %f7684, %f8197, %f7655;
	// end inline asm
	// begin inline asm
	fma.rn.f32 %f7663, %f7684, %f8197, %f7659;
	// end inline asm
	// begin inline asm
	fma.rn.f32 %f7667, %f7684, %f8197, %f7663;
	// end inline asm
	// begin inline asm
	fma.rn.f32 %f7671, %f7684, %f8197, %f7667;
	// end inline asm
	// begin inline asm
	fma.rn.f32 %f7675, %f7684, %f8197, %f7671;
	// end inline asm
	// begin inline asm
	fma.rn.f32 %f7679, %f7684, %f8197, %f7675;
	// end inline asm
	// begin inline asm
	fma.rn.f32 %f7683, %f7684, %f8197, %f7679;
	// end inline asm
	sin.approx.f32 	%f7812, %f7683;
	// begin inline asm
	fma.rn.f32 %f7687, %f7812, %f8197, %f7683;
	// end inline asm
	// begin inline asm
	fma.rn.f32 %f7691, %f7812, %f8197, %f7687;
	// end inline asm
	// begin inline asm
	fma.rn.f32 %f7695, %f7812, %f8197, %f7691;
	// end inline asm
	// begin inline asm
	fma.rn.f32 %f7699, %f7812, %f8197, %f7695;
	// end inline asm
	// begin inline asm
	fma.rn.f32 %f7703, %f7812, %f8197, %f7699;
	// end inline asm
	// begin inline asm
	fma.rn.f32 %f7707, %f7812, %f8197, %f7703;
	// end inline asm
	// begin inline asm
	fma.rn.f32 %f7711, %f7812, %f8197, %f7707;
	// end inline asm
	// begin inline asm
	fma.rn.f32 %f7715, %f7812, %f8197, %f7711;
	// end inline asm
	// begin inline asm
	fma.rn.f32 %f7719, %f7812, %f8197, %f7715;
	// end inline asm
	// begin inline asm
	fma.rn.f32 %f7723, %f7812, %f8197, %f7719;
	// end inline asm
	// begin inline asm
	fma.rn.f32 %f7727, %f7812, %f8197, %f7723;
	// end inline asm
	// begin inline asm
	fma.rn.f32 %f7731, %f7812, %f8197, %f7727;
	// end inline asm
	// begin inline asm
	fma.rn.f32 %f7735, %f7812, %f8197, %f7731;
	// end inline asm
	// begin inline asm
	fma.rn.f32 %f7739, %f7812, %f8197, %f7735;
	// end inline asm
	// begin inline asm
	fma.rn.f32 %f7743, %f7812, %f8197, %f7739;
	// end inline asm
	// begin inline asm
	fma.rn.f32 %f7747, %f7812, %f8197, %f7743;
	// end inline asm
	// begin inline asm
	fma.rn.f32 %f7751, %f7812, %f8197, %f7747;
	// end inline asm
	// begin inline asm
	fma.rn.f32 %f7755, %f7812, %f8197, %f7751;
	// end inline asm
	// begin inline asm
	fma.rn.f32 %f7759, %f7812, %f8197, %f7755;
	// end inline asm
	// begin inline asm
	fma.rn.f32 %f7763, %f7812, %f8197, %f7759;
	// end inline asm
	// begin inline asm
	fma.rn.f32 %f7767, %f7812, %f8197, %f7763;
	// end inline asm
	// begin inline asm
	fma.rn.f32 %f7771, %f7812, %f8197, %f7767;
	// end inline asm
	// begin inline asm
	fma.rn.f32 %f7775, %f7812, %f8197, %f7771;
	// end inline asm
	// begin inline asm
	fma.rn.f32 %f7779, %f7812, %f8197, %f7775;
	// end inline asm
	// begin inline asm
	fma.rn.f32 %f7783, %f7812, %f8197, %f7779;
	// end inline asm
	// begin inline asm
	fma.rn.f32 %f7787, %f7812, %f8197, %f7783;
	// end inline asm
	// begin inline asm
	fma.rn.f32 %f7791, %f7812, %f8197, %f7787;
	// end inline asm
	// begin inline asm
	fma.rn.f32 %f7795, %f7812, %f8197, %f7791;
	// end inline asm
	// begin inline asm
	fma.rn.f32 %f7799, %f7812, %f8197, %f7795;
	// end inline asm
	// begin inline asm
	fma.rn.f32 %f7803, %f7812, %f8197, %f7799;
	// end inline asm
	// begin inline asm
	fma.rn.f32 %f7807, %f7812, %f8197, %f7803;
	// end inline asm
	// begin inline asm
	fma.rn.f32 %f7811, %f7812, %f8197, %f7807;
	// end inline asm
	sin.approx.f32 	%f7940, %f7811;
	// begin inline asm
	fma.rn.f32 %f7815, %f7940, %f8197, %f7811;
	// end inline asm
	// begin inline asm
	fma.rn.f32 %f7819, %f7940, %f8197, %f7815;
	// end inline asm
	// begin inline asm
	fma.rn.f32 %f7823, %f7940, %f8197, %f7819;
	// end inline asm
	// begin inline asm
	fma.rn.f32 %f7827, %f7940, %f8197, %f7823;
	// end inline asm
	// begin inline asm
	fma.rn.f32 %f7831, %f7940, %f8197, %f7827;
	// end inline asm
	// begin inline asm
	fma.rn.f32 %f7835, %f7940, %f8197, %f7831;
	// end inline asm
	// begin inline asm
	fma.rn.f32 %f7839, %f7940, %f8197, %f7835;
	// end inline asm
	// begin inline asm
	fma.rn.f32 %f7843, %f7940, %f8197, %f7839;
	// end inline asm
	// begin inline asm
	fma.rn.f32 %f7847, %f7940, %f8197, %f7843;
	// end inline asm
	// begin inline asm
	fma.rn.f32 %f7851, %f7940, %f8197, %f7847;
	// end inline asm
	// begin inline asm
	fma.rn.f32 %f7855, %f7940, %f8197, %f7851;
	// end inline asm
	// begin inline asm
	fma.rn.f32 %f7859, %f7940, %f8197, %f7855;
	// end inline asm
	// begin inline asm
	fma.rn.f32 %f7863, %f7940, %f8197, %f7859;
	// end inline asm
	// begin inline asm
	fma.rn.f32 %f7867, %f7940, %f8197, %f7863;
	// end inline asm
	// begin inline asm
	fma.rn.f32 %f7871, %f7940, %f8197, %f7867;
	// end inline asm
	// begin inline asm
	fma.rn.f32 %f7875, %f7940, %f8197, %f7871;
	// end inline asm
	// begin inline asm
	fma.rn.f32 %f7879, %f7940, %f8197, %f7875;
	// end inline asm
	// begin inline asm
	fma.rn.f32 %f7883, %f7940, %f8197, %f7879;
	// end inline asm
	// begin inline asm
	fma.rn.f32 %f7887, %f7940, %f8197, %f7883;
	// end inline asm
	// begin inline asm
	fma.rn.f32 %f7891, %f7940, %f8197, %f7887;
	// end inline asm
	// begin inline asm
	fma.rn.f32 %f7895, %f7940, %f8197, %f7891;
	// end inline asm
	// begin inline asm
	fma.rn.f32 %f7899, %f7940, %f8197, %f7895;
	// end inline asm
	// begin inline asm
	fma.rn.f32 %f7903, %f7940, %f8197, %f7899;
	// end inline asm
	// begin inline asm
	fma.rn.f32 %f7907, %f7940, %f8197, %f7903;
	// end inline asm
	// begin inline asm
	fma.rn.f32 %f7911, %f7940, %f8197, %f7907;
	// end inline asm
	// begin inline asm
	fma.rn.f32 %f7915, %f7940, %f8197, %f7911;
	// end inline asm
	// begin inline asm
	fma.rn.f32 %f7919, %f7940, %f8197, %f7915;
	// end inline asm
	// begin inline asm
	fma.rn.f32 %f7923, %f7940, %f8197, %f7919;
	// end inline asm
	// begin inline asm
	fma.rn.f32 %f7927, %f7940, %f8197, %f7923;
	// end inline asm
	// begin inline asm
	fma.rn.f32 %f7931, %f7940, %f8197, %f7927;
	// end inline asm
	// begin inline asm
	fma.rn.f32 %f7935, %f7940, %f8197, %f7931;
	// end inline asm
	// begin inline asm
	fma.rn.f32 %f7939, %f7940, %f8197, %f7935;
	// end inline asm
	sin.approx.f32 	%f8068, %f7939;
	// begin inline asm
	fma.rn.f32 %f7943, %f8068, %f8197, %f7939;
	// end inline asm
	// begin inline asm
	fma.rn.f32 %f7947, %f8068, %f8197, %f7943;
	// end inline asm
	// begin inline asm
	fma.rn.f32 %f7951, %f8068, %f8197, %f7947;
	// end inline asm
	// begin inline asm
	fma.rn.f32 %f7955, %f8068, %f8197, %f7951;
	// end inline asm
	// begin inline asm
	fma.rn.f32 %f7959, %f8068, %f8197, %f7955;
	// end inline asm
	// begin inline asm
	fma.rn.f32 %f7963, %f8068, %f8197, %f7959;
	// end inline asm
	// begin inline asm
	fma.rn.f32 %f7967, %f8068, %f8197, %f7963;
	// end inline asm
	// begin inline asm
	fma.rn.f32 %f7971, %f8068, %f8197, %f7967;
	// end inline asm
	// begin inline asm
	fma.rn.f32 %f7975, %f8068, %f8197, %f7971;
	// end inline asm
	// begin inline asm
	fma.rn.f32 %f7979, %f8068, %f8197, %f7975;
	// end inline asm
	// begin inline asm
	fma.rn.f32 %f7983, %f8068, %f8197, %f7979;
	// end inline asm
	// begin inline asm
	fma.rn.f32 %f7987, %f8068, %f8197, %f7983;
	// end inline asm
	// begin inline asm
	fma.rn.f32 %f7991, %f8068, %f8197, %f7987;
	// end inline asm
	// begin inline asm
	fma.rn.f32 %f7995, %f8068, %f8197, %f7991;
	// end inline asm
	// begin inline asm
	fma.rn.f32 %f7999, %f8068, %f8197, %f7995;
	// end inline asm
	// begin inline asm
	fma.rn.f32 %f8003, %f8068, %f8197, %f7999;
	// end inline asm
	// begin inline asm
	fma.rn.f32 %f8007, %f8068, %f8197, %f8003;
	// end inline asm
	// begin inline asm
	fma.rn.f32 %f8011, %f8068, %f8197, %f8007;
	// end inline asm
	// begin inline asm
	fma.rn.f32 %f8015, %f8068, %f8197, %f8011;
	// end inline asm
	// begin inline asm
	fma.rn.f32 %f8019, %f8068, %f8197, %f8015;
	// end inline asm
	// begin inline asm
	fma.rn.f32 %f8023, %f8068, %f8197, %f8019;
	// end inline asm
	// begin inline asm
	fma.rn.f32 %f8027, %f8068, %f8197, %f8023;
	// end inline asm
	// begin inline asm
	fma.rn.f32 %f8031, %f8068, %f8197, %f8027;
	// end inline asm
	// begin inline asm
	fma.rn.f32 %f8035, %f8068, %f8197, %f8031;
	// end inline asm
	// begin inline asm
	fma.rn.f32 %f8039, %f8068, %f8197, %f8035;
	// end inline asm
	// begin inline asm
	fma.rn.f32 %f8043, %f8068, %f8197, %f8039;
	// end inline asm
	// begin inline asm
	fma.rn.f32 %f8047, %f8068, %f8197, %f8043;
	// end inline asm
	// begin inline asm
	fma.rn.f32 %f8051, %f8068, %f8197, %f8047;
	// end inline asm
	// begin inline asm
	fma.rn.f32 %f8055, %f8068, %f8197, %f8051;
	// end inline asm
	// begin inline asm
	fma.rn.f32 %f8059, %f8068, %f8197, %f8055;
	// end inline asm
	// begin inline asm
	fma.rn.f32 %f8063, %f8068, %f8197, %f8059;
	// end inline asm
	// begin inline asm
	fma.rn.f32 %f8067, %f8068, %f8197, %f8063;
	// end inline asm
	sin.approx.f32 	%f8196, %f8067;
	// begin inline asm
	fma.rn.f32 %f8071, %f8196, %f8197, %f8067;
	// end inline asm
	// begin inline asm
	fma.rn.f32 %f8075, %f8196, %f8197, %f8071;
	// end inline asm
	// begin inline asm
	fma.rn.f32 %f8079, %f8196, %f8197, %f8075;
	// end inline asm
	// begin inline asm
	fma.rn.f32 %f8083, %f8196, %f8197, %f8079;
	// end inline asm
	// begin inline asm
	fma.rn.f32 %f8087, %f8196, %f8197, %f8083;
	// end inline asm
	// begin inline asm
	fma.rn.f32 %f8091, %f8196, %f8197, %f8087;
	// end inline asm
	// begin inline asm
	fma.rn.f32 %f8095, %f8196, %f8197, %f8091;
	// end inline asm
	// begin inline asm
	fma.rn.f32 %f8099, %f8196, %f8197, %f8095;
	// end inline asm
	// begin inline asm
	fma.rn.f32 %f8103, %f8196, %f8197, %f8099;
	// end inline asm
	// begin inline asm
	fma.rn.f32 %f8107, %f8196, %f8197, %f8103;
	// end inline asm
	// begin inline asm
	fma.rn.f32 %f8111, %f8196, %f8197, %f8107;
	// end inline asm
	// begin inline asm
	fma.rn.f32 %f8115, %f8196, %f8197, %f8111;
	// end inline asm
	// begin inline asm
	fma.rn.f32 %f8119, %f8196, %f8197, %f8115;
	// end inline asm
	// begin inline asm
	fma.rn.f32 %f8123, %f8196, %f8197, %f8119;
	// end inline asm
	// begin inline asm
	fma.rn.f32 %f8127, %f8196, %f8197, %f8123;
	// end inline asm
	// begin inline asm
	fma.rn.f32 %f8131, %f8196, %f8197, %f8127;
	// end inline asm
	// begin inline asm
	fma.rn.f32 %f8135, %f8196, %f8197, %f8131;
	// end inline asm
	// begin inline asm
	fma.rn.f32 %f8139, %f8196, %f8197, %f8135;
	// end inline asm
	// begin inline asm
	fma.rn.f32 %f8143, %f8196, %f8197, %f8139;
	// end inline asm
	// begin inline asm
	fma.rn.f32 %f8147, %f8196, %f8197, %f8143;
	// end inline asm
	// begin inline asm
	fma.rn.f32 %f8151, %f8196, %f8197, %f8147;
	// end inline asm
	// begin inline asm
	fma.rn.f32 %f8155, %f8196, %f8197, %f8151;
	// end inline asm
	// begin inline asm
	fma.rn.f32 %f8159, %f8196, %f8197, %f8155;
	// end inline asm
	// begin inline asm
	fma.rn.f32 %f8163, %f8196, %f8197, %f8159;
	// end inline asm
	// begin inline asm
	fma.rn.f32 %f8167, %f8196, %f8197, %f8163;
	// end inline asm
	// begin inline asm
	fma.rn.f32 %f8171, %f8196, %f8197, %f8167;
	// end inline asm
	// begin inline asm
	fma.rn.f32 %f8175, %f8196, %f8197, %f8171;
	// end inline asm
	// begin inline asm
	fma.rn.f32 %f8179, %f8196, %f8197, %f8175;
	// end inline asm
	// begin inline asm
	fma.rn.f32 %f8183, %f8196, %f8197, %f8179;
	// end inline asm
	// begin inline asm
	fma.rn.f32 %f8187, %f8196, %f8197, %f8183;
	// end inline asm
	// begin inline asm
	fma.rn.f32 %f8191, %f8196, %f8197, %f8187;
	// end inline asm
	// begin inline asm
	fma.rn.f32 %f8206, %f8196, %f8197, %f8191;
	// end inline asm
	sin.approx.f32 	%f8207, %f8206;
	add.s32 	%r9, %r9, 2;
	setp.ne.s32 	%p1, %r9, 4096;
	@%p1 bra 	$L__BB8_1;
	cos.approx.f32 	%f8199, %f8206;
	add.s32 	%r5, %r1, 1;
	cvt.rn.f32.u32 	%f8200, %r5;
	cvta.to.global.u64 	%rd2, %rd1;
	add.f32 	%f8201, %f8206, %f8200;
	add.f32 	%f8202, %f8207, %f8201;
	add.f32 	%f8203, %f8199, %f8202;
	add.f32 	%f8204, %f8203, 0f40400000;
	add.f32 	%f8205, %f8204, 0f40800000;
	mov.u32 	%r6, %ctaid.x;
	mov.u32 	%r7, %ntid.x;
	mad.lo.s32 	%r8, %r6, %r7, %r1;
	mul.wide.u32 	%rd3, %r8, 4;
	add.s64 	%rd4, %rd2, %rd3;
	st.global.f32 	[%rd4], %f8205;
	ret;

}
	// .globl	_Z20fp32_sincos_sfu_64_1Pf
.visible .entry _Z20fp32_sincos_sfu_64_1Pf(
	.param .u64 .ptr .align 1 _Z20fp32_sincos_sfu_64_1Pf_param_0
)
{
	.reg .pred 	%p<2>;
	.reg .b32 	%r<10>;
	.reg .b32 	%f<16400>;
	.reg .b64 	%rd<5>;

	ld.param.u64 	%rd1, [_Z20fp32_sincos_sfu_64_1Pf_param_0];
	mov.u32 	%r1, %tid.x;
	cvt.rn.f32.u32 	%f16398, %r1;
	mov.f32 	%f16399, 0f3F800000;
	mov.b32 	%r9, 0;
$L__BB9_1:
	mov.f32 	%f16389, 0f40400000;
	// begin inline asm
	fma.rn.f32 %f7, %f16399, %f16389, %f16398;
	// end inline asm
	// begin inline asm
	fma.rn.f32 %f11, %f16399, %f16389, %f7;
	// end inline asm
	// begin inline asm
	fma.rn.f32 %f15, %f16399, %f16389, %f11;
	// end inline asm
	// begin inline asm
	fma.rn.f32 %f19, %f16399, %f16389, %f15;
	// end inline asm
	// begin inline asm
	fma.rn.f32 %f23, %f16399, %f16389, %f19;
	// end inline asm
	// begin inline asm
	fma.rn.f32 %f27, %f16399, %f16389, %f23;
	// end inline asm
	// begin inline asm
	fma.rn.f32 %f31, %f16399, %f16389, %f27;
	// end inline asm
	// begin inline asm
	fma.rn.f32 %f35, %f16399, %f16389, %f31;
	// end inline asm
	// begin inline asm
	fma.rn.f32 %f39, %f16399, %f16389, %f35;
	// end inline asm
	// begin inline asm
	fma.rn.f32 %f43, %f16399, %f16389, %f39;
	// end inline asm
	// begin inline asm
	fma.rn.f32 %f47, %f16399, %f16389, %f43;
	// end inline asm
	// begin inline asm
	fma.rn.f32 %f51, %f16399, %f16389, %f47;
	// end inline asm
	// begin inline asm
	fma.rn.f32 %f55, %f16399, %f16389, %f51;
	// end inline asm
	// begin inline asm
	fma.rn.f32 %f59, %f16399, %f16389, %f55;
	// end inline asm
	// begin inline asm
	fma.rn.f32 %f63, %f16399, %f16389, %f59;
	// end inline asm
	// begin inline asm
	fma.rn.f32 %f67, %f16399, %f16389, %f63;
	// end inline asm
	// begin inline asm
	fma.rn.f32 %f71, %f16399, %f16389, %f67;
	// end inline asm
	// begin inline asm
	fma.rn.f32 %f75, %f16399, %f16389, %f71;
	// end inline asm
	// begin inline asm
	fma.rn.f32 %f79, %f16399, %f16389, %f75;
	// end inline asm
	// begin inline asm
	fma.rn.f32 %f83, %f16399, %f16389, %f79;
	// end inline asm
	// begin inline asm
	fma.rn.f32 %f87, %f16399, %f16389, %f83;
	// end inline asm
	// begin inline asm
	fma.rn.f32 %f91, %f16399, %f16389, %f87;
	// end inline asm
	// begin inline asm
	fma.rn.f32 %f95, %f16399, %f16389, %f91;
	// end inline asm
	// begin inline asm
	fma.rn.f32 %f99, %f16399, %f16389, %f95;
	// end inline asm
	// begin inline asm
	fma.rn.f32 %f103, %f16399, %f16389, %f99;
	// end inline asm
	// begin inline asm
	fma.rn.f32 %f107, %f16399, %f16389, %f103;
	// end inline asm
	// begin inline asm
	fma.rn.f32 %f111, %f16399, %f16389, %f107;
	// end inline asm
	// begin inline asm
	fma.rn.f32 %f115, %f16399, %f16389, %f111;
	// end inline asm
	// begin inline asm
	fma.rn.f32 %f119, %f16399, %f16389, %f115;
	// end inline asm
	// begin inline asm
	fma.rn.f32 %f123, %f16399, %f16389, %f119;
	// end inline asm
	// begin inline asm
	fma.rn.f32 %f127, %f16399, %f16389, %f123;
	// end inline asm
	// begin inline asm
	fma.rn.f32 %f131, %f16399, %f16389, %f127;
	// end inline asm
	// begin inline asm
	fma.rn.f32 %f135, %f16399, %f16389, %f131;
	// end inline asm
	// begin inline asm
	fma.rn.f32 %f139, %f16399, %f16389, %f135;
	// end inline asm
	// begin inline asm
	fma.rn.f32 %f143, %f16399, %f16389, %f139;
	// end inline asm
	// begin inline asm
	fma.rn.f32 %f147, %f16399, %f16389, %f143;
	// end inline asm
	// begin inline asm
	fma.rn.f32 %f151, %f16399, %f16389, %f147;
	// end inline asm
	// begin inline asm
	fma.rn.f32 %f155, %f16399, %f16389, %f151;
	// end inline asm
	// begin inline asm
	fma.rn.f32 %f159, %f16399, %f16389, %f155;
	// end inline asm
	// begin inline asm
	fma.rn.f32 %f163, %f16399, %f16389, %f159;
	// end inline asm
	// begin inline asm
	fma.rn.f32 %f167, %f16399, %f16389, %f163;
	// end inline asm
	// begin inline asm
	fma.rn.f32 %f171, %f16399, %f16389, %f167;
	// end inline asm
	// begin inline asm
	fma.rn.f32 %f175, %f16399, %f16389, %f171;
	// end inline asm
	// begin inline asm
	fma.rn.f32 %f179, %f16399, %f16389, %f175;
	// end inline asm
	// begin inline asm
	fma.rn.f32 %f183, %f16399, %f16389, %f179;
	// end inline asm
	// begin inline asm
	fma.rn.f32 %f187, %f16399, %f16389, %f183;
	// end inline asm
	// begin inline asm
	fma.rn.f32 %f191, %f16399, %f16389, %f187;
	// end inline asm
	// begin inline asm
	fma.rn.f32 %f195, %f16399, %f16389, %f191;
	// end inline asm
	// begin inline asm
	fma.rn.f32 %f199, %f16399, %f16389, %f195;
	// end inline asm
	// begin inline asm
	fma.rn.f32 %f203, %f16399, %f16389, %f199;
	// end inline asm
	// begin inline asm
	fma.rn.f32 %f207, %f16399, %f16389, %f203;
	// end inline asm
	// begin inline asm
	fma.rn.f32 %f211, %f16399, %f16389, %f207;
	// end inline asm
	// begin inline asm
	fma.rn.f32 %f215, %f16399, %f16389, %f211;
	// end inline asm
	// begin inline asm
	fma.rn.f32 %f219, %f16399, %f16389, %f215;
	// end inline asm
	// begin inline asm
	fma.rn.f32 %f223, %f16399, %f16389, %f219;
	// end inline asm
	// begin inline asm
	fma.rn.f32 %f227, %f16399, %f16389, %f223;
	// end inline asm
	// begin inline asm
	fma.rn.f32 %f231, %f16399, %f16389, %f227;
	// end inline asm
	// begin inline asm
	fma.rn.f32 %f235, %f16399, %f16389, %f231;
	// end inline asm
	// begin inline asm
	fma.rn.f32 %f239, %f16399, %f16389, %f235;
	// end inline asm
	// begin inline asm
	fma.rn.f32 %f243, %f16399, %f16389, %f239;
	// end inline asm
	// begin inline asm
	fma.rn.f32 %f247, %f16399, %f16389, %f243;
	// end inline asm
	// begin inline asm
	fma.rn.f32 %f251, %f16399, %f16389, %f247;
	// end inline asm
	// begin inline asm
	fma.rn.f32 %f255, %f16399, %f16389, %f251;
	// end inline asm
	// begin inline asm
	fma.rn.f32 %f259, %f16399, %f16389, %f255;
	// end inline asm
	sin.approx.f32 	%f516, %f259;
	// begin inline asm
	fma.rn.f32 %f263, %f516, %f16389, %f259;
	// end inline asm
	// begin inline asm
	fma.rn.f32 %f267, %f516, %f16389, %f263;
	// end inline asm
	// begin inline asm
	fma.rn.f32 %f271, %f516, %f16389, %f267;
	// end inline asm
	// begin inline asm
	fma.rn.f32 %f275, %f516, %f16389, %f271;
	// end inline asm
	// begin inline asm
	fma.rn.f32 %f279, %f516, %f16389, %f275;
	// end inline asm
	// begin inline asm
	fma.rn.f32 %f283, %f516, %f16389, %f279;
	// end inline asm
	// begin inline asm
	fma.rn.f32 %f287, %f516, %f16389, %f283;
	// end inline asm
	// begin inline asm
	fma.rn.f32 %f291, %f516, %f16389, %f287;
	// end inline asm
	// begin inline asm
	fma.rn.f32 %f295, %f516, %f16389, %f291;
	// end inline asm
	// begin inline asm
	fma.rn.f32 %f299, %f516, %f16389, %f295;
	// end inline asm
	// begin inline asm
	fma.rn.f32 %f303, %f516, %f16389, %f299;
	// end inline asm
	// begin inline asm
	fma.rn.f32 %f307, %f516, %f16389, %f303;
	// end inline asm
	// begin inline asm
	fma.rn.f32 %f311, %f516, %f16389, %f307;
	// end inline asm
	// begin inline asm
	fma.rn.f32 %f315, %f516, %f16389, %f311;
	// end inline asm
	// begin inline asm
	fma.rn.f32 %f319, %f516, %f16389, %f315;
	// end inline asm
	// begin inline asm
	fma.rn.f32 %f323, %f516, %f16389, %f319;
	// end inline asm
	// begin inline asm
	fma.rn.f32 %f327, %f516, %f16389, %f323;
	// end inline asm
	// begin inline asm
	fma.rn.f32 %f331, %f516, %f16389, %f327;
	// end inline asm
	// begin inline asm
	fma.rn.f32 %f335, %f516, %f16389, %f331;
	// end inline asm
	// begin inline asm
	fma.rn.f32 %f339, %f516, %f16389, %f335;
	// end inline asm
	// begin inline asm
	fma.rn.f32 %f343, %f516, %f16389, %f339;
	// end inline asm
	// begin inline asm
	fma.rn.f32 %f347, %f516, %f16389, %f343;
	// end inline asm
	// begin inline asm
	fma.rn.f32 %f351, %f516, %f16389, %f347;
	// end inline asm
	// begin inline asm
	fma.rn.f32 %f355, %f516, %f16389, %f351;
	// end inline asm
	// begin inline asm
	fma.rn.f32 %f359, %f516, %f16389, %f355;
	// end inline asm
	// begin inline asm
	fma.rn.f32 %f363, %f516, %f16389, %f359;
	// end inline asm
	// begin inline asm
	fma.rn.f32 %f367, %f516, %f16389, %f363;
	// end inline asm
	// begin inline asm
	fma.rn.f32 %f371, %f516, %f16389, %f367;
	// end inline asm
	// begin inline asm
	fma.rn.f32 %f375, %f516, %f16389, %f371;
	// end inline asm
	// begin inline asm
	fma.rn.f32 %f379, %f516, %f16389, %f375;
	// end inline asm
	// begin inline asm
	fma.rn.f32 %f383, %f516, %f16389, %f379;
	// end inline asm
	// begin inline asm
	fma.rn.f32 %f387, %f516, %f16389, %f383;
	// end inline asm
	// begin inline asm
	fma.rn.f32 %f391, %f516, %f16389, %f387;
	// end inline asm
	// begin inline asm
	fma.rn.f32 %f395, %f516, %f16389, %f391;
	// end inline asm
	// begin inline asm
	fma.rn.f32 %f399, %f516, %f16389, %f395;
	// end inline asm
	// begin inline asm
	fma.rn.f32 %f403, %f516, %f16389, %f399;
	// end inline asm
	// begin inline asm
	fma.rn.f32 %f407, %f516, %f16389, %f403;
	// end inline asm
	// begin inline asm
	fma.rn.f32 %f411, %f516, %f16389, %f407;
	// end inline asm
	// begin inline asm
	fma.rn.f32 %f415, %f516, %f16389, %f411;
	// end inline asm
	// begin inline asm
	fma.rn.f32 %f419, %f516, %f16389, %f415;
	// end inline asm
	// begin inline asm
	fma.rn.f32 %f423, %f516, %f16389, %f419;
	// end inline asm
	// begin inline asm
	fma.rn.f32 %f427, %f516, %f16389, %f423;
	// end inline asm
	// begin inline asm
	fma.rn.f32 %f431, %f516, %f16389, %f427;
	// end inline asm
	// begin inline asm
	fma.rn.f32 %f435, %f516, %f16389, %f431;
	// end inline asm
	// begin inline asm
	fma.rn.f32 %f439, %f516, %f16389, %f435;
	// end inline asm
	// begin inline asm
	fma.rn.f32 %f443, %f516, %f16389, %f439;
	// end inline asm
	// begin inline asm
	fma.rn.f32 %f447, %f516, %f16389, %f443;
	// end inline asm
	// begin inline asm
	fma.rn.f32 %f451, %f516, %f16389, %f447;
	// end inline asm
	// begin inline asm
	fma.rn.f32 %f455, %f516, %f16389, %f451;
	// end inline asm
	// begin inline asm
	fma.rn.f32 %f459, %f516, %f16389, %f455;
	// end inline asm
	// begin inline asm
	fma.rn.f32 %f463, %f516, %f16389, %f459;
	// end inline asm
	// begin inline asm
	fma.rn.f32 %f467, %f516, %f16389, %f463;
	// end inline asm
	// begin inline asm
	fma.rn.f32 %f471, %f516, %f16389, %f467;
	// end inline asm
	// begin inline asm
	fma.rn.f32 %f475, %f516, %f16389, %f471;
	// end inline asm
	// begin inline asm
	fma.rn.f32 %f479, %f516, %f16389, %f475;
	// end inline asm
	// begin inline asm
	fma.rn.f32 %f483, %f516, %f16389, %f479;
	// end inline asm
	// begin inline asm
	fma.rn.f32 %f487, %f516, %f16389, %f483;
	// end inline asm
	// begin inline asm
	fma.rn.f32 %f491, %f516, %f16389, %f487;
	// end inline asm
	// begin inline asm
	fma.rn.f32 %f495, %f516, %f16389, %f491;
	// end inline asm
	// begin inline asm
	fma.rn.f32 %f499, %f516, %f16389, %f495;
	// end inline asm
	// begin inline asm
	fma.rn.f32 %f503, %f516, %f16389, %f499;
	// end inline asm
	// begin inline asm
	fma.rn.f32 %f507, %f516, %f16389, %f503;
	// end inline asm
	// begin inline asm
	fma.rn.f32 %f511, %f516, %f16389, %f507;
	// end inline asm
	// begin inline asm
	fma.rn.f32 %f515, %f516, %f16389, %f511;
	// end inline asm
	sin.approx.f32 	%f772, %f515;
	// begin inline asm
	fma.rn.f32 %f519, %f772, %f16389, %f515;
	// end inline asm
	// begin inline asm
	fma.rn.f32 %f523, %f772, %f16389, %f519;
	// end inline asm
	// begin inline asm
	fma.rn.f32 %f527, %f772, %f16389, %f523;
	// end inline asm
	// begin inline asm
	fma.rn.f32 %f531, %f772, %f16389, %f527;
	// end inline asm
	// begin inline asm
	fma.rn.f32 %f535, %f772, %f16389, %f531;
	// end inline asm
	// begin inline asm
	fma.rn.f32 %f539, %f772, %f16389, %f535;
	// end inline asm
	// begin inline asm
	fma.rn.f32 %f543, %f772, %f16389, %f539;
	// end inline asm
	// begin inline asm
	fma.rn.f32 %f547, %f772, %f16389, %f543;
	// end inline asm
	// begin inline asm
	fma.rn.f32 %f551, %f772, %f16389, %f547;
	// end inline asm
	// begin inline asm
	fma.rn.f32 %f555, %f772, %f16389, %f551;
	// end inline asm
	// begin inline asm
	fma.rn.f32 %f559, %f772, %f16389, %f555;
	// end inline asm
	// begin inline asm
	fma.rn.f32 %f563, %f772, %f16389, %f559;
	// end inline asm
	// begin inline asm
	fma.rn.f32 %f567, %f772, %f16389, %f563;
	// end inline asm
	// begin inline asm
	fma.rn.f32 %f571, %f772, %f16389, %f567;
	// end inline asm
	// begin inline asm
	fma.rn.f32 %f575, %f772, %f16389, %f571;
	// end inline asm
	// begin inline asm
	fma.rn.f32 %f579, %f772, %f16389, %f575;
	// end inline asm
	// begin inline asm
	fma.rn.f32 %f583, %f772, %f16389, %f579;
	// end inline asm
	// begin inline asm
	fma.rn.f32 %f587, %f772, %f16389, %f583;
	// end inline asm
	// begin inline asm
	fma.rn.f32 %f591, %f772, %f16389, %f587;
	// end inline asm
	// begin inline asm
	fma.rn.f32 %f595, %f772, %f16389, %f591;
	// end inline asm
	// begin inline asm
	fma.rn.f32 %f599, %f772, %f16389, %f595;
	// end inline asm
	// begin inline asm
	fma.rn.f32 %f603, %f772, %f16389, %f599;
	// end inline asm
	// begin inline asm
	fma.rn.f32 %f607, %f772, %f16389, %f603;
	// end inline asm
	// begin inline asm
	fma.rn.f32 %f611, %f772, %f16389, %f607;
	// end inline asm
	// begin inline asm
	fma.rn.f32 %f615, %f772, %f16389, %f611;
	// end inline asm
	// begin inline asm
	fma.rn.f32 %f619, %f772, %f16389, %f615;
	// end inline asm
	// begin inline asm
	fma.rn.f32 %f623, %f772, %f16389, %f619;
	// end inline asm
	// begin inline asm
	fma.rn.f32 %f627, %f772, %f16389, %f623;
	// end inline asm
	// begin inline asm
	fma.rn.f32 %f631, %f772, %f16389, %f627;
	// end inline asm
	// begin inline asm
	fma.rn.f32 %f635, %f772, %f16389, %f631;
	// end inline asm
	// begin inline asm
	fma.rn.f32 %f639, %f772, %f16389, %f635;
	// end inline asm
	// begin inline asm
	fma.rn.f32 %f643, %f772, %f16389, %f639;
	// end inline asm
	// begin inline asm
	fma.rn.f32 %f647, %f772, %f16389, %f643;
	// end inline asm
	// begin inline asm
	fma.rn.f32 %f651, %f772, %f16389, %f647;
	// end inline asm
	// begin inline asm
	fma.rn.f32 %f655, %f772, %f16389, %f651;
	// end inline asm
	// begin inline asm
	fma.rn.f32 %f659, %f772, %f16389, %f655;
	// end inline asm
	// begin inline asm
	fma.rn.f32 %f663, %f772, %f16389, %f659;
	// end inline asm
	// begin inline asm
	fma.rn.f32 %f667, %f772, %f16389, %f663;
	// end inline asm
	// begin inline asm
	fma.rn.f32 %f671, %f772, %f16389, %f667;
	// end inline asm
	// begin inline asm
	fma.rn.f32 %f675, %f772, %f16389, %f671;
	// end inline asm
	// begin inline asm
	fma.rn.f32 %f679, %f772, %f16389, %f675;
	// end inline asm
	// begin inline asm
	fma.rn.f32 %f683, %f772, %f16389, %f679;
	// end inline asm
	// begin inline asm
	fma.rn.f32 %f687, %f772, %f16389, %f683;
	// end inline asm
	// begin inline asm
	fma.rn.f32 %f691, %f772, %f16389, %f687;
	// end inline asm
	// begin inline asm
	fma.rn.f32 %f695, %f772, %f16389, %f691;
	// end inline asm
	// begin inline asm
	fma.rn.f32 %f699, %f772, %f16389, %f695;
	// end inline asm
	// begin inline asm
	fma.rn.f32 %f703, %f772, %f16389, %f699;
	// end inline asm
	// begin inline asm
	fma.rn.f32 %f707, %f772, %f16389, %f703;
	// end inline asm
	// begin inline asm
	fma.rn.f32 %f711, %f772, %f16389, %f707;
	// end inline asm
	// begin inline asm
	fma.rn.f32 %f715, %f772, %f16389, %f711;
	// end inline asm
	// begin inline asm
	fma.rn.f32 %f719, %f772, %f16389, %f715;
	// end inline asm
	// begin inline asm
	fma.rn.f32 %f723, %f772, %f16389, %f719;
	// end inline asm
	// begin inline asm
	fma.rn.f32 %f727, %f772, %f16389, %f723;
	// end inline asm
	// begin inline asm
	fma.rn.f32 %f731, %f772, %f16389, %f727;
	// end inline asm
	// begin inline asm
	fma.rn.f32 %f735, %f772, %f16389, %f731;
	// end inline asm
	// begin inline asm
	fma.rn.f32 %f739, %f772, %f16389, %f735;
	// end inline asm
	// begin inline asm
	fma.rn.f32 %f743, %f772, %f16389, %f739;
	// end inline asm
	// begin inline asm
	fma.rn.f32 %f747, %f772, %f16389, %f743;
	// end inline asm
	// begin inline asm
	fma.rn.f32 %f751, %f772, %f16389, %f747;
	// end inline asm
	// begin inline asm
	fma.rn.f32 %f755, %f772, %f16389, %f751;
	// end inline asm
	// begin inline asm
	fma.rn.f32 %f759, %f772, %f16389, %f755;
	// end inline asm
	// begin inline asm
	fma.rn.f32 %f763, %f772, %f16389, %f759;
	// end inline asm
	// begin inline asm
	fma.rn.f32 %f767, %f772, %f16389, %f763;
	// end inline asm
	// begin inline asm
	fma.rn.f32 %f771, %f772, %f16389, %f767;
	// end inline asm
	sin.approx.f32 	%f1028, %f771;
	// begin inline asm
	fma.rn.f32 %f775, %f1028, %f16389, %f771;
	// end inline asm
	// begin inline asm
	fma.rn.f32 %f779, %f1028, %f16389, %f775;
	// end inline asm
	// begin inline asm
	fma.rn.f32 %f783, %f1028, %f16389, %f779;
	// end inline asm
	// begin inline asm
	fma.rn.f32 %f787, %f1028, %f16389, %f783;
	// end inline asm
	// begin inline asm
	fma.rn.f32 %f791, %f1028, %f16389, %f787;
	// end inline asm
	// begin inline asm
	fma.rn.f32 %f795, %f1028, %f16389, %f791;
	// end inline asm
	// begin inline asm
	fma.rn.f32 %f799, %f1028, %f16389, %f795;
	// end inline asm
	// begin inline asm
	fma.rn.f32 %f803, %f1028, %f16389, %f799;
	// end inline asm
	// begin inline asm
	fma.rn.f32 %f807, %f1028, %f16389, %f803;
	// end inline asm
	// begin inline asm
	fma.rn.f32 %f811, %f1028, %f16389, %f807;
	// end inline asm
	// begin inline asm
	fma.rn.f32 %f815, %f1028, %f16389, %f811;
	// end inline asm
	// begin inline asm
	fma.rn.f32 %f819, %f1028, %f16389, %f815;
	// end inline asm
	// begin inline asm
	fma.rn.f32 %f823, %f1028, %f16389, %f819;
	// end inline asm
	// begin inline asm
	fma.rn.f32 %f827, %f1028, %f16389, %f823;
	// end inline asm
	// begin inline asm
	fma.rn.f32 %f831, %f1028, %f16389, %f827;
	// end inline asm
	// begin inline asm
	fma.rn.f32 %f835, %f1028, %f16389, %f831;
	// end inline asm
	// begin inline asm
	fma.rn.f32 %f839, %f1028, %f16389, %f835;
	// end inline asm
	// begin inline asm
	fma.rn.f32 %f843, %f1028, %f16389, %f839;
	// end inline asm
	// begin inline asm
	fma.rn.f32 %f847, %f1028, %f16389, %f843;
	// end inline asm
	// begin inline asm
	fma.rn.f32 %f851, %f1028, %f16389, %f847;
	// end inline asm
	// begin inline asm
	fma.rn.f32 %f855, %f1028, %f16389, %f851;
	// end inline asm
	// begin inline asm
	fma.rn.f32 %f859, %f1028, %f16389, %f855;
	// end inline asm
	// begin inline asm
	fma.rn.f32 %f863, %f1028, %f16389, %f859;
	// end inline asm
	// begin inline asm
	fma.rn.f32 %f867, %f1028, %f16389, %f863;
	// end inline asm
	// begin inline asm
	fma.rn.f32 %f871, %f1028, %f16389, %f867;
	// end inline asm
	// begin inline asm
	fma.rn.f32 %f875, %f1028, %f16389, %f871;
	// end inline asm
	// begin inline asm
	fma.rn.f32 %f879, %f1028, %f16389, %f875;
	// end inline asm
	// begin inline asm
	fma.rn.f32 %f883, %f1028, %f16389, %f879;
	// end inline asm
	// begin inline asm
	fma.rn.f32 %f887, %f1028, %f16389, %f883;
	// end inline asm
	// begin inline asm
	fma.rn.f32 %f891, %f1028, %f16389, %f887;
	// end inline asm
	// begin inline asm
	fma.rn.f32 %f895, %f1028, %f16389, %f891;
	// end inline asm
	// begin inline asm
	fma.rn.f32 %f899, %f1028, %f16389, %f895;
	// end inline asm
	// begin inline asm
	fma.rn.f32 %f903, %f1028, %f16389, %f899;
	// end inline asm
	// begin inline asm
	fma.rn.f32 %f907, %f1028, %f16389, %f903;
	// end inline asm
	// begin inline asm
	fma.rn.f32 %f911, %f1028, %f16389, %f907;
	// end inline asm
	// begin inline asm
	fma.rn.f32 %f915, %f1028, %f16389, %f911;
	// end inline asm
	// begin inline asm
	fma.rn.f32 %f919, %f1028, %f16389, %f915;
	// end inline asm
	// begin inline asm
	fma.rn.f32 %f923, %f1028, %f16389, %f919;
	// end inline asm
	// begin inline asm
	fma.rn.f32 %f927, %f1028, %f16389, %f923;
	// end inline asm
	// begin inline asm
	fma.rn.f32 %f931, %f1028, %f16389, %f927;
	// end inline asm
	// begin inline asm
	fma.rn.f32 %f935, %f1028, %f16389, %f931;
	// end inline asm
	// begin inline asm
	fma.rn.f32 %f939, %f1028, %f16389, %f935;
	// end inline asm
	// begin inline asm
	fma.rn.f32 %f943, %f1028, %f16389, %f939;
	// end inline asm
	// begin inline asm
	fma.rn.f32 %f947, %f1028, %f16389, %f943;
	// end inline asm
	// begin inline asm
	fma.rn.f32 %f951, %f1028, %f16389, %f947;
	// end inline asm
	// begin inline asm
	fma.rn.f32 %f955, %f1028, %f16389, %f951;
	// end inline asm
	// begin inline asm
	fma.rn.f32 %f959, %f1028, %f16389, %f955;
	// end inline asm
	// begin inline asm
	fma.rn.f32 %f963, %f1028, %f16389, %f959;
	// end inline asm
	// begin inline asm
	fma.rn.f32 %f967, %f1028, %f16389, %f963;
	// end inline asm
	// begin inline asm
	fma.rn.f32 %f971, %f1028, %f16389, %f967;
	// end inline asm
	// begin inline asm
	fma.rn.f32 %f975, %f1028, %f16389, %f971;
	// end inline asm
	// begin inline asm
	fma.rn.f32 %f979, %f1028, %f16389, %f975;
	// end inline asm
	// begin inline asm
	fma.rn.f32 %f983, %f1028, %f16389, %f979;
	// end inline asm
	// begin inline asm
	fma.rn.f32 %f987, %f1028, %f16389, %f983;
	// end inline asm
	// begin inline asm
	fma.rn.f32 %f991, %f1028, %f16389, %f987;
	// end inline asm
	// begin inline asm
	fma.rn.f32 %f995, %f1028, %f16389, %f991;
	// end inline asm
	// begin inline asm
	fma.rn.f32 %f999, %f1028, %f16389, %f995;
	// end inline asm
	// begin inline asm
	fma.rn.f32 %f1003, %f1028, %f16389, %f999;
	// end inline asm
	// begin inline asm
	fma.rn.f32 %f1007, %f1028, %f16389, %f1003;
	// end inline asm
	// begin inline asm
	fma.rn.f32 %f1011, %f1028, %f16389, %f1007;
	// end inline asm
	// begin inline asm
	fma.rn.f32 %f1015, %f1028, %f16389, %f1011;
	// end inline asm
	// begin inline asm
	fma.rn.f32 %f1019, %f1028, %f16389, %f1015;
	// end inline asm
	// begin inline asm
	fma.rn.f32 %f1023, %f1028, %f16389, %f1019;
	// end inline asm
	// begin inline asm
	fma.rn.f32 %f1027, %f1028, %f16389, %f1023;
	// end inline asm
	sin.approx.f32 	%f1284, %f1027;
	// begin inline asm
	fma.rn.f32 %f1031, %f1284, %f16389, %f1027;
	// end inline asm
	// begin inline asm
	fma.rn.f32 %f1035, %f1284, %f16389, %f1031;
	// end inline asm
	// begin inline asm
	fma.rn.f32 %f1039, %f1284, %f16389, %f1035;
	// end inline asm
	// begin inline asm
	fma.rn.f32 %f1043, %f1284, %f16389, %f1039;
	// end inline asm
	// begin inline asm
	fma.rn.f32 %f1047, %f1284, %f16389, %f1043;
	// end inline asm
	// begin inline asm
	fma.rn.f32 %f1051, %f1284, %f16389, %f1047;
	// end inline asm
	// begin inline asm
	fma.rn.f32 %f1055, %f1284, %f16389, %f1051;
	// end inline asm
	// begin inline asm
	fma.rn.f32 %f1059, %f1284, %f16389, %f1055;
	// end inline asm
	// begin inline asm
	fma.rn.f32 %f1063, %f1284, %f16389, %f1059;
	// end inline asm
	// begin inline asm
	fma.rn.f32 %f1067, %f1284, %f16389, %f1063;
	// end inline asm
	// begin inline asm
	fma.rn.f32 %f1071, %f1284, %f16389, %f1067;
	// end inline asm
	// begin inline asm
	fma.rn.f32 %f1075, %f1284, %f16389, %f1071;
	// end inline asm
	// begin inline asm
	fma.rn.f32 %f1079, %f1284, %f16389, %f1075;
	// end inline asm
	// begin inline asm
	fma.rn.f32 %f1083, %f1284, %f16389, %f1079;
	// end inline asm
	// begin inline asm
	fma.rn.f32 %f1087, %f1284, %f16389, %f1083;
	// end inline asm
	// begin inline asm
	fma.rn.f32 %f1091, %f1284, %f16389, %f1087;
	// end inline asm
	// begin inline asm
	fma.rn.f32 %f1095, %f1284, %f16389, %f1091;
	// end inline asm
	// begin inline asm
	fma.rn.f32 %f1099, %f1284, %f16389, %f1095;
	// end inline asm
	// begin inline asm
	fma.rn.f32 %f1103, %f1284, %f16389, %f1099;
	// end inline asm
	// begin inline asm
	fma.rn.f32 %f1107, %f1284, %f16389, %f1103;
	// end inline asm
	// begin inline asm
	fma.rn.f32 %f1111, %f1284, %f16389, %f1107;
	// end inline asm
	// begin inline asm
	fma.rn.f32 %f1115, %f1284, %f16389, %f1111;
	// end inline asm
	// begin inline asm
	fma.rn.f32 %f1119, %f1284, %f16389, %f1115;
	// end inline asm
	// begin inline asm
	fma.rn.f32 %f1123, %f1284, %f16389, %f1119;
	// end inline asm
	// begin inline asm
	fma.rn.f32 %f1127, %f1284, %f16389, %f1123;
	// end inline asm
	// begin inline asm
	fma.rn.f32 %f1131, %f1284, %f16389, %f1127;
	// end inline asm
	// begin inline asm
	fma.rn.f32 %f1135, %f1284, %f16389, %f1131;
	// end inline asm
	// begin inline asm
	fma.rn.f32 %f1139, %f1284, %f16389, %f1135;
	// end inline asm
	// begin inline asm
	fma.rn.f32 %f1143, %f1284, %f16389, %f1139;
	// end inline asm
	// begin inline asm
	fma.rn.f32 %f1147, %f1284, %f16389, %f1143;
	// end inline asm
	// begin inline asm
	fma.rn.f32 %f1151, %f1284, %f16389, %f1147;
	// end inline asm
	// begin inline asm
	fma.rn.f32 %f1155, %f1284, %f16389, %f1151;
	// end inline asm
	// begin inline asm
	fma.rn.f32 %f1159, %f1284, %f16389, %f1155;
	// end inline asm
	// begin inline asm
	fma.rn.f32 %f1163, %f1284, %f16389, %f1159;
	// end inline asm
	// begin inline asm
	fma.rn.f32 %f1167, %f1284, %f16389, %f1163;
	// end inline asm
	// begin inline asm
	fma.rn.f32 %f1171, %f1284, %f16389, %f1167;
	// end inline asm
	// begin inline asm
	fma.rn.f32 %f1175, %f1284, %f16389, %f1171;
	// end inline asm
	// begin inline asm
	fma.rn.f32 %f1179, %f1284, %f16389, %f1175;
	// end inline asm
	// begin inline asm
	fma.rn.f32 %f1183, %f1284, %f16389, %f1179;
	// end inline asm
	// begin inline asm
	fma.rn.f32 %f1187, %f1284, %f16389, %f1183;
	// end inline asm
	// begin inline asm
	fma.rn.f32 %f1191, %f1284, %f16389, %f1187;
	// end inline asm
	// begin inline asm
	fma.rn.f32 %f1195, %f1284, %f16389, %f1191;
	// end inline asm
	// begin inline asm
	fma.rn.f32 %f1199, %f1284, %f16389, %f1195;
	// end inline asm
	// begin inline asm
	fma.rn.f32 %f1203, %f1284, %f16389, %f1199;
	// end inline asm
	// begin inline asm
	fma.rn.f32 %f1207, %f1284, %f16389, %f1203;
	// end inline asm
	// begin inline asm
	fma.rn.f32 %f1211, %f1284, %f16389, %f1207;
	// end inline asm
	// begin inline asm
	fma.rn.f32 %f1215, %f1284, %f16389, %f1211;
	// end inline asm
	// begin inline asm
	fma.rn.f32 %f1219, %f1284, %f16389, %f1215;
	// end inline asm
	// begin inline asm
	fma.rn.f32 %f1223, %f1284, %f16389, %f1219;
	// end inline asm
	// begin inline asm
	fma.rn.f32 %f1227, %f1284, %f16389, %f1223;
	// end inline asm
	// begin inline asm
	fma.rn.f32 %f1231, %f1284, %f16389, %f1227;
	// end inline asm
	// begin inline asm
	fma.rn.f32 %f1235, %f1284, %f16389, %f1231;
	// end inline asm
	// begin inline asm
	fma.rn.f32 %f1239, %f1284, %f16389, %f1235;
	// end inline asm
	// begin inline asm
	fma.rn.f32 %f1243, %f1284, %f16389, %f1239;
	// end inline asm
	// begin inline asm
	fma.rn.f32 %f1247, %f1284, %f16389, %f1243;
	// end inline asm
	// begin inline asm
	fma.rn.f32 %f1251, %f1284, %f16389, %f1247;
	// end inline asm
	// begin inline asm
	fma.rn.f32 %f1255, %f1284, %f16389, %f1251;
	// end inline asm
	// begin inline asm
	fma.rn.f32 %f1259, %f1284, %f16389, %f1255;
	// end inline asm
	// begin inline asm
	fma.rn.f32 %f1263, %f1284, %f16389, %f1259;
	// end inline asm
	// begin inline asm
	fma.rn.f32 %f1267, %f1284, %f16389, %f1263;
	// end inline asm
	// begin inline asm
	fma.rn.f32 %f1271, %f1284, %f16389, %f1267;
	// end inline asm
	// begin inline asm
	fma.rn.f32 %f1275, %f1284, %f16389, %f1271;
	// end inline asm
	// begin inline asm
	fma.rn.f32 %f1279, %f1284, %f16389, %f1275;
	// end inline asm
	// begin inline asm
	fma.rn.f32 %f1283, %f1284, %f16389, %f1279;
	// end inline asm
	sin.approx.f32 	%f1540, %f1283;
	// begin inline asm
	fma.rn.f32 %f1287, %f1540, %f16389, %f1283;
	// end inline asm
	// begin inline asm
	fma.rn.f32 %f1291, %f1540, %f16389, %f1287;
	// end inline asm
	// begin inline asm
	fma.rn.f32 %f1295, %f1540, %f16389, %f1291;
	// end inline asm
	// begin inline asm
	fma.rn.f32 %f1299, %f1540, %f16389, %f1295;
	// end inline asm
	// begin inline asm
	fma.rn.f32 %f1303, %f1540, %f16389, %f1299;
	// end inline asm
	// begin inline asm
	fma.rn.f32 %f1307, %f1540, %f16389, %f1303;
	// end inline asm
	// begin inline asm
	fma.rn.f32 %f1311, %f1540, %f16389, %f1307;
	// end inline asm
	// begin inline asm
	fma.rn.f32 %f1315, %f1540, %f16389, %f1311;
	// end inline asm
	// begin inline asm
	fma.rn.f32 %f1319, %f1540, %f16389, %f1315;
	// end inline asm
	// begin inline asm
	fma.rn.f32 %f1323, %f1540, %f16389, %f1319;
	// end inline asm
	// begin inline asm
	fma.rn.f32 %f1327, %f1540, %f16389, %f1323;
	// end inline asm
	// begin inline asm
	fma.rn.f32 %f1331, %f1540, %f16389, %f1327;
	// end inline asm
	// begin inline asm
	fma.rn.f32 %f1335, %f1540, %f16389, %f1331;
	// end inline asm
	// begin inline asm
	fma.rn.f32 %f1339, %f1540, %f16389, %f1335;
	// end inline asm
	// begin inline asm
	fma.rn.f32 %f1343, %f1540, %f16389, %f1339;
	// end inline asm
	// begin inline asm
	fma.rn.f32 %f1347, %f1540, %f16389, %f1343;
	// end inline asm
	// begin inline asm
	fma.rn.f32 %f1351, %f1540, %f16389, %f1347;
	// end inline asm
	// begin inline asm
	fma.rn.f32 %f1355, %f1540, %f16389, %f1351;
	// end inline asm
	// begin inline asm
	fma.rn.f32 %f1359, %f1540, %f16389, %f1355;
	// end inline asm
	// begin inline asm
	fma.rn.f32 %f1363, %f1540, %f16389, %f1359;
	// end inline asm
	// begin inline asm
	fma.rn.f32 %f1367, %f1540, %f16389, %f1363;
	// end inline asm
	// begin inline asm
	fma.rn.f32 %f1371, %f1540, %f16389, %f1367;
	// end inline asm
	// begin inline asm
	fma.rn.f32 %f1375, %f1540, %f16389, %f1371;
	// end inline asm
	// begin inline asm
	fma.rn.f32 %f1379, %f1540, %f16389, %f1375;
	// end inline asm
	// begin inline asm
	fma.rn.f32 %f1383, %f1540, %f16389, %f1379;
	// end inline asm
	// begin inline asm
	fma.rn.f32 %f1387, %f1540, %f16389, %f1383;
	// end inline asm
	// begin inline asm
	fma.rn.f32 %f1391, %f1540, %f16389, %f1387;
	// end inline asm
	// begin inline asm
	fma.rn.f32 %f1395, %f1540, %f16389, %f1391;
	// end inline asm
	// begin inline asm
	fma.rn.f32 %f1399, %f1540, %f16389, %f1395;
	// end inline asm
	// begin inline asm
	fma.rn.f32 %f1403, %f1540, %f16389, %f1399;
	// end inline asm
	// begin inline asm
	fma.rn.f32 %f1407, %f1540, %f16389, %f1403;
	// end inline asm
	// begin inline asm
	fma.rn.f32 %f1411, %f1540, %f16389, %f1407;
	// end inline asm
	// begin inline asm
	fma.rn.f32 %f1415, %f1540, %f16389, %f1411;
	// end inline asm
	// begin inline asm
	fma.rn.f32 %f1419, %f1540, %f16389, %f1415;
	// end inline asm
	// begin inline asm
	fma.rn.f32 %f1423, %f1540, %f16389, %f1419;
	// end inline asm
	// begin inline asm
	fma.rn.f32 %f1427, %f1540, %f16389, %f1423;
	// end inline asm
	// begin inline asm
	fma.rn.f32 %f1431, %f1540, %f16389, %f1427;
	// end inline asm
	// begin inline asm
	fma.rn.f32 %f1435, %f1540, %f16389, %f1431;
	// end inline asm
	// begin inline asm
	fma.rn.f32 %f1439, %f1540, %f16389, %f1435;
	// end inline asm
	// begin inline asm
	fma.rn.f32 %f1443, %f1540, %f16389, %f1439;
	// end inline asm
	// begin inline asm
	fma.rn.f32 %f1447, %f1540, %f16389, %f1443;
	// end inline asm
	// begin inline asm
	fma.rn.f32 %f1451, %f1540, %f16389, %f1447;
	// end inline asm
	// begin inline asm
	fma.rn.f32 %f1455, %f1540, %f16389, %f1451;
	// end inline asm
	// begin inline asm
	fma.rn.f32 %f1459, %f1540, %f16389, %f1455;
	// end inline asm
	// begin inline asm
	fma.rn.f32 %f1463, %f1540, %f16389, %f1459;
	// end inline asm
	// begin inline asm
	fma.rn.f32 %f1467, %f1540, %f16389, %f1463;
	// end inline asm
	// begin inline asm
	fma.rn.f32 %f1471, %f1540, %f16389, %f1467;
	// end inline asm
	// begin inline asm
	fma.rn.f32 %f1475, %f1540, %f16389, %f1471;
	// end inline asm
	// begin inline asm
	fma.rn.f32 %f1479, %f1540, %f16389, %f1475;
	// end inline asm
	// begin inline asm
	fma.rn.f32 %f1483, %f1540, %f16389, %f1479;
	// end inline asm
	// begin inline asm
	fma.rn.f32 %f1487, %f1540, %f16389, %f1483;
	// end inline asm
	// begin inline asm
	fma.rn.f32 %f1491, %f1540, %f16389, %f1487;
	// end inline asm
	// begin inline asm
	fma.rn.f32 %f1495, %f1540, %f16389, %f1491;
	// end inline asm
	// begin inline asm
	fma.rn.f32 %f1499, %f1540, %f16389, %f1495;
	// end inline asm
	// begin inline asm
	fma.rn.f32 %f1503, %f1540, %f16389, %f1499;
	// end inline asm
	// begin inline asm
	fma.rn.f32 %f1507, %f1540, %f16389, %f1503;
	// end inline asm
	// begin inline asm
	fma.rn.f32 %f1511, %f1540, %f16389, %f1507;
	// end inline asm
	// begin inline asm
	fma.rn.f32 %f1515, %f1540, %f16389, %f1511;
	// end inline asm
	// begin inline asm
	fma.rn.f32 %f1519, %f1540, %f16389, %f1515;
	// end inline asm
	// begin inline asm
	fma.rn.f32 %f1523, %f1540, %f16389, %f1519;
	// end inline asm
	// begin inline asm
	fma.rn.f32 %f1527, %f1540, %f16389, %f1523;
	// end inline asm
	// begin inline asm
	fma.rn.f32 %f1531, %f1540, %f16389, %f1527;
	// end inline asm
	// begin inline asm
	fma.rn.f32 %f1535, %f1540, %f16389, %f1531;
	// end inline asm
	// begin inline asm
	fma.rn.f32 %f1539, %f1540, %f16389, %f1535;
	// end inline asm
	sin.approx.f32 	%f1796, %f1539;
	// begin inline asm
	fma.rn.f32 %f1543, %f1796, %f16389, %f1539;
	// end inline asm
	// begin inline asm
	fma.rn.f32 %f1547, %f1796, %f16389, %f1543;
	// end inline asm
	// begin inline asm
	fma.rn.f32 %f1551, %f1796, %f16389, %f1547;
	// end inline asm
	// begin inline asm
	fma.rn.f32 %f1555, %f1796, %f16389, %f1551;
	// end inline asm
	// begin inline asm
	fma.rn.f32 %f1559, %f1796, %f16389, %f1555;
	// end inline asm
	// begin inline asm
	fma.rn.f32 %f1563, %f1796, %f16389, %f1559;
	// end inline asm
	// begin inline asm
	fma.rn.f32 %f1567, %f1796, %f16389, %f1563;
	// end inline asm
	// begin inline asm
	fma.rn.f32 %f1571, %f1796, %f16389, %f1567;
	// end inline asm
	// begin inline asm
	fma.rn.f32 %f1575, %f1796, %f16389, %f1571;
	// end inline asm
	// begin inline asm
	fma.rn.f32 %f1579, %f1796, %f16389, %f1575;
	// end inline asm
	// begin inline asm
	fma.rn.f32 %f1583, %f1796, %f16389, %f1579;
	// end inline asm
	// begin inline asm
	fma.rn.f32 %f1587, %f1796, %f16389, %f1583;
	// end inline asm
	// begin inline asm
	fma.rn.f32 %f1591, %f1796, %f16389, %f1587;
	// end inline asm
	// begin inline asm
	fma.rn.f32 %f1595, %f1796, %f16389, %f1591;
	// end inline asm
	// begin inline asm
	fma.rn.f32 %f1599, %f1796, %f16389, %f1595;
	// end inline asm
	// begin inline asm
	fma.rn.f32 %f1603, %f1796, %f16389, %f1599;
	// end inline asm
	// begin inline asm
	fma.rn.f32 %f1607, %f1796, %f16389, %f1603;
	// end inline asm
	// begin inline asm
	fma.rn.f32 %f1611, %f1796, %f16389, %f1607;
	// end inline asm
	// begin inline asm
	fma.rn.f32 %f1615, %f1796, %f16389, %f1611;
	// end inline asm
	// begin inline asm
	fma.rn.f32 %f1619, %f1796, %f16389, %f1615;
	// end inline asm
	// begin inline asm
	fma.rn.f32 %f1623, %f1796, %f16389, %f1619;
	// end inline asm
	// begin inline asm
	fma.rn.f32 %f1627, %f1796, %f16389, %f1623;
	// end inline asm
	// begin inline asm
	fma.rn.f32 %f1631, %f1796, %f16389, %f1627;
	// end inline asm
	// begin inline asm
	fma.rn.f32 %f1635, %f1796, %f16389, %f1631;
	// end inline asm
	// begin inline asm
	fma.rn.f32 %f1639, %f1796, %f16389, %f1635;
	// end inline asm
	// begin inline asm
	fma.rn.f32 %f1643, %f1796, %f16389, %f1639;
	// end inline asm
	// begin inline asm
	fma.rn.f32 %f1647, %f1796, %f16389, %f1643;
	// end inline asm
	// begin inline asm
	fma.rn.f32 %f1651, %f1796, %f16389, %f1647;
	// end inline asm
	// begin inline asm
	fma.rn.f32 %f1655, %f1796, %f16389, %f1651;
	// end inline asm
	// begin inline asm
	fma.rn.f32 %f1659, %f1796, %f16389, %f1655;
	// end inline asm
	// begin inline asm
	fma.rn.f32 %f1663, %f1796, %f16389, %f1659;
	// end inline asm
	// begin inline asm
	fma.rn.f32 %f1667, %f1796, %f16389, %f1663;
	// end inline asm
	// begin inline asm
	fma.rn.f32 %f1671, %f1796, %f16389, %f1667;
	// end inline asm
	// begin inline asm
	fma.rn.f32 %f1675, %f1796, %f16389, %f1671;
	// end inline asm
	// begin inline asm
	fma.rn.f32 %f1679, %f1796, %f16389, %f1675;
	// end inline asm
	// begin inline asm
	fma.rn.f32 %f1683, %f1796, %f16389, %f1679;
	// end inline asm
	// begin inline asm
	fma.rn.f32 %f1687, %f1796, %f16389, %f1683;
	// end inline asm
	// begin inline asm
	fma.rn.f32 %f1691, %f1796, %f16389, %f1687;
	// end inline asm
	// begin inline asm
	fma.rn.f32 %f1695, %f1796, %f16389, %f1691;
	// end inline asm
	// begin inline asm
	fma.rn.f32 %f1699, %f1796, %f16389, %f1695;
	// end inline asm
	// begin inline asm
	fma.rn.f32 %f1703, %f1796, %f16389, %f1699;
	// end inline asm
	// begin inline asm
	fma.rn.f32 %f1707, %f1796, %f16389, %f1703;
	// end inline asm
	// begin inline asm
	fma.rn.f32 %f1711, %f1796, %f16389, %f1707;
	// end inline asm
	// begin inline asm
	fma.rn.f32 %f1715, %f1796, %f16389, %f1711;
	// end inline asm
	// begin inline asm
	fma.rn.f32 %f1719, %f1796, %f16389, %f1715;
	// end inline asm
	// begin inline asm
	fma.rn.f32 %f1723, %f1796, %f16389, %f1719;
	// end inline asm
	// begin inline asm
	fma.rn.f32 %f1727, %f1796, %f16389, %f1723;
	// end inline asm
	// begin inline asm
	fma.rn.f32 %f1731, %f1796, %f16389, %f1727;
	// end inline asm
	// begin inline asm
	fma.rn.f32 %f1735, %f1796, %f16389, %f1731;
	// end inline asm
	// begin inline asm
	fma.rn.f32 %f1739, %f1796, %f16389, %f1735;
	// end inline asm
	// begin inline asm
	fma.rn.f32 %f1743, %f1796, %f16389, %f1739;
	// end inline asm
	// begin inline asm
	fma.rn.f32 %f1747, %f1796, %f16389, %f1743;
	// end inline asm
	// begin inline asm
	fma.rn.f32 %f1751, %f1796, %f16389, %f1747;
	// end inline asm
	// begin inline asm
	fma.rn.f32 %f1755, %f1796, %f16389, %f1751;
	// end inline asm
	// begin inline asm
	fma.rn.f32 %f1759, %f1796, %f16389, %f1755;
	// end inline asm
	// begin inline asm
	fma.rn.f32 %f1763, %f1796, %f16389, %f1759;
	// end inline asm
	// begin inline asm
	fma.rn.f32 %f1767, %f1796, %f16389, %f1763;
	// end inline asm
	// begin inline asm
	fma.rn.f32 %f1771, %f1796, %f16389, %f1767;
	// end inline asm
	// begin inline asm
	fma.rn.f32 %f1775, %f1796, %f16389, %f1771;
	// end inline asm
	// begin inline asm
	fma.rn.f32 %f1779, %f1796, %f16389, %f1775;
	// end inline asm
	// begin inline asm
	fma.rn.f32 %f1783, %f1796, %f16389, %f1779;
	// end inline asm
	// begin inline asm
	fma.rn.f32 %f1787, %f1796, %f16389, %f1783;
	// end inline asm
	// begin inline asm
	fma.rn.f32 %f1791, %f1796, %f16389, %f1787;
	// end inline asm
	// begin inline asm
	fma.rn.f32 %f1795, %f1796, %f16389, %f1791;
	// end inline asm
	sin.approx.f32 	%f2052, %f1795;
	// begin inline asm
	fma.rn.f32 %f1799, %f2052, %f16389, %f1795;
	// end inline asm
	// begin inline asm
	fma.rn.f32 %f1803, %f2052, %f16389, %f1799;
	// end inline asm
	// begin inline asm
	fma.rn.f32 %f1807, %f2052, %f16389, %f1803;
	// end inline asm
	// begin inline asm
	fma.rn.f32 %f1811, %f2052, %f16389, %f1807;
	// end inline asm
	// begin inline asm
	fma.rn.f32 %f1815, %f2052, %f16389, %f1811;
	// end inline asm
	// begin inline asm
	fma.rn.f32 %f1819, %f2052, %f16389, %f1815;
	// end inline asm
	// begin inline asm
	fma.rn.f32 %f1823, %f2052, %f16389, %f1819;
	// end inline asm
	// begin inline asm
	fma.rn.f32 %f1827, %f2052, %f16389, %f1823;
	// end inline asm
	// begin inline asm
	fma.rn.f32 %f1831, %f2052, %f16389, %f1827;
	// end inline asm
	// begin inline asm
	fma.rn.f32 %f1835, %f2052, %f16389, %f1831;
	// end inline asm
	// begin inline asm
	fma.rn.f32 %f1839, %f2052, %f16389, %f1835;
	// end inline asm
	// begin inline asm
	fma.rn.f32 %f1843, %f2052, %f16389, %f1839;
	// end inline asm
	// begin inline asm
	fma.rn.f32 %f1847, %f2052, %f16389, %f1843;
	// end inline asm
	// begin inline asm
	fma.rn.f32 %f1851, %f2052, %f16389, %f1847;
	// end inline asm
	// begin inline asm
	fma.rn.f32 %f1855, %f2052, %f16389, %f1851;
	// end inline asm
	// begin inline asm
	fma.rn.f32 %f1859, %f2052, %f16389, %f1855;
	// end inline asm
	// begin inline asm
	fma.rn.f32 %f1863, %f2052, %f16389, %f1859;
	// end inline asm
	// begin inline asm
	fma.rn.f32 %f1867, %f2052, %f16389, %f1863;
	// end inline asm
	// begin inline asm
	fma.rn.f32 %f1871, %f2052, %f16389, %f1867;
	// end inline asm
	// begin inline asm
	fma.rn.f32 %f1875, %f2052, %f16389, %f1871;
	// end inline asm
	// begin inline asm
	fma.rn.f32 %f1879, %f2052, %f16389, %f1875;
	// end inline asm
	// begin inline asm
	fma.rn.f32 %f1883, %f2052, %f16389, %f1879;
	// end inline asm
	// begin inline asm
	fma.rn.f32 %f1887, %f2052, %f16389, %f1883;
	// end inline asm
	// begin inline asm
	fma.rn.f32 %f1891, %f2052, %f16389, %f1887;
	// end inline asm
	// begin inline asm
	fma.rn.f32 %f1895, %f2052, %f16389, %f1891;
	// end inline asm
	// begin inline asm
	fma.rn.f32 %f1899, %f2052, %f16389, %f1895;
	// end inline asm
	// begin inline asm
	fma.rn.f32 %f1903, %f2052, %f16389, %f1899;
	// end inline asm
	// begin inline asm
	fma.rn.f32 %f1907, %f2052, %f16389, %f1903;
	// end inline asm
	// begin inline asm
	fma.rn.f32 %f1911, %f2052, %f16389, %f1907;
	// end inline asm
	// begin inline asm
	fma.rn.f32 %f1915, %f2052, %f16389, %f1911;
	// end inline asm
	// begin inline asm
	fma.rn.f32 %f1919, %f2052, %f16389, %f1915;
	// end inline asm
	// begin inline asm
	fma.rn.f32 %f1923, %f2052, %f16389, %f1919;
	// end inline asm
	// begin inline asm
	fma.rn.f32 %f1927, %f2052, %f16389, %f1923;
	// end inline asm
	// begin inline asm
	fma.rn.f32 %f1931, %f2052, %f16389, %f1927;
	// end inline asm
	// begin inline asm
	fma.rn.f32 %f1935, %f2052, %f16389, %f1931;
	// end inline asm
	// begin inline asm
	fma.rn.f32 %f1939, %f2052, %f16389, %f1935;
	// end inline asm
	// begin inline asm
	fma.rn.f32 %f1943, %f2052, %f16389, %f1939;
	// end inline asm
	// begin inline asm
	fma.rn.f32 %f1947, %f2052, %f16389, %f1943;
	// end inline asm
	// begin inline asm
	fma.rn.f32 %f1951, %f2052, %f16389, %f1947;
	// end inline asm
	// begin inline asm
	fma.rn.f32 %f1955, %f2052, %f16389, %f1951;
	// end inline asm
	// begin inline asm
	fma.rn.f32 %f1959, %f2052, %f16389, %f1955;
	// end inline asm
	// begin inline asm
	fma.rn.f32 %f1963, %f2052, %f16389, %f1959;
	// end inline asm
	// begin inline asm
	fma.rn.f32 %f1967, %f2052, %f16389, %f1963;
	// end inline asm
	// begin inline asm
	fma.rn.f32 %f1971, %f2052, %f16389, %f1967;
	// end inline asm
	// begin inline asm
	fma.rn.f32 %f1975, %f2052, %f16389, %f1971;
	// end inline asm
	// begin inline asm
	fma.rn.f32 %f1979, %f2052, %f16389, %f1975;
	// end inline asm
	// begin inline asm
	fma.rn.f32 %f1983, %f2052, %f16389, %f1979;
	// end inline asm
	// begin inline asm
	fma.rn.f32 %f1987, %f2052, %f16389, %f1983;
	// end inline asm
	// begin inline asm
	fma.rn.f32 %f1991, %f2052, %f16389, %f1987;
	// end inline asm
	// begin inline asm
	fma.rn.f32 %f1995, %f2052, %f16389, %f1991;
	// end inline asm
	// begin inline asm
	fma.rn.f32 %f1999, %f2052, %f16389, %f1995;
	// end inline asm
	// begin inline asm
	fma.rn.f32 %f2003, %f2052, %f16389, %f1999;
	// end inline asm
	// begin inline asm
	fma.rn.f32 %f2007, %f2052, %f16389, %f2003;
	// end inline asm
	// begin inline asm
	fma.rn.f32 %f2011, %f2052, %f16389, %f2007;
	// end inline asm
	// begin inline asm
	fma.rn.f32 %f2015, %f2052, %f16389, %f2011;
	// end inline asm
	// begin inline asm
	fma.rn.f32 %f2019, %f2052, %f16389, %f2015;
	// end inline asm
	// begin inline asm
	fma.rn.f32 %f2023, %f2052, %f16389, %f2019;
	// end inline asm
	// begin inline asm
	fma.rn.f32 %f2027, %f2052, %f16389, %f2023;
	// end inline asm
	// begin inline asm
	fma.rn.f32 %f2031, %f2052, %f16389, %f2027;
	// end inline asm
	// begin inline asm
	fma.rn.f32 %f2035, %f2052, %f16389, %f2031;
	// end inline asm
	// begin inline asm
	fma.rn.f32 %f2039, %f2052, %f16389, %f2035;
	// end inline asm
	// begin inline asm
	fma.rn.f32 %f2043, %f2052, %f16389, %f2039;
	// end inline asm
	// begin inline asm
	fma.rn.f32 %f2047, %f2052, %f16389, %f2043;
	// end inline asm
	// begin inline asm
	fma.rn.f32 %f2051, %f2052, %f16389, %f2047;
	// end inline asm
	sin.approx.f32 	%f2308, %f2051;
	// begin inline asm
	fma.rn.f32 %f2055, %f2308, %f16389, %f2051;
	// end inline asm
	// begin inline asm
	fma.rn.f32 %f2059, %f2308, %f16389, %f2055;
	// end inline asm
	// begin inline asm
	fma.rn.f32 %f2063, %f2308, %f16389, %f2059;
	// end inline asm
	// begin inline asm
	fma.rn.f32 %f2067, %f2308, %f16389, %f2063;
	// end inline asm
	// begin inline asm
	fma.rn.f32 %f2071, %f2308, %f16389, %f2067;
	// end inline asm
	// begin inline asm
	fma.rn.f32 %f2075, %f2308, %f16389, %f2071;
	// end inline asm
	// begin inline asm
	fma.rn.f32 %f2079, %f2308, %f16389, %f2075;
	// end inline asm
	// begin inline asm
	fma.rn.f32 %f2083, %f2308, %f16389, %f2079;
	// end inline asm
	// begin inline asm
	fma.rn.f32 %f2087, %f2308, %f16389, %f2083;
	// end inline asm
	// begin inline asm
	fma.rn.f32 %f2091, %f2308, %f16389, %f2087;
	// end inline asm
	// begin inline asm
	fma.rn.f32 %f2095, %f2308, %f16389, %f2091;
	// end inline asm
	// begin inline asm
	fma.rn.f32 %f2099, %f2308, %f16389, %f2095;
	// end inline asm
	// begin inline asm
	fma.rn.f32 %f2103, %f2308, %f16389, %f2099;
	// end inline asm
	// begin inline asm
	fma.rn.f32 %f2107, %f2308, %f16389, %f2103;
	// end inline asm
	// begin inline asm
	fma.rn.f32 %f2111, %f2308, %f16389, %f2107;
	// end inline asm
	// begin inline asm
	fma.rn.f32 %f2115, %f2308, %f16389, %f2111;
	// end inline asm
	// begin inline asm
	fma.rn.f32 %f2119, %f2308, %f16389, %f2115;
	// end inline asm
	// begin inline asm
	fma.rn.f32 %f2123, %f2308, %f16389, %f2119;
	// end inline asm
	// begin inline asm
	fma.rn.f32 %f2127, %f2308, %f16389, %f2123;
	// end inline asm
	// begin inline asm
	fma.rn.f32 %f2131, %f2308, %f16389, %f2127;
	// end inline asm
	// begin inline asm
	fma.rn.f32 %f2135, %f2308, %f16389, %f2131;
	// end inline asm
	// begin inline asm
	fma.rn.f32 %f2139, %f2308, %f16389, %f2135;
	// end inline asm
	// begin inline asm
	fma.rn.f32 %f2143, %f2308, %f16389, %f2139;
	// end inline asm
	// begin inline asm
	fma.rn.f32 %f2147, %f2308, %f16389, %f2143;
	// end inline asm
	// begin inline asm
	fma.rn.f32 %f2151, %f2308, %f16389, %f2147;
	// end inline asm
	// begin inline asm
	fma.rn.f32 %f2155, %f2308, %f16389, %f2151;
	// end inline asm
	// begin inline asm
	fma.rn.f32 %f2159, %f2308, %f16389, %f2155;
	// end inline asm
	// begin inline asm
	fma.rn.f32 %f2163, %f2308, %f16389, %f2159;
	// end inline asm
	// begin inline asm
	fma.rn.f32 %f2167, %f2308, %f16389, %f2163;
	// end inline asm
	// begin inline asm
	fma.rn.f32 %f2171, %f2308, %f16389, %f2167;
	// end inline asm
	// begin inline asm
	fma.rn.f32 %f2175, %f2308, %f16389, %f2171;
	// end inline asm
	// begin inline asm
	fma.rn.f32 %f2179, %f2308, %f16389, %f2175;
	// end inline asm
	// begin inline asm
	fma.rn.f32 %f2183, %f2308, %f16389, %f2179;
	// end inline asm
	// begin inline asm
	fma.rn.f32 %f2187, %f2308, %f16389, %f2183;
	// end inline asm
	// begin inline asm
	fma.rn.f32 %f2191, %f2308, %f16389, %f2187;
	// end inline asm
	// begin inline asm
	fma.rn.f32 %f2195, %f2308, %f16389, %f2191;
	// end inline asm
	// begin inline asm
	fma.rn.f32 %f2199, %f2308, %f16389, %f2195;
	// end inline asm
	// begin inline asm
	fma.rn.f32 %f2203, %f2308, %f16389, %f2199;
	// end inline asm
	// begin inline asm
	fma.rn.f32 %f2207, %f2308, %f16389, %f2203;
	// end inline asm
	// begin inline asm
	fma.rn.f32 %f2211, %f2308, %f16389, %f2207;
	// end inline asm
	// begin inline asm
	fma.rn.f32 %f2215, %f2308, %f16389, %f2211;
	// end inline asm
	// begin inline asm
	fma.rn.f32 %f2219, %f2308, %f16389, %f2215;
	// end inline asm
	// begin inline asm
	fma.rn.f32 %f2223, %f2308, %f16389, %f2219;
	// end inline asm
	// begin inline asm
	fma.rn.f32 %f2227, %f2308, %f16389, %f2223;
	// end inline asm
	// begin inline asm
	fma.rn.f32 %f2231, %f2308, %f16389, %f2227;
	// end inline asm
	// begin inline asm
	fma.rn.f32 %f2235, %f2308, %f16389, %f2231;
	// end inline asm
	// begin inline asm
	fma.rn.f32 %f2239, %f2308, %f16389, %f2235;
	// end inline asm
	// begin inline asm
	fma.rn.f32 %f2243, %f2308, %f16389, %f2239;
	// end inline asm
	// begin inline asm
	fma.rn.f32 %f2247, %f2308, %f16389, %f2243;
	// end inline asm
	// begin inline asm
	fma.rn.f32 %f2251, %f2308, %f16389, %f2247;
	// end inline asm
	// begin inline asm
	fma.rn.f32 %f2255, %f2308, %f16389, %f2251;
	// end inline asm
	// begin inline asm
	fma.rn.f32 %f2259, %f2308, %f16389, %f2255;
	// end inline asm
	// begin inline asm
	fma.rn.f32 %f2263, %f2308, %f16389, %f2259;
	// end inline asm
	// begin inline asm
	fma.rn.f32 %f2267, %f2308, %f16389, %f2263;
	// end inline asm
	// begin inline asm
	fma.rn.f32 %f2271, %f2308, %f16389, %f2267;
	// end inline asm
	// begin inline asm
	fma.rn.f32 %f2275, %f2308, %f16389, %f2271;
	// end inline asm
	// begin inline asm
	fma.rn.f32 %f2279, %f2308, %f16389, %f2275;
	// end inline asm
	// begin inline asm
	fma.rn.f32 %f2283, %f2308, %f16389, %f2279;
	// end inline asm
	// begin inline asm
	fma.rn.f32 %f2287, %f2308, %f16389, %f2283;
	// end inline asm
	// begin inline asm
	fma.rn.f32 %f2291, %f2308, %f16389, %f2287;
	// end inline asm
	// begin inline asm
	fma.rn.f32 %f2295, %f2308, %f16389, %f2291;
	// end inline asm
	// begin inline asm
	fma.rn.f32 %f2299, %f2308, %f16389, %f2295;
	// end inline asm
	// begin inline asm
	fma.rn.f32 %f2303, %f2308, %f16389, %f2299;
	// end inline asm
	// begin inline asm
	fma.rn.f32 %f2307, %f2308, %f16389, %f2303;
	// end inline asm
	sin.approx.f32 	%f2564, %f2307;
	// begin inline asm
	fma.rn.f32 %f2311, %f2564, %f16389, %f2307;
	// end inline asm
	// begin inline asm
	fma.rn.f32 %f2315, %f2564, %f16389, %f2311;
	// end inline asm
	// begin inline asm
	fma.rn.f32 %f2319, %f2564, %f16389, %f2315;
	// end inline asm
	// begin inline asm
	fma.rn.f32 %f2323, %f2564, %f16389, %f2319;
	// end inline asm
	// begin inline asm
	fma.rn.f32 %f2327, %f2564, %f16389, %f2323;
	// end inline asm
	// begin inline asm
	fma.rn.f32 %f2331, %f2564, %f16389, %f2327;
	// end inline asm
	// begin inline asm
	fma.rn.f32 %f2335, %f2564, %f16389, %f2331;
	// end inline asm
	// begin inline asm
	fma.rn.f32 %f2339, %f2564, %f16389, %f2335;
	// end inline asm
	// begin inline asm
	fma.rn.f32 %f2343, %f2564, %f16389, %f2339;
	// end inline asm
	// begin inline asm
	fma.rn.f32 %f2347, %f2564, %f16389, %f2343;
	// end inline asm
	// begin inline asm
	fma.rn.f32 %f2351, %f2564, %f16389, %f2347;
	// end inline asm
	// begin inline asm
	fma.rn.f32 %f2355, %f2564, %f16389, %f2351;
	// end inline asm
	// begin inline asm
	fma.rn.f32 %f2359, %f2564, %f16389, %f2355;
	// end inline asm
	// begin inline asm
	fma.rn.f32 %f2363, %f2564, %f16389, %f2359;
	// end inline asm
	// begin inline asm
	fma.rn.f32 %f2367, %f2564, %f16389, %f2363;
	// end inline asm
	// begin inline asm
	fma.rn.f32 %f2371, %f2564, %f16389, %f2367;
	// end inline asm
	// begin inline asm
	fma.rn.f32 %f2375, %f2564, %f16389, %f2371;
	// end inline asm
	// begin inline asm
	fma.rn.f32 %f2379, %f2564, %f16389, %f2375;
	// end inline asm
	// begin inline asm
	fma.rn.f32 %f2383, %f2564, %f16389, %f2379;
	// end inline asm
	// begin inline asm
	fma.rn.f32 %f2387, %f2564, %f16389, %f2383;
	// end inline asm
	// begin inline asm
	fma.rn.f32 %f2391, %f2564, %f16389, %f2387;
	// end inline asm
	// begin inline asm
	fma.rn.f32 %f2395, %f2564, %f16389, %f2391;
	// end inline asm
	// begin inline asm
	fma.rn.f32 %f2399, %f2564, %f16389, %f2395;
	// end inline asm
	// begin inline asm
	fma.rn.f32 %f2403, %f2564, %f16389, %f2399;
	// end inline asm
	// begin inline asm
	fma.rn.f32 %f2407, %f2564, %f16389, %f2403;
	// end inline asm
	// begin inline asm
	fma.rn.f32 %f2411, %f2564, %f16389, %f2407;
	// end inline asm
	// begin inline asm
	fma.rn.f32 %f2415, %f2564, %f16389, %f2411;
	// end inline asm
	// begin inline asm
	fma.rn.f32 %f2419, %f2564, %f16389, %f2415;
	// end inline asm
	// begin inline asm
	fma.rn.f32 %f2423, %f2564, %f16389, %f2419;
	// end inline asm
	// begin inline asm
	fma.rn.f32 %f2427, %f2564, %f16389, %f2423;
	// end inline asm
	// begin inline asm
	fma.rn.f32 %f2431, %f2564, %f16389, %f2427;
	// end inline asm
	// begin inline asm
	fma.rn.f32 %f2435, %f2564, %f16389, %f2431;
	// end inline asm
	// begin inline asm
	fma.rn.f32 %f2439, %f2564, %f16389, %f2435;
	// end inline asm
	// begin inline asm
	fma.rn.f32 %f2443, %f2564, %f16389, %f2439;
	// end inline asm
	// begin inline asm
	fma.rn.f32 %f2447, %f2564, %f16389, %f2443;
	// end inline asm
	// begin inline asm
	fma.rn.f32 %f2451, %f2564, %f16389, %f2447;
	// end inline asm
	// begin inline asm
	fma.rn.f32 %f2455, %f2564, %f16389, %f2451;
	// end inline asm
	// begin inline asm
	fma.rn.f32 %f2459, %f2564, %f16389, %f2455;
	// end inline asm
	// begin inline asm
	fma.rn.f32 %f2463, %f2564, %f16389, %f2459;
	// end inline asm
	// begin inline asm
	fma.rn.f32 %f2467, %f2564, %f16389, %f2463;
	// end inline asm
	// begin inline asm
	fma.rn.f32 %f2471, %f2564, %f16389, %f2467;
	// end inline asm
	// begin inline asm
	fma.rn.f32 %f2475, %f2564, %f16389, %f2471;
	// end inline asm
	// begin inline asm
	fma.rn.f32 %f2479, %f2564, %f16389, %f2475;
	// end inline asm
	// begin inline asm
	fma.rn.f32 %f2483, %f2564, %f16389, %f2479;
	// end inline asm
	// begin inline asm
	fma.rn.f32 %f2487, %f2564, %f16389, %f2483;
	// end inline asm
	// begin inline asm
	fma.rn.f32 %f2491, %f2564, %f16389, %f2487;
	// end inline asm
	// begin inline asm
	fma.rn.f32 %f2495, %f2564, %f16389, %f2491;
	// end inline asm
	// begin inline asm
	fma.rn.f32 %f2499, %f2564, %f16389, %f2495;
	// end inline asm
	// begin inline asm
	fma.rn.f32 %f2503, %f2564, %f16389, %f2499;
	// end inline asm
	// begin inline asm
	fma.rn.f32 %f2507, %f2564, %f16389, %f2503;
	// end inline asm
	// begin inline asm
	fma.rn.f32 %f2511, %f2564, %f16389, %f2507;
	// end inline asm
	// begin inline asm
	fma.rn.f32 %f2515, %f2564, %f16389, %f2511;
	// end inline asm
	// begin inline asm
	fma.rn.f32 %f2519, %f2564, %f16389, %f2515;
	// end inline asm
	// begin inline asm
	fma.rn.f32 %f2523, %f2564, %f16389, %f2519;
	// end inline asm
	// begin inline asm
	fma.rn.f32 %f2527, %f2564, %f16389, %f2523;
	// end inline asm
	// begin inline asm
	fma.rn.f32 %f2531, %f2564, %f16389, %f2527;
	// end inline asm
	// begin inline asm
	fma.rn.f32 %f2535, %f2564, %f16389, %f2531;
	// end inline asm
	// begin inline asm
	fma.rn.f32 %f2539, %f2564, %f16389, %f2535;
	// end inline asm
	// begin inline asm
	fma.rn.f32 %f2543, %f2564, %f16389, %f2539;
	// end inline asm
	// begin inline asm
	fma.rn.f32 %f2547, %f2564, %f16389, %f2543;
	// end inline asm
	// begin inline asm
	fma.rn.f32 %f2551, %f2564, %f16389, %f2547;
	// end inline asm
	// begin inline asm
	fma.rn.f32 %f2555, %f2564, %f16389, %f2551;
	// end inline asm
	// begin inline asm
	fma.rn.f32 %f2559, %f2564, %f16389, %f2555;
	// end inline asm
	// begin inline asm
	fma.rn.f32 %f2563, %f2564, %f16389, %f2559;
	// end inline asm
	sin.approx.f32 	%f2820, %f2563;
	// begin inline asm
	fma.rn.f32 %f2567, %f2820, %f16389, %f2563;
	// end inline asm
	// begin inline asm
	fma.rn.f32 %f2571, %f2820, %f16389, %f2567;
	// end inline asm
	// begin inline asm
	fma.rn.f32 %f2575, %f2820, %f16389, %f2571;
	// end inline asm
	// begin inline asm
	fma.rn.f32 %f2579, %f2820, %f16389, %f2575;
	// end inline asm
	// begin inline asm
	fma.rn.f32 %f2583, %f2820, %f16389, %f2579;
	// end inline asm
	// begin inline asm
	fma.rn.f32 %f2587, %f2820, %f16389, %f2583;
	// end inline asm
	// begin inline asm
	fma.rn.f32 %f2591, %f2820, %f16389, %f2587;
	// end inline asm
	// begin inline asm
	fma.rn.f32 %f2595, %f2820, %f16389, %f2591;
	// end inline asm
	// begin inline asm
	fma.rn.f32 %f2599, %f2820, %f16389, %f2595;
	// end inline asm
	// begin inline asm
	fma.rn.f32 %f2603, %f2820, %f16389, %f2599;
	// end inline asm
	// begin inline asm
	fma.rn.f32 %f2607, %f2820, %f16389, %f2603;
	// end inline asm
	// begin inline asm
	fma.rn.f32 %f2611, %f2820, %f16389, %f2607;
	// end inline asm
	// begin inline asm
	fma.rn.f32 %f2615, %f2820, %f16389, %f2611;
	// end inline asm
	// begin inline asm
	fma.rn.f32 %f2619, %f2820, %f16389, %f2615;
	// end inline asm
	// begin inline asm
	fma.rn.f32 %f2623, %f2820, %f16389, %f2619;
	// end inline asm
	// begin inline asm
	fma.rn.f32 %f2627, %f2820, %f16389, %f2623;
	// end inline asm
	// begin inline asm
	fma.rn.f32 %f2631, %f2820, %f16389, %f2627;
	// end inline asm
	// begin inline asm
	fma.rn.f32 %f2635, %f2820, %f16389, %f2631;
	// end inline asm
	// begin inline asm
	fma.rn.f32 %f2639, %f2820, %f16389, %f2635;
	// end inline asm
	// begin inline asm
	fma.rn.f32 %f2643, %f2820, %f16389, %f2639;
	// end inline asm
	// begin inline asm
	fma.rn.f32 %f2647, %f2820, %f16389, %f2643;
	// end inline asm
	// begin inline asm
	fma.rn.f32 %f2651, %f2820, %f16389, %f2647;
	// end inline asm
	// begin inline asm
	fma.rn.f32 %f2655, %f2820, %f16389, %f2651;
	// end inline asm
	// begin inline asm
	fma.rn.f32 %f2659, %f2820, %f16389, %f2655;
	// end inline asm
	// begin inline asm
	fma.rn.f32 %f2663, %f2820, %f16389, %f2659;
	// end inline asm
	// begin inline asm
	fma.rn.f32 %f2667, %f2820, %f16389, %f2663;
	// end inline asm
	// begin inline asm
	fma.rn.f32 %f2671, %f2820, %f16389, %f2667;
	// end inline asm
	// begin inline asm
	fma.rn.f32 %f2675, %f2820, %f16389, %f2671;
	// end inline asm
	// begin inline asm
	fma.rn.f32 %f2679, %f2820, %f16389, %f2675;
	// end inline asm
	// begin inline asm
	fma.rn.f32 %f2683, %f2820, %f16389, %f2679;
	// end inline asm
	// begin inline asm
	fma.rn.f32 %f2687, %f2820, %f16389, %f2683;
	// end inline asm
	// begin inline asm
	fma.rn.f32 %f2691, %f2820, %f16389, %f2687;
	// end inline asm
	// begin inline asm
	fma.rn.f32 %f2695, %f2820, %f16389, %f2691;
	// end inline asm
	// begin inline asm
	fma.rn.f32 %f2699, %f2820, %f16389, %f2695;
	// end inline asm
	// begin inline asm
	fma.rn.f32 %f2703, %f2820, %f16389, %f2699;
	// end inline asm
	// begin inline asm
	fma.rn.f32 %f2707, %f2820, %f16389, %f2703;
	// end inline asm
	// begin inline asm
	fma.rn.f32 %f2711, %f2820, %f16389, %f2707;
	// end inline asm
	// begin inline asm
	fma.rn.f32 %f2715, %f2820, %f16389, %f2711;
	// end inline asm
	// begin inline asm
	fma.rn.f32 %f2719, %f2820, %f16389, %f2715;
	// end inline asm
	// begin inline asm
	fma.rn.f32 %f2723, %f2820, %f16389, %f2719;
	// end inline asm
	// begin inline asm
	fma.rn.f32 %f2727, %f2820, %f16389, %f2723;
	// end inline asm
	// begin inline asm
	fma.rn.f32 %f2731, %f2820, %f16389, %f2727;
	// end inline asm
	// begin inline asm
	fma.rn.f32 %f2735, %f2820, %f16389, %f2731;
	// end inline asm
	// begin inline asm
	fma.rn.f32 %f2739, %f2820, %f16389, %f2735;
	// end inline asm
	// begin inline asm
	fma.rn.f32 %f2743, %f2820, %f16389, %f2739;
	// end inline asm
	// begin inline asm
	fma.rn.f32 %f2747, %f2820, %f16389, %f2743;
	// end inline asm
	// begin inline asm
	fma.rn.f32 %f2751, %f2820, %f16389, %f2747;
	// end inline asm
	// begin inline asm
	fma.rn.f32 %f2755, %f2820, %f16389, %f2751;
	// end inline asm
	// begin inline asm
	fma.rn.f32 %f2759, %f2820, %f16389, %f2755;
	// end inline asm
	// begin inline asm
	fma.rn.f32 %f2763, %f2820, %f16389, %f2759;
	// end inline asm
	// begin inline asm
	fma.rn.f32 %f2767, %f2820, %f16389, %f2763;
	// end inline asm
	// begin inline asm
	fma.rn.f32 %f2771, %f2820, %f16389, %f2767;
	// end inline asm
	// begin inline asm
	fma.rn.f32 %f2775, %f2820, %f16389, %f2771;
	// end inline asm
	// begin inline asm
	fma.rn.f32 %f2779, %f2820, %f16389, %f2775;
	// end inline asm
	// begin inline asm
	fma.rn.f32 %f2783, %f2820, %f16389, %f2779;
	// end inline asm
	// begin inline asm
	fma.rn.f32 %f2787, %f2820, %f16389, %f2783;
	// end inline asm
	// begin inline asm
	fma.rn.f32 %f2791, %f2820, %f16389, %f2787;
	// end inline asm
	// begin inline asm
	fma.rn.f32 %f2795, %f2820, %f16389, %f2791;
	// end inline asm
	// begin inline asm
	fma.rn.f32 %f2799, %f2820, %f16389, %f2795;
	// end inline asm
	// begin inline asm
	fma.rn.f32 %f2803, %f2820, %f16389, %f2799;
	// end inline asm
	// begin inline asm
	fma.rn.f32 %f2807, %f2820, %f16389, %f2803;
	// end inline asm
	// begin inline asm
	fma.rn.f32 %f2811, %f2820, %f16389, %f2807;
	// end inline asm
	// begin inline asm
	fma.rn.f32 %f2815, %f2820, %f16389, %f2811;
	// end inline asm
	// begin inline asm
	fma.rn.f32 %f2819, %f2820, %f16389, %f2815;
	// end inline asm
	sin.approx.f32 	%f3076, %f2819;
	// begin inline asm
	fma.rn.f32 %f2823, %f3076, %f16389, %f2819;
	// end inline asm
	// begin inline asm
	fma.rn.f32 %f2827, %f3076, %f16389, %f2823;
	// end inline asm
	// begin inline asm
	fma.rn.f32 %f2831, %f3076, %f16389, %f2827;
	// end inline asm
	// begin inline asm
	fma.rn.f32 %f2835, %f3076, %f16389, %f2831;
	// end inline asm
	// begin inline asm
	fma.rn.f32 %f2839, %f3076, %f16389, %f2835;
	// end inline asm
	// begin inline asm
	fma.rn.f32 %f2843, %f3076, %f16389, %f2839;
	// end inline asm
	// begin inline asm
	fma.rn.f32 %f2847, %f3076, %f16389, %f2843;
	// end inline asm
	// begin inline asm
	fma.rn.f32 %f2851, %f3076, %f16389, %f2847;
	// end inline asm
	// begin inline asm
	fma.rn.f32 %f2855, %f3076, %f16389, %f2851;
	// end inline asm
	// begin inline asm
	fma.rn.f32 %f2859, %f3076, %f16389, %f2855;
	// end inline asm
	// begin inline asm
	fma.rn.f32 %f2863, %f3076, %f16389, %f2859;
	// end inline asm
	// begin inline asm
	fma.rn.f32 %f2867, %f3076, %f16389, %f2863;
	// end inline asm
	// begin inline asm
	fma.rn.f32 %f2871, %f3076, %f16389, %f2867;
	// end inline asm
	// begin inline asm
	fma.rn.f32 %f2875, %f3076, %f16389, %f2871;
	// end inline asm
	// begin inline asm
	fma.rn.f32 %f2879, %f3076, %f16389, %f2875;
	// end inline asm
	// begin inline asm
	fma.rn.f32 %f2883, %f3076, %f16389, %f2879;
	// end inline asm
	// begin inline asm
	fma.rn.f32 %f2887, %f3076, %f16389, %f2883;
	// end inline asm
	// begin inline asm
	fma.rn.f32 %f2891, %f3076, %f16389, %f2887;
	// end inline asm
	// begin inline asm
	fma.rn.f32 %f2895, %f3076, %f16389, %f2891;
	// end inline asm
	// begin inline asm
	fma.rn.f32 %f2899, %f3076, %f16389, %f2895;
	// end inline asm
	// begin inline asm
	fma.rn.f32 %f2903, %f3076, %f16389, %f2899;
	// end inline asm
	// begin inline asm
	fma.rn.f32 %f2907, %f3076, %f16389, %f2903;
	// end inline asm
	// begin inline asm
	fma.rn.f32 %f2911, %f3076, %f16389, %f2907;
	// end inline asm
	// begin inline asm
	fma.rn.f32 %f2915, %f3076, %f16389, %f2911;
	// end inline asm
	// begin inline asm
	fma.rn.f32 %f2919, %f3076, %f16389, %f2915;
	// end inline asm
	// begin inline asm
	fma.rn.f32 %f2923, %f3076, %f16389, %f2919;
	// end inline asm
	// begin inline asm
	fma.rn.f32 %f2927, %f3076, %f16389, %f2923;
	// end inline asm
	// begin inline asm
	fma.rn.f32 %f2931, %f3076, %f16389, %f2927;
	// end inline asm
	// begin inline asm
	fma.rn.f32 %f2935, %f3076, %f16389, %f2931;
	// end inline asm
	// begin inline asm
	fma.rn.f32 %f2939, %f3076, %f16389, %f2935;
	// end inline asm
	// begin inline asm
	fma.rn.f32 %f2943, %f3076, %f16389, %f2939;
	// end inline asm
	// begin inline asm
	fma.rn.f32 %f2947, %f3076, %f16389, %f2943;
	// end inline asm
	// begin inline asm
	fma.rn.f32 %f2951, %f3076, %f16389, %f2947;
	// end inline asm
	// begin inline asm
	fma.rn.f32 %f2955, %f3076, %f16389, %f2951;
	// end inline asm
	// begin inline asm
	fma.rn.f32 %f2959, %f3076, %f16389, %f2955;
	// end inline asm
	// begin inline asm
	fma.rn.f32 %f2963, %f3076, %f16389, %f2959;
	// end inline asm
	// begin inline asm
	fma.rn.f32 %f2967, %f3076, %f16389, %f2963;
	// end inline asm
	// begin inline asm
	fma.rn.f32 %f2971, %f3076, %f16389, %f2967;
	// end inline asm
	// begin inline asm
	fma.rn.f32 %f2975, %f3076, %f16389, %f2971;
	// end inline asm
	// begin inline asm
	fma.rn.f32 %f2979, %f3076, %f16389, %f2975;
	// end inline asm
	// begin inline asm
	fma.rn.f32 %f2983, %f3076, %f16389, %f2979;
	// end inline asm
	// begin inline asm
	fma.rn.f32 %f2987, %f3076, %f16389, %f2983;
	// end inline asm
	// begin inline asm
	fma.rn.f32 %f2991, %f3076, %f16389, %f2987;
	// end inline asm
	// begin inline asm
	fma.rn.f32 %f2995, %f3076, %f16389, %f2991;
	// end inline asm
	// begin inline asm
	fma.rn.f32 %f2999, %f3076, %f16389, %f2995;
	// end inline asm
	// begin inline asm
	fma.rn.f32 %f3003, %f3076, %f16389, %f2999;
	// end inline asm
	// begin inline asm
	fma.rn.f32 %f3007, %f3076, %f16389, %f3003;
	// end inline asm
	// begin inline asm
	fma.rn.f32 %f3011, %f3076, %f16389, %f3007;
	// end inline asm
	// begin inline asm
	fma.rn.f32 %f3015, %f3076, %f16389, %f3011;
	// end inline asm
	// begin inline asm
	fma.rn.f32 %f3019, %f3076, %f16389, %f3015;
	// end inline asm
	// begin inline asm
	fma.rn.f32 %f3023, %f3076, %f16389, %f3019;
	// end inline asm
	// begin inline asm
	fma.rn.f32 %f3027, %f3076, %f16389, %f3023;
	// end inline asm
	// begin inline asm
	fma.rn.f32 %f3031, %f3076, %f16389, %f3027;
	// end inline asm
	// begin inline asm
	fma.rn.f32 %f3035, %f3076, %f16389, %f3031;
	// end inline asm
	// begin inline asm
	fma.rn.f32 %f3039, %f3076, %f16389, %f3035;
	// end inline asm
	// begin inline asm
	fma.rn.f32 %f3043, %f3076, %f16389, %f3039;
	// end inline asm
	// begin inline asm
	fma.rn.f32 %f3047, %f3076, %f16389, %f3043;
	// end inline asm
	// begin inline asm
	fma.rn.f32 %f3051, %f3076, %f16389, %f3047;
	// end inline asm
	// begin inline asm
	fma.rn.f32 %f3055, %f3076, %f16389, %f3051;
	// end inline asm
	// begin inline asm
	fma.rn.f32 %f3059, %f3076, %f16389, %f3055;
	// end inline asm
	// begin inline asm
	fma.rn.f32 %f3063, %f3076, %f16389, %f3059;
	// end inline asm
	// begin inline asm
	fma.rn.f32 %f3067, %f3076, %f16389, %f3063;
	// end inline asm
	// begin inline asm
	fma.rn.f32 %f3071, %f3076, %f16389, %f3067;
	// end inline asm
	// begin inline asm
	fma.rn.f32 %f3075, %f3076, %f16389, %f3071;
	// end inline asm
	sin.approx.f32 	%f3332, %f3075;
	// begin inline asm
	fma.rn.f32 %f3079, %f3332, %f16389, %f3075;
	// end inline asm
	// begin inline asm
	fma.rn.f32 %f3083, %f3332, %f16389, %f3079;
	// end inline asm
	// begin inline asm
	fma.rn.f32 %f3087, %f3332, %f16389, %f3083;
	// end inline asm
	// begin inline asm
	fma.rn.f32 %f3091, %f3332, %f16389, %f3087;
	// end inline asm
	// begin inline asm
	fma.rn.f32 %f3095, %f3332, %f16389, %f3091;
	// end inline asm
	// begin inline asm
	fma.rn.f32 %f3099, %f3332, %f16389, %f3095;
	// end inline asm
	// begin inline asm
	fma.rn.f32 %f3103, %f3332, %f16389, %f3099;
	// end inline asm
	// begin inline asm
	fma.rn.f32 %f3107, %f3332, %f16389, %f3103;
	// end inline asm
	// begin inline asm
	fma.rn.f32 %f3111, %f3332, %f16389, %f3107;
	// end inline asm
	// begin inline asm
	fma.rn.f32 %f3115, %f3332, %f16389, %f3111;
	// end inline asm
	// begin inline asm
	fma.rn.f32 %f3119, %f3332, %f16389, %f3115;
	// end inline asm
	// begin inline asm
	fma.rn.f32 %f3123, %f3332, %f16389, %f3119;
	// end inline asm
	// begin inline asm
	fma.rn.f32 %f3127, %f3332, %f16389, %f3123;
	// end inline asm
	// begin inline asm
	fma.rn.f32 %f3131, %f3332, %f16389, %f3127;
	// end inline asm
	// begin inline asm
	fma.rn.f32 %f3135, %f3332, %f16389, %f3131;
	// end inline asm
	// begin inline asm
	fma.rn.f32 %f3139, %f3332, %f16389, %f3135;
	// end inline asm
	// begin inline asm
	fma.rn.f32 %f3143, %f3332, %f16389, %f3139;
	// end inline asm
	// begin inline asm
	fma.rn.f32 %f3147, %f3332, %f16389, %f3143;
	// end inline asm
	// begin inline asm
	fma.rn.f32 %f3151, %f3332, %f16389, %f3147;
	// end inline asm
	// begin inline asm
	fma.rn.f32 %f3155, %f3332, %f16389, %f3151;
	// end inline asm
	// begin inline asm
	fma.rn.f32 %f3159, %f3332, %f16389, %f3155;
	// end inline asm
	// begin inline asm
	fma.rn.f32 %f3163, %f3332, %f16389, %f3159;
	// end inline asm
	// begin inline asm
	fma.rn.f32 %f3167, %f3332, %f16389, %f3163;
	// end inline asm
	// begin inline asm
	fma.rn.f32 %f3171, %f3332, %f16389, %f3167;
	// end inline asm
	// begin inline asm
	fma.rn.f32 %f3175, %f3332, %f16389, %f3171;
	// end inline asm
	// begin inline asm
	fma.rn.f32 %f3179, %f3332, %f16389, %f3175;
	// end inline asm
	// begin inline asm
	fma.rn.f32 %f3183, %f3332, %f16389, %f3179;
	// end inline asm
	// begin inline asm
	fma.rn.f32 %f3187, %f3332, %f16389, %f3183;
	// end inline asm
	// begin inline asm
	fma.rn.f32 %f3191, %f3332, %f16389, %f3187;
	// end inline asm
	// begin inline asm
	fma.rn.f32 %f3195, %f3332, %f16389, %f3191;
	// end inline asm
	// begin inline asm
	fma.rn.f32 %f3199, %f3332, %f16389, %f3195;
	// end inline asm
	// begin inline asm
	fma.rn.f32 %f3203, %f3332, %f16389, %f3199;
	// end inline asm
	// begin inline asm
	fma.rn.f32 %f3207, %f3332, %f16389, %f3203;
	// end inline asm
	// begin inline asm
	fma.rn.f32 %f3211, %f3332, %f16389, %f3207;
	// end inline asm
	// begin inline asm
	fma.rn.f32 %f3215, %f3332, %f16389, %f3211;
	// end inline asm
	// begin inline asm
	fma.rn.f32 %f3219, %f3332, %f16389, %f3215;
	// end inline asm
	// begin inline asm
	fma.rn.f32 %f3223, %f3332, %f16389, %f3219;
	// end inline asm
	// begin inline asm
	fma.rn.f32 %f3227, %f3332, %f16389, %f3223;
	// end inline asm
	// begin inline asm
	fma.rn.f32 %f3231, %f3332, %f16389, %f3227;
	// end inline asm
	// begin inline asm
	fma.rn.f32 %f3235, %f3332, %f16389, %f3231;
	// end inline asm
	// begin inline asm
	fma.rn.f32 %f3239, %f3332, %f16389, %f3235;
	// end inline asm
	// begin inline asm
	fma.rn.f32 %f3243, %f3332, %f16389, %f3239;
	// end inline asm
	// begin inline asm
	fma.rn.f32 %f3247, %f3332, %f16389, %f3243;
	// end inline asm
	// begin inline asm
	fma.rn.f32 %f3251, %f3332, %f16389, %f3247;
	// end inline asm
	// begin inline asm
	fma.rn.f32 %f3255, %f3332, %f16389, %f3251;
	// end inline asm
	// begin inline asm
	fma.rn.f32 %f3259, %f3332, %f16389, %f3255;
	// end inline asm
	// begin inline asm
	fma.rn.f32 %f3263, %f3332, %f16389, %f3259;
	// end inline asm
	// begin inline asm
	fma.rn.f32 %f3267, %f3332, %f16389, %f3263;
	// end inline asm
	// begin inline asm
	fma.rn.f32 %f3271, %f3332, %f16389, %f3267;
	// end inline asm
	// begin inline asm
	fma.rn.f32 %f3275, %f3332, %f16389, %f3271;
	// end inline asm
	// begin inline asm
	fma.rn.f32 %f3279, %f3332, %f16389, %f3275;
	// end inline asm
	// begin inline asm
	fma.rn.f32 %f3283, %f3332, %f16389, %f3279;
	// end inline asm
	// begin inline asm
	fma.rn.f32 %f3287, %f3332, %f16389, %f3283;
	// end inline asm
	// begin inline asm
	fma.rn.f32 %f3291, %f3332, %f16389, %f3287;
	// end inline asm
	// begin inline asm
	fma.rn.f32 %f3295, %f3332, %f16389, %f3291;
	// end inline asm
	// begin inline asm
	fma.rn.f32 %f3299, %f3332, %f16389, %f3295;
	// end inline asm
	// begin inline asm
	fma.rn.f32 %f3303, %f3332, %f16389, %f3299;
	// end inline asm
	// begin inline asm
	fma.rn.f32 %f3307, %f3332, %f16389, %f3303;
	// end inline asm
	// begin inline asm
	fma.rn.f32 %f3311, %f3332, %f16389, %f3307;
	// end inline asm
	// begin inline asm
	fma.rn.f32 %f3315, %f3332, %f16389, %f3311;
	// end inline asm
	// begin inline asm
	fma.rn.f32 %f3319, %f3332, %f16389, %f3315;
	// end inline asm
	// begin inline asm
	fma.rn.f32 %f3323, %f3332, %f16389, %f3319;
	// end inline asm
	// begin inline asm
	fma.rn.f32 %f3327, %f3332, %f16389, %f3323;
	// end inline asm
	// begin inline asm
	fma.rn.f32 %f3331, %f3332, %f16389, %f3327;
	// end inline asm
	sin.approx.f32 	%f3588, %f3331;
	// begin inline asm
	fma.rn.f32 %f3335, %f3588, %f16389, %f3331;
	// end inline asm
	// begin inline asm
	fma.rn.f32 %f3339, %f3588, %f16389, %f3335;
	// end inline asm
	// begin inline asm
	fma.rn.f32 %f3343, %f3588, %f16389, %f3339;
	// end inline asm
	// begin inline asm
	fma.rn.f32 %f3347, %f3588, %f16389, %f3343;
	// end inline asm
	// begin inline asm
	fma.rn.f32 %f3351, %f3588, %f16389, %f3347;
	// end inline asm
	// begin inline asm
	fma.rn.f32 %f3355, %f3588, %f16389, %f3351;
	// end inline asm
	// begin inline asm
	fma.rn.f32 %f3359, %f3588, %f16389, %f3355;
	// end inline asm
	// begin inline asm
	fma.rn.f32 %f3363, %f3588, %f16389, %f3359;
	// end inline asm
	// begin inline asm
	fma.rn.f32 %f3367, %f3588, %f16389, %f3363;
	// end inline asm
	// begin inline asm
	fma.rn.f32 %f3371, %f3588, %f16389, %f3367;
	// end inline asm
	// begin inline asm
	fma.rn.f32 %f3375, %f3588, %f16389, %f3371;
	// end inline asm
	// begin inline asm
	fma.rn.f32 %f3379, %f3588, %f16389, %f3375;
	// end inline asm
	// begin inline asm
	fma.rn.f32 %f3383, %f3588, %f16389, %f3379;
	// end inline asm
	// begin inline asm
	fma.rn.f32 %f3387, %f3588, %f16389, %f3383;
	// end inline asm
	// begin inline asm
	fma.rn.f32 %f3391, %f3588, %f16389, %f3387;
	// end inline asm
	// begin inline asm
	fma.rn.f32 %f3395, %f3588, %f16389, %f3391;
	// end inline asm
	// begin inline asm
	fma.rn.f32 %f3399, %f3588, %f16389, %f3395;
	// end inline asm
	// begin inline asm
	fma.rn.f32 %f3403, %f3588, %f16389, %f3399;
	// end inline asm
	// begin inline asm
	fma.rn.f32 %f3407, %f3588, %f16389, %f3403;
	// end inline asm
	// begin inline asm
	fma.rn.f32 %f3411, %f3588, %f16389, %f3407;
	// end inline asm
	// begin inline asm
	fma.rn.f32 %f3415, %f3588, %f16389, %f3411;
	// end inline asm
	// begin inline asm
	fma.rn.f32 %f3419, %f3588, %f16389, %f3415;
	// end inline asm
	// begin inline asm
	fma.rn.f32 %f3423, %f3588, %f16389, %f3419;
	// end inline asm
	// begin inline asm
	fma.rn.f32 %f3427, %f3588, %f16389, %f3423;
	// end inline asm
	// begin inline asm
	fma.rn.f32 %f3431, %f3588, %f16389, %f3427;
	// end inline asm
	// begin inline asm
	fma.rn.f32 %f3435, %f3588, %f16389, %f3431;
	// end inline asm
	// begin inline asm
	fma.rn.f32 %f3439, %f3588, %f16389, %f3435;
	// end inline asm
	// begin inline asm
	fma.rn.f32 %f3443, %f3588, %f16389, %f3439;
	// end inline asm
	// begin inline asm
	fma.rn.f32 %f3447, %f3588, %f16389, %f3443;
	// end inline asm
	// begin inline asm
	fma.rn.f32 %f3451, %f3588, %f16389, %f3447;
	// end inline asm
	// begin inline asm
	fma.rn.f32 %f3455, %f3588, %f16389, %f3451;
	// end inline asm
	// begin inline asm
	fma.rn.f32 %f3459, %f3588, %f16389, %f3455;
	// end inline asm
	// begin inline asm
	fma.rn.f32 %f3463, %f3588, %f16389, %f3459;
	// end inline asm
	// begin inline asm
	fma.rn.f32 %f3467, %f3588, %f16389, %f3463;
	// end inline asm
	// begin inline asm
	fma.rn.f32 %f3471, %f3588, %f16389, %f3467;
	// end inline asm
	// begin inline asm
	fma.rn.f32 %f3475, %f3588, %f16389, %f3471;
	// end inline asm
	// begin inline asm
	fma.rn.f32 %f3479, %f3588, %f16389, %f3475;
	// end inline asm
	// begin inline asm
	fma.rn.f32 %f3483, %f3588, %f16389, %f3479;
	// end inline asm
	// begin inline asm
	fma.rn.f32 %f3487, %f3588, %f16389, %f3483;
	// end inline asm
	// begin inline asm
	fma.rn.f32 %f3491, %f3588, %f16389, %f3487;
	// end inline asm
	// begin inline asm
	fma.rn.f32 %f3495, %f3588, %f16389, %f3491;
	// end inline asm
	// begin inline asm
	fma.rn.f32 %f3499, %f3588, %f16389, %f3495;
	// end inline asm
	// begin inline asm
	fma.rn.f32 %f3503, %f3588, %f16389, %f3499;
	// end inline asm
	// begin inline asm
	fma.rn.f32 %f3507, %f3588, %f16389, %f3503;
	// end inline asm
	// begin inline asm
	fma.rn.f32 %f3511, %f3588, %f16389, %f3507;
	// end inline asm
	// begin inline asm
	fma.rn.f32 %f3515, %f3588, %f16389, %f3511;
	// end inline asm
	// begin inline asm
	fma.rn.f32 %f3519, %f3588, %f16389, %f3515;
	// end inline asm
	// begin inline asm
	fma.rn.f32 %f3523, %f3588, %f16389, %f3519;
	// end inline asm
	// begin inline asm
	fma.rn.f32 %f3527, %f3588, %f16389, %f3523;
	// end inline asm
	// begin inline asm
	fma.rn.f32 %f3531, %f3588, %f16389, %f3527;
	// end inline asm
	// begin inline asm
	fma.rn.f32 %f3535, %f3588, %f16389, %f3531;
	// end inline asm
	// begin inline asm
	fma.rn.f32 %f3539, %f3588, %f16389, %f3535;
	// end inline asm
	// begin inline asm
	fma.rn.f32 %f3543, %f3588, %f16389, %f3539;
	// end inline asm
	// begin inline asm
	fma.rn.f32 %f3547, %f3588, %f16389, %f3543;
	// end inline asm
	// begin inline asm
	fma.rn.f32 %f3551, %f3588, %f16389, %f3547;
	// end inline asm
	// begin inline asm
	fma.rn.f32 %f3555, %f3588, %f16389, %f3551;
	// end inline asm
	// begin inline asm
	fma.rn.f32 %f3559, %f3588, %f16389, %f3555;
	// end inline asm
	// begin inline asm
	fma.rn.f32 %f3563, %f3588, %f16389, %f3559;
	// end inline asm
	// begin inline asm
	fma.rn.f32 %f3567, %f3588, %f16389, %f3563;
	// end inline asm
	// begin inline asm
	fma.rn.f32 %f3571, %f3588, %f16389, %f3567;
	// end inline asm
	// begin inline asm
	fma.rn.f32 %f3575, %f3588, %f16389, %f3571;
	// end inline asm
	// begin inline asm
	fma.rn.f32 %f3579, %f3588, %f16389, %f3575;
	// end inline asm
	// begin inline asm
	fma.rn.f32 %f3583, %f3588, %f16389, %f3579;
	// end inline asm
	// begin inline asm
	fma.rn.f32 %f3587, %f3588, %f16389, %f3583;
	// end inline asm
	sin.approx.f32 	%f3844, %f3587;
	// begin inline asm
	fma.rn.f32 %f3591, %f3844, %f16389, %f3587;
	// end inline asm
	// begin inline asm
	fma.rn.f32 %f3595, %f3844, %f16389, %f3591;
	// end inline asm
	// begin inline asm
	fma.rn.f32 %f3599, %f3844, %f16389, %f3595;
	// end inline asm
	// begin inline asm
	fma.rn.f32 %f3603, %f3844, %f16389, %f3599;
	// end inline asm
	// begin inline asm
	fma.rn.f32 %f3607, %f3844, %f16389, %f3603;
	// end inline asm
	// begin inline asm
	fma.rn.f32 %f3611, %f3844, %f16389, %f3607;
	// end inline asm
	// begin inline asm
	fma.rn.f32 %f3615, %f3844, %f16389, %f3611;
	// end inline asm
	// begin inline asm
	fma.rn.f32 %f3619, %f3844, %f16389, %f3615;
	// end inline asm
	// begin inline asm
	fma.rn.f32 %f3623, %f3844, %f16389, %f3619;
	// end inline asm
	// begin inline asm
	fma.rn.f32 %f3627, %f3844, %f16389, %f3623;
	// end inline asm
	// begin inline asm
	fma.rn.f32 %f3631, %f3844, %f16389, %f3627;
	// end inline asm
	// begin inline asm
	fma.rn.f32 %f3635, %f3844, %f16389, %f3631;
	// end inline asm
	// begin inline asm
	fma.rn.f32 %f3639, %f3844, %f16389, %f3635;
	// end inline asm
	// begin inline asm
	fma.rn.f32 %f3643, %f3844, %f16389, %f3639;
	// end inline asm
	// begin inline asm
	fma.rn.f32 %f3647, %f3844, %f16389, %f3643;
	// end inline asm
	// begin inline asm
	fma.rn.f32 %f3651, %f3844, %f16389, %f3647;
	// end inline asm
	// begin inline asm
	fma.rn.f32 %f3655, %f3844, %f16389, %f3651;
	// end inline asm
	// begin inline asm
	fma.rn.f32 %f3659, %f3844, %f16389, %f3655;
	// end inline asm
	// begin inline asm
	fma.rn.f32 %f3663, %f3844, %f16389, %f3659;
	// end inline asm
	// begin inline asm
	fma.rn.f32 %f3667, %f3844, %f16389, %f3663;
	// end inline asm
	// begin inline asm
	fma.rn.f32 %f3671, %f3844, %f16389, %f3667;
	// end inline asm
	// begin inline asm
	fma.rn.f32 %f3675, %f3844, %f16389, %f3671;
	// end inline asm
	// begin inline asm
	fma.rn.f32 %f3679, %f3844, %f16389, %f3675;
	// end inline asm
	// begin inline asm
	fma.rn.f32 %f3683, %f3844, %f16389, %f3679;
	// end inline asm
	// begin inline asm
	fma.rn.f32 %f3687, %f3844, %f16389, %f3683;
	// end inline asm
	// begin inline asm
	fma.rn.f32 %f3691, %f3844, %f16389, %f3687;
	// end inline asm
	// begin inline asm
	fma.rn.f32 %f3695, %f3844, %f16389, %f3691;
	// end inline asm
	// begin inline asm
	fma.rn.f32 %f3699, %f3844, %f16389, %f3695;
	// end inline asm
	// begin inline asm
	fma.rn.f32 %f3703, %f3844, %f16389, %f3699;
	// end inline asm
	// begin inline asm
	fma.rn.f32 %f3707, %f3844, %f16389, %f3703;
	// end inline asm
	// begin inline asm
	fma.rn.f32 %f3711, %f3844, %f16389, %f3707;
	// end inline asm
	// begin inline asm
	fma.rn.f32 %f3715, %f3844, %f16389, %f3711;
	// end inline asm
	// begin inline asm
	fma.rn.f32 %f3719, %f3844, %f16389, %f3715;
	// end inline asm
	// begin inline asm
	fma.rn.f32 %f3723, %f3844, %f16389, %f3719;
	// end inline asm
	// begin inline asm
	fma.rn.f32 %f3727, %f3844, %f16389, %f3723;
	// end inline asm
	// begin inline asm
	fma.rn.f32 %f3731, %f3844, %f16389, %f3727;
	// end inline asm
	// begin inline asm
	fma.rn.f32 %f3735, %f3844, %f16389, %f3731;
	// end inline asm
	// begin inline asm
	fma.rn.f32 %f3739, %f3844, %f16389, %f3735;
	// end inline asm
	// begin inline asm
	fma.rn.f32 %f3743, %f3844, %f16389, %f3739;
	// end inline asm
	// begin inline asm
	fma.rn.f32 %f3747, %f3844, %f16389, %f3743;
	// end inline asm
	// begin inline asm
	fma.rn.f32 %f3751, %f3844, %f16389, %f3747;
	// end inline asm
	// begin inline asm
	fma.rn.f32 %f3755, %f3844, %f16389, %f3751;
	// end inline asm
	// begin inline asm
	fma.rn.f32 %f3759, %f3844, %f16389, %f3755;
	// end inline asm
	// begin inline asm
	fma.rn.f32 %f3763, %f3844, %f16389, %f3759;
	// end inline asm
	// begin inline asm
	fma.rn.f32 %f3767, %f3844, %f16389, %f3763;
	// end inline asm
	// begin inline asm
	fma.rn.f32 %f3771, %f3844, %f16389, %f3767;
	// end inline asm
	// begin inline asm
	fma.rn.f32 %f3775, %f3844, %f16389, %f3771;
	// end inline asm
	// begin inline asm
	fma.rn.f32 %f3779, %f3844, %f16389, %f3775;
	// end inline asm
	// begin inline asm
	fma.rn.f32 %f3783, %f3844, %f16389, %f3779;
	// end inline asm
	// begin inline asm
	fma.rn.f32 %f3787, %f3844, %f16389, %f3783;
	// end inline asm
	// begin inline asm
	fma.rn.f32 %f3791, %f3844, %f16389, %f3787;
	// end inline asm
	// begin inline asm
	fma.rn.f32 %f3795, %f3844, %f16389, %f3791;
	// end inline asm
	// begin inline asm
	fma.rn.f32 %f3799, %f3844, %f16389, %f3795;
	// end inline asm
	// begin inline asm
	fma.rn.f32 %f3803, %f3844, %f16389, %f3799;
	// end inline asm
	// begin inline asm
	fma.rn.f32 %f3807, %f3844, %f16389, %f3803;
	// end inline asm
	// begin inline asm
	fma.rn.f32 %f3811, %f3844, %f16389, %f3807;
	// end inline asm
	// begin inline asm
	fma.rn.f32 %f3815, %f3844, %f16389, %f3811;
	// end inline asm
	// begin inline asm
	fma.rn.f32 %f3819, %f3844, %f16389, %f3815;
	// end inline asm
	// begin inline asm
	fma.rn.f32 %f3823, %f3844, %f16389, %f3819;
	// end inline asm
	// begin inline asm
	fma.rn.f32 %f3827, %f3844, %f16389, %f3823;
	// end inline asm
	// begin inline asm
	fma.rn.f32 %f3831, %f3844, %f16389, %f3827;
	// end inline asm
	// begin inline asm
	fma.rn.f32 %f3835, %f3844, %f16389, %f3831;
	// end inline asm
	// begin inline asm
	fma.rn.f32 %f3839, %f3844, %f16389, %f3835;
	// end inline asm
	// begin inline asm
	fma.rn.f32 %f3843, %f3844, %f16389, %f3839;
	// end inline asm
	sin.approx.f32 	%f4100, %f3843;
	// begin inline asm
	fma.rn.f32 %f3847, %f4100, %f16389, %f3843;
	// end inline asm
	// begin inline asm
	fma.rn.f32 %f3851, %f4100, %f16389, %f3847;
	// end inline asm
	// begin inline asm
	fma.rn.f32 %f3855, %f4100, %f16389, %f3851;
	// end inline asm
	// begin inline asm
	fma.rn.f32 %f3859, %f4100, %f16389, %f3855;
	// end inline asm
	// begin inline asm
	fma.rn.f32 %f3863, %f4100, %f16389, %f3859;
	// end inline asm
	// begin inline asm
	fma.rn.f32 %f3867, %f4100, %f16389, %f3863;
	// end inline asm
	// begin inline asm
	fma.rn.f32 %f3871, %f4100, %f16389, %f3867;
	// end inline asm
	// begin inline asm
	fma.rn.f32 %f3875, %f4100, %f16389, %f3871;
	// end inline asm
	// begin inline asm
	fma.rn.f32 %f3879, %f4100, %f16389, %f3875;
	// end inline asm
	// begin inline asm
	fma.rn.f32 %f3883, %f4100, %f16389, %f3879;
	// end inline asm
	// begin inline asm
	fma.rn.f32 %f3887, %f4100, %f16389, %f3883;
	// end inline asm
	// begin inline asm
	fma.rn.f32 %f3891, %f4100, %f16389, %f3887;
	// end inline asm
	// begin inline asm
	fma.rn.f32 %f3895, %f4100, %f16389, %f3891;
	// end inline asm
	// begin inline asm
	fma.rn.f32 %f3899, %f4100, %f16389, %f3895;
	// end inline asm
	// begin inline asm
	fma.rn.f32 %f3903, %f4100, %f16389, %f3899;
	// end inline asm
	// begin inline asm
	fma.rn.f32 %f3907, %f4100, %f16389, %f3903;
	// end inline asm
	// begin inline asm
	fma.rn.f32 %f3911, %f4100, %f16389, %f3907;
	// end inline asm
	// begin inline asm
	fma.rn.f32 %f3915, %f4100, %f16389, %f3911;
	// end inline asm
	// begin inline asm
	fma.rn.f32 %f3919, %f4100, %f16389, %f3915;
	// end inline asm
	// begin inline asm
	fma.rn.f32 %f3923, %f4100, %f16389, %f3919;
	// end inline asm
	// begin inline asm
	fma.rn.f32 %f3927, %f4100, %f16389, %f3923;
	// end inline asm
	// begin inline asm
	fma.rn.f32 %f3931, %f4100, %f16389, %f3927;
	// end inline asm
	// begin inline asm
	fma.rn.f32 %f3935, %f4100, %f16389, %f3931;
	// end inline asm
	// begin inline asm
	fma.rn.f32 %f3939, %f4100, %f16389, %f3935;
	// end inline asm
	// begin inline asm
	fma.rn.f32 %f3943, %f4100, %f16389, %f3939;
	// end inline asm
	// begin inline asm
	fma.rn.f32 %f3947, %f4100, %f16389, %f3943;
	// end inline asm
	// begin inline asm
	fma.rn.f32 %f3951, %f4100, %f16389, %f3947;
	// end inline asm
	// begin inline asm
	fma.rn.f32 %f3955, %f4100, %f16389, %f3951;
	// end inline asm
	// begin inline asm
	fma.rn.f32 %f3959, %f4100, %f16389, %f3955;
	// end inline asm
	// begin inline asm
	fma.rn.f32 %f3963, %f4100, %f16389, %f3959;
	// end inline asm
	// begin inline asm
	fma.rn.f32 %f3967, %f4100, %f16389, %f3963;
	// end inline asm
	// begin inline asm
	fma.rn.f32 %f3971, %f4100, %f16389, %f3967;
	// end inline asm
	// begin inline asm
	fma.rn.f32 %f3975, %f4100, %f16389, %f3971;
	// end inline asm
	// begin inline asm
	fma.rn.f32 %f3979, %f4100, %f16389, %f3975;
	// end inline asm
	// begin inline asm
	fma.rn.f32 %f3983, %f4100, %f16389, %f3979;
	// end inline asm
	// begin inline asm
	fma.rn.f32 %f3987, %f4100, %f16389, %f3983;
	// end inline asm
	// begin inline asm
	fma.rn.f32 %f3991, %f4100, %f16389, %f3987;
	// end inline asm
	// begin inline asm
	fma.rn.f32 %f3995, %f4100, %f16389, %f3991;
	// end inline asm
	// begin inline asm
	fma.rn.f32 %f3999, %f4100, %f16389, %f3995;
	// end inline asm
	// begin inline asm
	fma.rn.f32 %f4003, %f4100, %f16389, %f3999;
	// end inline asm
	// begin inline asm
	fma.rn.f32 %f4007, %f4100, %f16389, %f4003;
	// end inline asm
	// begin inline asm
	fma.rn.f32 %f4011, %f4100, %f16389, %f4007;
	// end inline asm
	// begin inline asm
	fma.rn.f32 %f4015, %f4100, %f16389, %f4011;
	// end inline asm
	// begin inline asm
	fma.rn.f32 %f4019, %f4100, %f16389, %f4015;
	// end inline asm
	// begin inline asm
	fma.rn.f32 %f4023, %f4100, %f16389, %f4019;
	// end inline asm
	// begin inline asm
	fma.rn.f32 %f4027, %f4100, %f16389, %f4023;
	// end inline asm
	// begin inline asm
	fma.rn.f32 %f4031, %f4100, %f16389, %f4027;
	// end inline asm
	// begin inline asm
	fma.rn.f32 %f4035, %f4100, %f16389, %f4031;
	// end inline asm
	// begin inline asm
	fma.rn.f32 %f4039, %f4100, %f16389, %f4035;
	// end inline asm
	// begin inline asm
	fma.rn.f32 %f4043, %f4100, %f16389, %f4039;
	// end inline asm
	// begin inline asm
	fma.rn.f32 %f4047, %f4100, %f16389, %f4043;
	// end inline asm
	// begin inline asm
	fma.rn.f32 %f4051, %f4100, %f16389, %f4047;
	// end inline asm
	// begin inline asm
	fma.rn.f32 %f4055, %f4100, %f16389, %f4051;
	// end inline asm
	// begin inline asm
	fma.rn.f32 %f4059, %f4100, %f16389, %f4055;
	// end inline asm
	// begin inline asm
	fma.rn.f32 %f4063, %f4100, %f16389, %f4059;
	// end inline asm
	// begin inline asm
	fma.rn.f32 %f4067, %f4100, %f16389, %f4063;
	// end inline asm
	// begin inline asm
	fma.rn.f32 %f4071, %f4100, %f16389, %f4067;
	// end inline asm
	// begin inline asm
	fma.rn.f32 %f4075, %f4100, %f16389, %f4071;
	// end inline asm
	// begin inline asm
	fma.rn.f32 %f4079, %f4100, %f16389, %f4075;
	// end inline asm
	// begin inline asm
	fma.rn.f32 %f4083, %f4100, %f16389, %f4079;
	// end inline asm
	// begin inline asm
	fma.rn.f32 %f4087, %f4100, %f16389, %f4083;
	// end inline asm
	// begin inline asm
	fma.rn.f32 %f4091, %f4100, %f16389, %f4087;
	// end inline asm
	// begin inline asm
	fma.rn.f32 %f4095, %f4100, %f16389, %f4091;
	// end inline asm
	// begin inline asm
	fma.rn.f32 %f4099, %f4100, %f16389, %f4095;
	// end inline asm
	sin.approx.f32 	%f4356, %f4099;
	// begin inline asm
	fma.rn.f32 %f4103, %f4356, %f16389, %f4099;
	// end inline asm
	// begin inline asm
	fma.rn.f32 %f4107, %f4356, %f16389, %f4103;
	// end inline asm
	// begin inline asm
	fma.rn.f32 %f4111, %f4356, %f16389, %f4107;
	// end inline asm
	// begin inline asm
	fma.rn.f32 %f4115, %f4356, %f16389, %f4111;
	// end inline asm
	// begin inline asm
	fma.rn.f32 %f4119, %f4356, %f16389, %f4115;
	// end inline asm
	// begin inline asm
	fma.rn.f32 %f4123, %f4356, %f16389, %f4119;
	// end inline asm
	// begin inline asm
	fma.rn.f32 %f4127, %f4356, %f16389, %f4123;
	// end inline asm
	// begin inline asm
	fma.rn.f32 %f4131, %f4356, %f16389, %f4127;
	// end inline asm
	// begin inline asm
	fma.rn.f32 %f4135, %f4356, %f16389, %f4131;
	// end inline asm
	// begin inline asm
	fma.rn.f32 %f4139, %f4356, %f16389, %f4135;
	// end inline asm
	// begin inline asm
	fma.rn.f32 %f4143, %f4356, %f16389, %f4139;
	// end inline asm
	// begin inline asm
	fma.rn.f32 %f4147, %f4356, %f16389, %f4143;
	// end inline asm
	// begin inline asm
	fma.rn.f32 %f4151, %f4356, %f16389, %f4147;
	// end inline asm
	// begin inline asm
	fma.rn.f32 %f4155, %f4356, %f16389, %f4151;
	// end inline asm
	// begin inline asm
	fma.rn.f32 %f4159, %f4356, %f16389, %f4155;
	// end inline asm
	// begin inline asm
	fma.rn.f32 %f4163, %f4356, %f16389, %f4159;
	// end inline asm
	// begin inline asm
	fma.rn.f32 %f4167, %f4356, %f16389, %f4163;
	// end inline asm
	// begin inline asm
	fma.rn.f32 %f4171, %f4356, %f16389, %f4167;
	// end inline asm
	// begin inline asm
	fma.rn.f32 %f4175, %f4356, %f16389, %f4171;
	// end inline asm
	// begin inline asm
	fma.rn.f32 %f4179, %f4356, %f16389, %f4175;
	// end inline asm
	// begin inline asm
	fma.rn.f32 %f4183, %f4356, %f16389, %f4179;
	// end inline asm
	// begin inline asm
	fma.rn.f32 %f4187, %f4356, %f16389, %f4183;
	// end inline asm
	// begin inline asm
	fma.rn.f32 %f4191, %f4356, %f16389, %f4187;
	// end inline asm
	// begin inline asm
	fma.rn.f32 %f4195, %f4356, %f16389, %f4191;
	// end inline asm
	// begin inline asm
	fma.rn.f32 %f4199, %f4356, %f16389, %f4195;
	// end inline asm
	// begin inline asm
	fma.rn.f32 %f4203, %f4356, %f16389, %f4199;
	// end inline asm
	// begin inline asm
	fma.rn.f32 %f4207, %f4356, %f16389, %f4203;
	// end inline asm
	// begin inline asm
	fma.rn.f32 %f4211, %f4356, %f16389, %f4207;
	// end inline asm
	// begin inline asm
	fma.rn.f32 %f4215, %f4356, %f16389, %f4211;
	// end inline asm
	// begin inline asm
	fma.rn.f32 %f4219, %f4356, %f16389, %f4215;
	// end inline asm
	// begin inline asm
	fma.rn.f32 %f4223, %f4356, %f16389, %f4219;
	// end inline asm
	// begin inline asm
	fma.rn.f32 %f4227, %f4356, %f16389, %f4223;
	// end inline asm
	// begin inline asm
	fma.rn.f32 %f4231, %f4356, %f16389, %f4227;
	// end inline asm
	// begin inline asm
	fma.rn.f32 %f4235, %f4356, %f16389, %f4231;
	// end inline asm
	// begin inline asm
	fma.rn.f32 %f4239, %f4356, %f16389, %f4235;
	// end inline asm
	// begin inline asm
	fma.rn.f32 %f4243, %f4356, %f16389, %f4239;
	// end inline asm
	// begin inline asm
	fma.rn.f32 %f4247, %f4356, %f16389, %f4243;
	// end inline asm
	// begin inline asm
	fma.rn.f32 %f4251, %f4356, %f16389, %f4247;
	// end inline asm
	// begin inline asm
	fma.rn.f32 %f4255, %f4356, %f16389, %f4251;
	// end inline asm
	// begin inline asm
	fma.rn.f32 %f4259, %f4356, %f16389, %f4255;
	// end inline asm
	// begin inline asm
	fma.rn.f32 %f4263, %f4356, %f16389, %f4259;
	// end inline asm
	// begin inline asm
	fma.rn.f32 %f4267, %f4356, %f16389, %f4263;
	// end inline asm
	// begin inline asm
	fma.rn.f32 %f4271, %f4356, %f16389, %f4267;
	// end inline asm
	// begin inline asm
	fma.rn.f32 %f4275, %f4356, %f16389, %f4271;
	// end inline asm
	// begin inline asm
	fma.rn.f32 %f4279, %f4356, %f16389, %f4275;
	// end inline asm
	// begin inline asm
	fma.rn.f32 %f4283, %f4356, %f16389, %f4279;
	// end inline asm
	// begin inline asm
	fma.rn.f32 %f4287, %f4356, %f16389, %f4283;
	// end inline asm
	// begin inline asm
	fma.rn.f32 %f4291, %f4356, %f16389, %f4287;
	// end inline asm
	// begin inline asm
	fma.rn.f32 %f4295, %f4356, %f16389, %f4291;
	// end inline asm
	// begin inline asm
	fma.rn.f32 %f4299, %f4356, %f16389, %f4295;
	// end inline asm
	// begin inline asm
	fma.rn.f32 %f4303, %f4356, %f16389, %f4299;
	// end inline asm
	// begin inline asm
	fma.rn.f32 %f4307, %f4356, %f16389, %f4303;
	// end inline asm
	// begin inline asm
	fma.rn.f32 %f4311, %f4356, %f16389, %f4307;
	// end inline asm
	// begin inline asm
	fma.rn.f32 %f4315, %f4356, %f16389, %f4311;
	// end inline asm
	// begin inline asm
	fma.rn.f32 %f4319, %f4356, %f16389, %f4315;
	// end inline asm
	// begin inline asm
	fma.rn.f32 %f4323, %f4356, %f16389, %f4319;
	// end inline asm
	// begin inline asm
	fma.rn.f32 %f4327, %f4356, %f16389, %f4323;
	// end inline asm
	// begin inline asm
	fma.rn.f32 %f4331, %f4356, %f16389, %f4327;
	// end inline asm
	// begin inline asm
	fma.rn.f32 %f4335, %f4356, %f16389, %f4331;
	// end inline asm
	// begin inline asm
	fma.rn.f32 %f4339, %f4356, %f16389, %f4335;
	// end inline asm
	// begin inline asm
	fma.rn.f32 %f4343, %f4356, %f16389, %f4339;
	// end inline asm
	// begin inline asm
	fma.rn.f32 %f4347, %f4356, %f16389, %f4343;
	// end inline asm
	// begin inline asm
	fma.rn.f32 %f4351, %f4356, %f16389, %f4347;
	// end inline asm
	// begin inline asm
	fma.rn.f32 %f4355, %f4356, %f16389, %f4351;
	// end inline asm
	sin.approx.f32 	%f4612, %f4355;
	// begin inline asm
	fma.rn.f32 %f4359, %f4612, %f16389, %f4355;
	// end inline asm
	// begin inline asm
	fma.rn.f32 %f4363, %f4612, %f16389, %f4359;
	// end inline asm
	// begin inline asm
	fma.rn.f32 %f4367, %f4612, %f16389, %f4363;
	// end inline asm
	// begin inline asm
	fma.rn.f32 %f4371, %f4612, %f16389, %f4367;
	// end inline asm
	// begin inline asm
	fma.rn.f32 %f4375, %f4612, %f16389, %f4371;
	// end inline asm
	// begin inline asm
	fma.rn.f32 %f4379, %f4612, %f16389, %f4375;
	// end inline asm
	// begin inline asm
	fma.rn.f32 %f4383, %f4612, %f16389, %f4379;
	// end inline asm
	// begin inline asm
	fma.rn.f32 %f4387, %f4612, %f16389, %f4383;
	// end inline asm
	// begin inline asm
	fma.rn.f32 %f4391, %f4612, %f16389, %f4387;
	// end inline asm
	// begin inline asm
	fma.rn.f32 %f4395, %f4612, %f16389, %f4391;
	// end inline asm
	// begin inline asm
	fma.rn.f32 %f4399, %f4612, %f16389, %f4395;
	// end inline asm
	// begin inline asm
	fma.rn.f32 %f4403, %f4612, %f16389, %f4399;
	// end inline asm
	// begin inline asm
	fma.rn.f32 %f4407, %f4612, %f16389, %f4403;
	// end inline asm
	// begin inline asm
	fma.rn.f32 %f4411, %f4612, %f16389, %f4407;
	// end inline asm
	// begin inline asm
	fma.rn.f32 %f4415, %f4612, %f16389, %f4411;
	// end inline asm
	// begin inline asm
	fma.rn.f32 %f4419, %f4612, %f16389, %f4415;
	// end inline asm
	// begin inline asm
	fma.rn.f32 %f4423, %f4612, %f16389, %f4419;
	// end inline asm
	// begin inline asm
	fma.rn.f32 %f4427, %f4612, %f16389, %f4423;
	// end inline asm
	// begin inline asm
	fma.rn.f32 %f4431, %f4612, %f16389, %f4427;
	// end inline asm
	// begin inline asm
	fma.rn.f32 %f4435, %f4612, %f16389, %f4431;
	// end inline asm
	// begin inline asm
	fma.rn.f32 %f4439, %f4612, %f16389, %f4435;
	// end inline asm
	// begin inline asm
	fma.rn.f32 %f4443, %f4612, %f16389, %f4439;
	// end inline asm
	// begin inline asm
	fma.rn.f32 %f4447, %f4612, %f16389, %f4443;
	// end inline asm
	// begin inline asm
	fma.rn.f32 %f4451, %f4612, %f16389, %f4447;
	// end inline asm
	// begin inline asm
	fma.rn.f32 %f4455, %f4612, %f16389, %f4451;
	// end inline asm
	// begin inline asm
	fma.rn.f32 %f4459, %f4612, %f16389, %f4455;
	// end inline asm
	// begin inline asm
	fma.rn.f32 %f4463, %f4612, %f16389, %f4459;
	// end inline asm
	// begin inline asm
	fma.rn.f32 %f4467, %f4612, %f16389, %f4463;
	// end inline asm
	// begin inline asm
	fma.rn.f32 %f4471, %f4612, %f16389, %f4467;
	// end inline asm
	// begin inline asm
	fma.rn.f32 %f4475, %f4612, %f16389, %f4471;
	// end inline asm
	// begin inline asm
	fma.rn.f32 %f4479, %f4612, %f16389, %f4475;
	// end inline asm
	// begin inline asm
	fma.rn.f32 %f4483, %f4612, %f16389, %f4479;
	// end inline asm
	// begin inline asm
	fma.rn.f32 %f4487, %f4612, %f16389, %f4483;
	// end inline asm
	// begin inline asm
	fma.rn.f32 %f4491, %f4612, %f16389, %f4487;
	// end inline asm
	// begin inline asm
	fma.rn.f32 %f4495, %f4612, %f16389, %f4491;
	// end inline asm
	// begin inline asm
	fma.rn.f32 %f4499, %f4612, %f16389, %f4495;
	// end inline asm
	// begin inline asm
	fma.rn.f32 %f4503, %f4612, %f16389, %f4499;
	// end inline asm
	// begin inline asm
	fma.rn.f32 %f4507, %f4612, %f16389, %f4503;
	// end inline asm
	// begin inline asm
	fma.rn.f32 %f4511, %f4612, %f16389, %f4507;
	// end inline asm
	// begin inline asm
	fma.rn.f32 %f4515, %f4612, %f16389, %f4511;
	// end inline asm
	// begin inline asm
	fma.rn.f32 %f4519, %f4612, %f16389, %f4515;
	// end inline asm
	// begin inline asm
	fma.rn.f32 %f4523, %f4612, %f16389, %f4519;
	// end inline asm
	// begin inline asm
	fma.rn.f32 %f4527, %f4612, %f16389, %f4523;
	// end inline asm
	// begin inline asm
	fma.rn.f32 %f4531, %f4612, %f16389, %f4527;
	// end inline asm
	// begin inline asm
	fma.rn.f32 %f4535, %f4612, %f16389, %f4531;
	// end inline asm
	// begin inline asm
	fma.rn.f32 %f4539, %f4612, %f16389, %f4535;
	// end inline asm
	// begin inline asm
	fma.rn.f32 %f4543, %f4612, %f16389, %f4539;
	// end inline asm
	// begin inline asm
	fma.rn.f32 %f4547, %f4612, %f16389, %f4543;
	// end inline asm
	// begin inline asm
	fma.rn.f32 %f4551, %f4612, %f16389, %f4547;
	// end inline asm
	// begin inline asm
	fma.rn.f32 %f4555, %f4612, %f16389, %f4551;
	// end inline asm
	// begin inline asm
	fma.rn.f32 %f4559, %f4612, %f16389, %f4555;
	// end inline asm
	// begin inline asm
	fma.rn.f32 %f4563, %f4612, %f16389, %f4559;
	// end inline asm
	// begin inline asm
	fma.rn.f32 %f4567, %f4612, %f16389, %f4563;
	// end inline asm
	// begin inline asm
	fma.rn.f32 %f4571, %f4612, %f16389, %f4567;
	// end inline asm
	// begin inline asm
	fma.rn.f32 %f4575, %f4612, %f16389, %f4571;
	// end inline asm
	// begin inline asm
	fma.rn.f32 %f4579, %f4612, %f16389, %f4575;
	// end inline asm
	// begin inline asm
	fma.rn.f32 %f4583, %f4612, %f16389, %f4579;
	// end inline asm
	// begin inline asm
	fma.rn.f32 %f4587, %f4612, %f16389, %f4583;
	// end inline asm
	// begin inline asm
	fma.rn.f32 %f4591, %f4612, %f16389, %f4587;
	// end inline asm
	// begin inline asm
	fma.rn.f32 %f4595, %f4612, %f16389, %f4591;
	// end inline asm
	// begin inline asm
	fma.rn.f32 %f4599, %f4612, %f16389, %f4595;
	// end inline asm
	// begin inline asm
	fma.rn.f32 %f4603, %f4612, %f16389, %f4599;
	// end inline asm
	// begin inline asm
	fma.rn.f32 %f4607, %f4612, %f16389, %f4603;
	// end inline asm
	// begin inline asm
	fma.rn.f32 %f4611, %f4612, %f16389, %f4607;
	// end inline asm
	sin.approx.f32 	%f4868, %f4611;
	// begin inline asm
	fma.rn.f32 %f4615, %f4868, %f16389, %f4611;
	// end inline asm
	// begin inline asm
	fma.rn.f32 %f4619, %f4868, %f16389, %f4615;
	// end inline asm
	// begin inline asm
	fma.rn.f32 %f4623, %f4868, %f16389, %f4619;
	// end inline asm
	// begin inline asm
	fma.rn.f32 %f4627, %f4868, %f16389, %f4623;
	// end inline asm
	// begin inline asm
	fma.rn.f32 %f4631, %f4868, %f16389, %f4627;
	// end inline asm
	// begin inline asm
	fma.rn.f32 %f4635, %f4868, %f16389, %f4631;
	// end inline asm
	// begin inline asm
	fma.rn.f32 %f4639, %f4868, %f16389, %f4635;
	// end inline asm
	// begin inline asm
	fma.rn.f32 %f4643, %f4868, %f16389, %f4639;
	// end inline asm
	// begin inline asm
	fma.rn.f32 %f4647, %f4868, %f16389, %f4643;
	// end inline asm
	// begin inline asm
	fma.rn.f32 %f4651, %f4868, %f16389, %f4647;
	// end inline asm
	// begin inline asm
	fma.rn.f32 %f4655, %f4868, %f16389, %f4651;
	// end inline asm
	// begin inline asm
	fma.rn.f32 %f4659, %f4868, %f16389, %f4655;
	// end inline asm
	// begin inline asm
	fma.rn.f32 %f4663, %f4868, %f16389, %f4659;
	// end inline asm
	// begin inline asm
	fma.rn.f32 %f4667, %f4868, %f16389, %f4663;
	// end inline asm
	// begin inline asm
	fma.rn.f32 %f4671, %f4868, %f16389, %f4667;
	// end inline asm
	// begin inline asm
	fma.rn.f32 %f4675, %f4868, %f16389, %f4671;
	// end inline asm
	// begin inline asm
	fma.rn.f32 %f4679, %f4868, %f16389, %f4675;
	// end inline asm
	// begin inline asm
	fma.rn.f32 %f4683, %f4868, %f16389, %f4679;
	// end inline asm
	// begin inline asm
	fma.rn.f32 %f4687, %f4868, %f16389, %f4683;
	// end inline asm
	// begin inline asm
	fma.rn.f32 %f4691, %f4868, %f16389, %f4687;
	// end inline asm
	// begin inline asm
	fma.rn.f32 %f4695, %f4868, %f16389, %f4691;
	// end inline asm
	// begin inline asm
	fma.rn.f32 %f4699, %f4868, %f16389, %f4695;
	// end inline asm
	// begin inline asm
	fma.rn.f32 %f4703, %f4868, %f16389, %f4699;
	// end inline asm
	// begin inline asm
	fma.rn.f32 %f4707, %f4868, %f16389, %f4703;
	// end inline asm
	// begin inline asm
	fma.rn.f32 %f4711, %f4868, %f16389, %f4707;
	// end inline asm
	// begin inline asm
	fma.rn.f32 %f4715, %f4868, %f16389, %f4711;
	// end inline asm
	// begin inline asm
	fma.rn.f32 %f4719, %f4868, %f16389, %f4715;
	// end inline asm
	// begin inline asm
	fma.rn.f32 %f4723, %f4868, %f16389, %f4719;
	// end inline asm
	// begin inline asm
	fma.rn.f32 %f4727, %f4868, %f16389, %f4723;
	// end inline asm
	// begin inline asm
	fma.rn.f32 %f4731, %f4868, %f16389, %f4727;
	// end inline asm
	// begin inline asm
	fma.rn.f32 %f4735, %f4868, %f16389, %f4731;
	// end inline asm
	// begin inline asm
	fma.rn.f32 %f4739, %f4868, %f16389, %f4735;
	// end inline asm
	// begin inline asm
	fma.rn.f32 %f4743, %f4868, %f16389, %f4739;
	// end inline asm
	// begin inline asm
	fma.rn.f32 %f4747, %f4868, %f16389, %f4743;
	// end inline asm
	// begin inline asm
	fma.rn.f32 %f4751, %f4868, %f16389, %f4747;
	// end inline asm
	// begin inline asm
	fma.rn.f32 %f4755, %f4868, %f16389, %f4751;
	// end inline asm
	// begin inline asm
	fma.rn.f32 %f4759, %f4868, %f16389, %f4755;
	// end inline asm
	// begin inline asm
	fma.rn.f32 %f4763, %f4868, %f16389, %f4759;
	// end inline asm
	// begin inline asm
	fma.rn.f32 %f4767, %f4868, %f16389, %f4763;
	// end inline asm
	// begin inline asm
	fma.rn.f32 %f4771, %f4868, %f16389, %f4767;
	// end inline asm
	// begin inline asm
	fma.rn.f32 %f4775, %f4868, %f16389, %f4771;
	// end inline asm
	// begin inline asm
	fma.rn.f32 %f4779, %f4868, %f16389, %f4775;
	// end inline asm
	// begin inline asm
	fma.rn.f32 %f4783, %f4868, %f16389, %f4779;
	// end inline asm
	// begin inline asm
	fma.rn.f32 %f4787, %f4868, %f16389, %f4783;
	// end inline asm
	// begin inline asm
	fma.rn.f32 %f4791, %f4868, %f16389, %f4787;
	// end inline asm
	// begin inline asm
	fma.rn.f32 %f4795, %f4868, %f16389, %f4791;
	// end inline asm
	// begin inline asm
	fma.rn.f32 %f4799, %f4868, %f16389, %f4795;
	// end inline asm
	// begin inline asm
	fma.rn.f32 %f4803, %f4868, %f16389, %f4799;
	// end inline asm
	// begin inline asm
	fma.rn.f32 %f4807, %f4868, %f16389, %f4803;
	// end inline asm
	// begin inline asm
	fma.rn.f32 %f4811, %f4868, %f16389, %f4807;
	// end inline asm
	// begin inline asm
	fma.rn.f32 %f4815, %f4868, %f16389, %f4811;
	// end inline asm
	// begin inline asm
	fma.rn.f32 %f4819, %f4868, %f16389, %f4815;
	// end inline asm
	// begin inline asm
	fma.rn.f32 %f4823, %f4868, %f16389, %f4819;
	// end inline asm
	// begin inline asm
	fma.rn.f32 %f4827, %f4868, %f16389, %f4823;
	// end inline asm
	// begin inline asm
	fma.rn.f32 %f4831, %f4868, %f16389, %f4827;
	// end inline asm
	// begin inline asm
	fma.rn.f32 %f4835, %f4868, %f16389, %f4831;
	// end inline asm
	// begin inline asm
	fma.rn.f32 %f4839, %f4868, %f16389, %f4835;
	// end inline asm
	// begin inline asm
	fma.rn.f32 %f4843, %f4868, %f16389, %f4839;
	// end inline asm
	// begin inline asm
	fma.rn.f32 %f4847, %f4868, %f16389, %f4843;
	// end inline asm
	// begin inline asm
	fma.rn.f32 %f4851, %f4868, %f16389, %f4847;
	// end inline asm
	// begin inline asm
	fma.rn.f32 %f4855, %f4868, %f16389, %f4851;
	// end inline asm
	// begin inline asm
	fma.rn.f32 %f4859, %f4868, %f16389, %f4855;
	// end inline asm
	// begin inline asm
	fma.rn.f32 %f4863, %f4868, %f16389, %f4859;
	// end inline asm
	// begin inline asm
	fma.rn.f32 %f4867, %f4868, %f16389, %f4863;
	// end inline asm
	sin.approx.f32 	%f5124, %f4867;
	// begin inline asm
	fma.rn.f32 %f4871, %f5124, %f16389, %f4867;
	// end inline asm
	// begin inline asm
	fma.rn.f32 %f4875, %f5124, %f16389, %f4871;
	// end inline asm
	// begin inline asm
	fma.rn.f32 %f4879, %f5124, %f16389, %f4875;
	// end inline asm
	// begin inline asm
	fma.rn.f32 %f4883, %f5124, %f16389, %f4879;
	// end inline asm
	// begin inline asm
	fma.rn.f32 %f4887, %f5124, %f16389, %f4883;
	// end inline asm
	// begin inline asm
	fma.rn.f32 %f4891, %f5124, %f16389, %f4887;
	// end inline asm
	// begin inline asm
	fma.rn.f32 %f4895, %f5124, %f16389, %f4891;
	// end inline asm
	// begin inline asm
	fma.rn.f32 %f4899, %f5124, %f16389, %f4895;
	// end inline asm
	// begin inline asm
	fma.rn.f32 %f4903, %f5124, %f16389, %f4899;
	// end inline asm
	// begin inline asm
	fma.rn.f32 %f4907, %f5124, %f16389, %f4903;
	// end inline asm
	// begin inline asm
	fma.rn.f32 %f4911, %f5124, %f16389, %f4907;
	// end inline asm
	// begin inline asm
	fma.rn.f32 %f4915, %f5124, %f16389, %f4911;
	// end inline asm
	// begin inline asm
	fma.rn.f32 %f4919, %f5124, %f16389, %f4915;
	// end inline asm
	// begin inline asm
	fma.rn.f32 %f4923, %f5124, %f16389, %f4919;
	// end inline asm
	// begin inline asm
	fma.rn.f32 %f4927, %f5124, %f16389, %f4923;
	// end inline asm
	// begin inline asm
	fma.rn.f32 %f4931, %f5124, %f16389, %f4927;
	// end inline asm
	// begin inline asm
	fma.rn.f32 %f4935, %f5124, %f16389, %f4931;
	// end inline asm
	// begin inline asm
	fma.rn.f32 %f4939, %f5124, %f16389, %f4935;
	// end inline asm
	// begin inline asm
	fma.rn.f32 %f4943, %f5124, %f16389, %f4939;
	// end inline asm
	// begin inline asm
	fma.rn.f32 %f4947, %f5124, %f16389, %f4943;
	// end inline asm
	// begin inline asm
	fma.rn.f32 %f4951, %f5124, %f16389, %f4947;
	// end inline asm
	// begin inline asm
	fma.rn.f32 %f4955, %f5124, %f16389, %f4951;
	// end inline asm
	// begin inline asm
	fma.rn.f32 %f4959, %f5124, %f16389, %f4955;
	// end inline asm
	// begin inline asm
	fma.rn.f32 %f4963, %f5124, %f16389, %f4959;
	// end inline asm
	// begin inline asm
	fma.rn.f32 %f4967, %f5124, %f16389, %f4963;
	// end inline asm
	// begin inline asm
	fma.rn.f32 %f4971, %f5124, %f16389, %f4967;
	// end inline asm
	// begin inline asm
	fma.rn.f32 %f4975, %f5124, %f16389, %f4971;
	// end inline asm
	// begin inline asm
	fma.rn.f32 %f4979, %f5124, %f16389, %f4975;
	// end inline asm
	// begin inline asm
	fma.rn.f32 %f4983, %f5124, %f16389, %f4979;
	// end inline asm
	// begin inline asm
	fma.rn.f32 %f4987, %f5124, %f16389, %f4983;
	// end inline asm
	// begin inline asm
	fma.rn.f32 %f4991, %f5124, %f16389, %f4987;
	// end inline asm
	// begin inline asm
	fma.rn.f32 %f4995, %f5124, %f16389, %f4991;
	// end inline asm
	// begin inline asm
	fma.rn.f32 %f4999, %f5124, %f16389, %f4995;
	// end inline asm
	// begin inline asm
	fma.rn.f32 %f5003, %f5124, %f16389, %f4999;
	// end inline asm
	// begin inline asm
	fma.rn.f32 %f5007, %f5124, %f16389, %f5003;
	// end inline asm
	// begin inline asm
	fma.rn.f32 %f5011, %f5124, %f16389, %f5007;
	// end inline asm
	// begin inline asm
	fma.rn.f32 %f5015, %f5124, %f16389, %f5011;
	// end inline asm
	// begin inline asm
	fma.rn.f32 %f5019, %f5124, %f16389, %f5015;
	// end inline asm
	// begin inline asm
	fma.rn.f32 %f5023, %f5124, %f16389, %f5019;
	// end inline asm
	// begin inline asm
	fma.rn.f32 %f5027, %f5124, %f16389, %f5023;
	// end inline asm
	// begin inline asm
	fma.rn.f32 %f5031, %f5124, %f16389, %f5027;
	// end inline asm
	// begin inline asm
	fma.rn.f32 %f5035, %f5124, %f16389, %f5031;
	// end inline asm
	// begin inline asm
	fma.rn.f32 %f5039, %f5124, %f16389, %f5035;
	// end inline asm
	// begin inline asm
	fma.rn.f32 %f5043, %f5124, %f16389, %f5039;
	// end inline asm
	// begin inline asm
	fma.rn.f32 %f5047, %f5124, %f16389, %f5043;
	// end inline asm
	// begin inline asm
	fma.rn.f32 %f5051, %f5124, %f16389, %f5047;
	// end inline asm
	// begin inline asm
	fma.rn.f32 %f5055, %f5124, %f16389, %f5051;
	// end inline asm
	// begin inline asm
	fma.rn.f32 %f5059, %f5124, %f16389, %f5055;
	// end inline asm
	// begin inline asm
	fma.rn.f32 %f5063, %f5124, %f16389, %f5059;
	// end inline asm
	// begin inline asm
	fma.rn.f32 %f5067, %f5124, %f16389, %f5063;
	// end inline asm
	// begin inline asm
	fma.rn.f32 %f5071, %f5124, %f16389, %f5067;
	// end inline asm
	// begin inline asm
	fma.rn.f32 %f5075, %f5124, %f16389, %f5071;
	// end inline asm
	// begin inline asm
	fma.rn.f32 %f5079, %f5124, %f16389, %f5075;
	// end inline asm
	// begin inline asm
	fma.rn.f32 %f5083, %f5124, %f16389, %f5079;
	// end inline asm
	// begin inline asm
	fma.rn.f32 %f5087, %f5124, %f16389, %f5083;
	// end inline asm
	// begin inline asm
	fma.rn.f32 %f5091, %f5124, %f16389, %f5087;
	// end inline asm
	// begin inline asm
	fma.rn.f32 %f5095, %f5124, %f16389, %f5091;
	// end inline asm
	// begin inline asm
	fma.rn.f32 %f5099, %f5124, %f16389, %f5095;
	// end inline asm
	// begin inline asm
	fma.rn.f32 %f5103, %f5124, %f16389, %f5099;
	// end inline asm
	// begin inline asm
	fma.rn.f32 %f5107, %f5124, %f16389, %f5103;
	// end inline asm
	// begin inline asm
	fma.rn.f32 %f5111, %f5124, %f16389, %f5107;
	// end inline asm
	// begin inline asm
	fma.rn.f32 %f5115, %f5124, %f16389, %f5111;
	// end inline asm
	// begin inline asm
	fma.rn.f32 %f5119, %f5124, %f16389, %f5115;
	// end inline asm
	// begin inline asm
	fma.rn.f32 %f5123, %f5124, %f16389, %f5119;
	// end inline asm
	sin.approx.f32 	%f5380, %f5123;
	// begin inline asm
	fma.rn.f32 %f5127, %f5380, %f16389, %f5123;
	// end inline asm
	// begin inline asm
	fma.rn.f32 %f5131, %f5380, %f16389, %f5127;
	// end inline asm
	// begin inline asm
	fma.rn.f32 %f5135, %f5380, %f16389, %f5131;
	// end inline asm
	// begin inline asm
	fma.rn.f32 %f5139, %f5380, %f16389, %f5135;
	// end inline asm
	// begin inline asm
	fma.rn.f32 %f5143, %f5380, %f16389, %f5139;
	// end inline asm
	// begin inline asm
	fma.rn.f32 %f5147, %f5380, %f16389, %f5143;
	// end inline asm
	// begin inline asm
	fma.rn.f32 %f5151, %f5380, %f16389, %f5147;
	// end inline asm
	// begin inline asm
	fma.rn.f32 %f5155, %f5380, %f16389, %f5151;
	// end inline asm
	// begin inline asm
	fma.rn.f32 %f5159, %f5380, %f16389, %f5155;
	// end inline asm
	// begin inline asm
	fma.rn.f32 %f5163, %f5380, %f16389, %f5159;
	// end inline asm
	// begin inline asm
	fma.rn.f32 %f5167, %f5380, %f16389, %f5163;
	// end inline asm
	// begin inline asm
	fma.rn.f32 %f5171, %f5380, %f16389, %f5167;
	// end inline asm
	// begin inline asm
	fma.rn.f32 %f5175, %f5380, %f16389, %f5171;
	// end inline asm
	// begin inline asm
	fma.rn.f32 %f5179, %f5380, %f16389, %f5175;
	// end inline asm
	// begin inline asm
	fma.rn.f32 %f5183, %f5380, %f16389, %f5179;
	// end inline asm
	// begin inline asm
	fma.rn.f32 %f5187, %f5380, %f16389, %f5183;
	// end inline asm
	// begin inline asm
	fma.rn.f32 %f5191, %f5380, %f16389, %f5187;
	// end inline asm
	// begin inline asm
	fma.rn.f32 %f5195, %f5380, %f16389, %f5191;
	// end inline asm
	// begin inline asm
	fma.rn.f32 %f5199, %f5380, %f16389, %f5195;
	// end inline asm
	// begin inline asm
	fma.rn.f32 %f5203, %f5380, %f16389, %f5199;
	// end inline asm
	// begin inline asm
	fma.rn.f32 %f5207, %f5380, %f16389, %f5203;
	// end inline asm
	// begin inline asm
	fma.rn.f32 %f5211, %f5380, %f16389, %f5207;
	// end inline asm
	// begin inline asm
	fma.rn.f32 %f5215, %f5380, %f16389, %f5211;
	// end inline asm
	// begin inline asm
	fma.rn.f32 %f5219, %f5380, %f16389, %f5215;
	// end inline asm
	// begin inline asm
	fma.rn.f32 %f5223, %f5380, %f16389, %f5219;
	// end inline asm
	// begin inline asm
	fma.rn.f32 %f5227, %f5380, %f16389, %f5223;
	// end inline asm
	// begin inline asm
	fma.rn.f32 %f5231, %f5380, %f16389, %f5227;
	// end inline asm
	// begin inline asm
	fma.rn.f32 %f5235, %f5380, %f16389, %f5231;
	// end inline asm
	// begin inline asm
	fma.rn.f32 %f5239, %f5380, %f16389, %f5235;
	// end inline asm
	// begin inline asm
	fma.rn.f32 %f5243, %f5380, %f16389, %f5239;
	// end inline asm
	// begin inline asm
	fma.rn.f32 %f5247, %f5380, %f16389, %f5243;
	// end inline asm
	// begin inline asm
	fma.rn.f32 %f5251, %f5380, %f16389, %f5247;
	// end inline asm
	// begin inline asm
	fma.rn.f32 %f5255, %f5380, %f16389, %f5251;
	// end inline asm
	// begin inline asm
	fma.rn.f32 %f5259, %f5380, %f16389, %f5255;
	// end inline asm
	// begin inline asm
	fma.rn.f32 %f5263, %f5380, %f16389, %f5259;
	// end inline asm
	// begin inline asm
	fma.rn.f32 %f5267, %f5380, %f16389, %f5263;
	// end inline asm
	// begin inline asm
	fma.rn.f32 %f5271, %f5380, %f16389, %f5267;
	// end inline asm
	// begin inline asm
	fma.rn.f32 %f5275, %f5380, %f16389, %f5271;
	// end inline asm
	// begin inline asm
	fma.rn.f32 %f5279, %f5380, %f16389, %f5275;
	// end inline asm
	// begin inline asm
	fma.rn.f32 %f5283, %f5380, %f16389, %f5279;
	// end inline asm
	// begin inline asm
	fma.rn.f32 %f5287, %f5380, %f16389, %f5283;
	// end inline asm
	// begin inline asm
	fma.rn.f32 %f5291, %f5380, %f16389, %f5287;
	// end inline asm
	// begin inline asm
	fma.rn.f32 %f5295, %f5380, %f16389, %f5291;
	// end inline asm
	// begin inline asm
	fma.rn.f32 %f5299, %f5380, %f16389, %f5295;
	// end inline asm
	// begin inline asm
	fma.rn.f32 %f5303, %f5380, %f16389, %f5299;
	// end inline asm
	// begin inline asm
	fma.rn.f32 %f5307, %f5380, %f16389, %f5303;
	// end inline asm
	// begin inline asm
	fma.rn.f32 %f5311, %f5380, %f16389, %f5307;
	// end inline asm
	// begin inline asm
	fma.rn.f32 %f5315, %f5380, %f16389, %f5311;
	// end inline asm
	// begin inline asm
	fma.rn.f32 %f5319, %f5380, %f16389, %f5315;
	// end inline asm
	// begin inline asm
	fma.rn.f32 %f5323, %f5380, %f16389, %f5319;
	// end inline asm
	// begin inline asm
	fma.rn.f32 %f5327, %f5380, %f16389, %f5323;
	// end inline asm
	// begin inline asm
	fma.rn.f32 %f5331, %f5380, %f16389, %f5327;
	// end inline asm
	// begin inline asm
	fma.rn.f32 %f5335, %f5380, %f16389, %f5331;
	// end inline asm
	// begin inline asm
	fma.rn.f32 %f5339, %f5380, %f16389, %f5335;
	// end inline asm
	// begin inline asm
	fma.rn.f32 %f5343, %f5380, %f16389, %f5339;
	// end inline asm
	// begin inline asm
	fma.rn.f32 %f5347, %f5380, %f16389, %f5343;
	// end inline asm
	// begin inline asm
	fma.rn.f32 %f5351, %f5380, %f16389, %f5347;
	// end inline asm
	// begin inline asm
	fma.rn.f32 %f5355, %f5380, %f16389, %f5351;
	// end inline asm
	// begin inline asm
	fma.rn.f32 %f5359, %f5380, %f16389, %f5355;
	// end inline asm
	// begin inline asm
	fma.rn.f32 %f5363, %f5380, %f16389, %f5359;
	// end inline asm
	// begin inline asm
	fma.rn.f32 %f5367, %f5380, %f16389, %f5363;
	// end inline asm
	// begin inline asm
	fma.rn.f32 %f5371, %f5380, %f16389, %f5367;
	// end inline asm
	// begin inline asm
	fma.rn.f32 %f5375, %f5380, %f16389, %f5371;
	// end inline asm
	// begin inline asm
	fma.rn.f32 %f5379, %f5380, %f16389, %f5375;
	// end inline asm
	sin.approx.f32 	%f5636, %f5379;
	// begin inline asm
	fma.rn.f32 %f5383, %f5636, %f16389, %f5379;
	// end inline asm
	// begin inline asm
	fma.rn.f32 %f5387, %f5636, %f16389, %f5383;
	// end inline asm
	// begin inline asm
	fma.rn.f32 %f5391, %f5636, %f16389, %f5387;
	// end inline asm
	// begin inline asm
	fma.rn.f32 %f5395, %f5636, %f16389, %f5391;
	// end inline asm
	// begin inline asm
	fma.rn.f32 %f5399, %f5636, %f16389, %f5395;
	// end inline asm
	// begin inline asm
	fma.rn.f32 %f5403, %f5636, %f16389, %f5399;
	// end inline asm
	// begin inline asm
	fma.rn.f32 %f5407, %f5636, %f16389, %f5403;
	// end inline asm
	// begin inline asm
	fma.rn.f32 %f5411, %f5636, %f16389, %f5407;
	// end inline asm
	// begin inline asm
	fma.rn.f32 %f5415, %f5636, %f16389, %f5411;
	// end inline asm
	// begin inline asm
	fma.rn.f32 %f5419, %f5636, %f16389, %f5415;
	// end inline asm
	// begin inline asm
	fma.rn.f32 %f5423, %f5636, %f16389, %f5419;
	// end inline asm
	// begin inline asm
	fma.rn.f32 %f5427, %f5636, %f16389, %f5423;
	// end inline asm
	// begin inline asm
	fma.rn.f32 %f5431, %f5636, %f16389, %f5427;
	// end inline asm
	// begin inline asm
	fma.rn.f32 %f5435, %f5636, %f16389, %f5431;
	// end inline asm
	// begin inline asm
	fma.rn.f32 %f5439, %f5636, %f16389, %f5435;
	// end inline asm
	// begin inline asm
	fma.rn.f32 %f5443, %f5636, %f16389, %f5439;
	// end inline asm
	// begin inline asm
	fma.rn.f32 %f5447, %f5636, %f16389, %f5443;
	// end inline asm
	// begin inline asm
	fma.rn.f32 %f5451, %f5636, %f16389, %f5447;
	// end inline asm
	// begin inline asm
	fma.rn.f32 %f5455, %f5636, %f16389, %f5451;
	// end inline asm
	// begin inline asm
	fma.rn.f32 %f5459, %f5636, %f16389, %f5455;
	// end inline asm
	// begin inline asm
	fma.rn.f32 %f5463, %f5636, %f16389, %f5459;
	// end inline asm
	// begin inline asm
	fma.rn.f32 %f5467, %f5636, %f16389, %f5463;
	// end inline asm
	// begin inline asm
	fma.rn.f32 %f5471, %f5636, %f16389, %f5467;
	// end inline asm
	// begin inline asm
	fma.rn.f32 %f5475, %f5636, %f16389, %f5471;
	// end inline asm
	// begin inline asm
	fma.rn.f32 %f5479, %f5636, %f16389, %f5475;
	// end inline asm
	// begin inline asm
	fma.rn.f32 %f5483, %f5636, %f16389, %f5479;
	// end inline asm
	// begin inline asm
	fma.rn.f32 %f5487, %f5636, %f16389, %f5483;
	// end inline asm
	// begin inline asm
	fma.rn.f32 %f5491, %f5636, %f16389, %f5487;
	// end inline asm
	// begin inline asm
	fma.rn.f32 %f5495, %f5636, %f16389, %f5491;
	// end inline asm
	// begin inline asm
	fma.rn.f32 %f5499, %f5636, %f16389, %f5495;
	// end inline asm
	// begin inline asm
	fma.rn.f32 %f5503, %f5636, %f16389, %f5499;
	// end inline asm
	// begin inline asm
	fma.rn.f32 %f5507, %f5636, %f16389, %f5503;
	// end inline asm
	// begin inline asm
	fma.rn.f32 %f5511, %f5636, %f16389, %f5507;
	// end inline asm
	// begin inline asm
	fma.rn.f32 %f5515, %f5636, %f16389, %f5511;
	// end inline asm
	// begin inline asm
	fma.rn.f32 %f5519, %f5636, %f16389, %f5515;
	// end inline asm
	// begin inline asm
	fma.rn.f32 %f5523, %f5636, %f16389, %f5519;
	// end inline asm
	// begin inline asm
	fma.rn.f32 %f5527, %f5636, %f16389, %f5523;
	// end inline asm
	// begin inline asm
	fma.rn.f32 %f5531, %f5636, %f16389, %f5527;
	// end inline asm
	// begin inline asm
	fma.rn.f32 %f5535, %f5636, %f16389, %f5531;
	// end inline asm
	// begin inline asm
	fma.rn.f32 %f5539, %f5636, %f16389, %f5535;
	// end inline asm
	// begin inline asm
	fma.rn.f32 %f5543, %f5636, %f16389, %f5539;
	// end inline asm
	// begin inline asm
	fma.rn.f32 %f5547, %f5636, %f16389, %f5543;
	// end inline asm
	// begin inline asm
	fma.rn.f32 %f5551, %f5636, %f16389, %f5547;
	// end inline asm
	// begin inline asm
	fma.rn.f32 %f5555, %f5636, %f16389, %f5551;
	// end inline asm
	// begin inline asm
	fma.rn.f32 %f5559, %f5636, %f16389, %f5555;
	// end inline asm
	// begin inline asm
	fma.rn.f32 %f5563, %f5636, %f16389, %f5559;
	// end inline asm
	// begin inline asm
	fma.rn.f32 %f5567, %f5636, %f16389, %f5563;
	// end inline asm
	// begin inline asm
	fma.rn.f32 %f5571, %f5636, %f16389, %f5567;
	// end inline asm
	// begin inline asm
	fma.rn.f32 %f5575, %f5636, %f16389, %f5571;
	// end inline asm
	// begin inline asm
	fma.rn.f32 %f5579, %f5636, %f16389, %f5575;
	// end inline asm
	// begin inline asm
	fma.rn.f32 %f5583, %f5636, %f16389, %f5579;
	// end inline asm
	// begin inline asm
	fma.rn.f32 %f5587, %f5636, %f16389, %f5583;
	// end inline asm
	// begin inline asm
	fma.rn.f32 %f5591, %f5636, %f16389, %f5587;
	// end inline asm
	// begin inline asm
	fma.rn.f32 %f5595, %f5636, %f16389, %f5591;
	// end inline asm
	// begin inline asm
	fma.rn.f32 %f5599, %f5636, %f16389, %f5595;
	// end inline asm
	// begin inline asm
	fma.rn.f32 %f5603, %f5636, %f16389, %f5599;
	// end inline asm
	// begin inline asm
	fma.rn.f32 %f5607, %f5636, %f16389, %f5603;
	// end inline asm
	// begin inline asm
	fma.rn.f32 %f5611, %f5636, %f16389, %f5607;
	// end inline asm
	// begin inline asm
	fma.rn.f32 %f5615, %f5636, %f16389, %f5611;
	// end inline asm
	// begin inline asm
	fma.rn.f32 %f5619, %f5636, %f16389, %f5615;
	// end inline asm
	// begin inline asm
	fma.rn.f32 %f5623, %f5636, %f16389, %f5619;
	// end inline asm
	// begin inline asm
	fma.rn.f32 %f5627, %f5636, %f16389, %f5623;
	// end inline asm
	// begin inline asm
	fma.rn.f32 %f5631, %f5636, %f16389, %f5627;
	// end inline asm
	// begin inline asm
	fma.rn.f32 %f5635, %f5636, %f16389, %f5631;
	// end inline asm
	sin.approx.f32 	%f5892, %f5635;
	// begin inline asm
	fma.rn.f32 %f5639, %f5892, %f16389, %f5635;
	// end inline asm
	// begin inline asm
	fma.rn.f32 %f5643, %f5892, %f16389, %f5639;
	// end inline asm
	// begin inline asm
	fma.rn.f32 %f5647, %f5892, %f16389, %f5643;
	// end inline asm
	// begin inline asm
	fma.rn.f32 %f5651, %f5892, %f16389, %f5647;
	// end inline asm
	// begin inline asm
	fma.rn.f32 %f5655, %f5892, %f16389, %f5651;
	// end inline asm
	// begin inline asm
	fma.rn.f32 %f5659, %f5892, %f16389, %f5655;
	// end inline asm
	// begin inline asm
	fma.rn.f32 %f5663, %f5892, %f16389, %f5659;
	// end inline asm
	// begin inline asm
	fma.rn.f32 %f5667, %f5892, %f16389, %f5663;
	// end inline asm
	// begin inline asm
	fma.rn.f32 %f5671, %f5892, %f16389, %f5667;
	// end inline asm
	// begin inline asm
	fma.rn.f32 %f5675, %f5892, %f16389, %f5671;
	// end inline asm
	// begin inline asm
	fma.rn.f32 %f5679, %f5892, %f16389, %f5675;
	// end inline asm
	// begin inline asm
	fma.rn.f32 %f5683, %f5892, %f16389, %f5679;
	// end inline asm
	// begin inline asm
	fma.rn.f32 %f5687, %f5892, %f16389, %f5683;
	// end inline asm
	// begin inline asm
	fma.rn.f32 %f5691, %f5892, %f16389, %f5687;
	// end inline asm
	// begin inline asm
	fma.rn.f32 %f5695, %f5892, %f16389, %f5691;
	// end inline asm
	// begin inline asm
	fma.rn.f32 %f5699, %f5892, %f16389, %f5695;
	// end inline asm
	// begin inline asm
	fma.rn.f32 %f5703, %f5892, %f16389, %f5699;
	// end inline asm
	// begin inline asm
	fma.rn.f32 %f5707, %f5892, %f16389, %f5703;
	// end inline asm
	// begin inline asm
	fma.rn.f32 %f5711, %f5892, %f16389, %f5707;
	// end inline asm
	// begin inline asm
	fma.rn.f32 %f5715, %f5892, %f16389, %f5711;
	// end inline asm
	// begin inline asm
	fma.rn.f32 %f5719, %f5892, %f16389, %f5715;
	// end inline asm
	// begin inline asm
	fma.rn.f32 %f5723, %f5892, %f16389, %f5719;
	// end inline asm
	// begin inline asm
	fma.rn.f32 %f5727, %f5892, %f16389, %f5723;
	// end inline asm
	// begin inline asm
	fma.rn.f32 %f5731, %f5892, %f16389, %f5727;
	// end inline asm
	// begin inline asm
	fma.rn.f32 %f5735, %f5892, %f16389, %f5731;
	// end inline asm
	// begin inline asm
	fma.rn.f32 %f5739, %f5892, %f16389, %f5735;
	// end inline asm
	// begin inline asm
	fma.rn.f32 %f5743, %f5892, %f16389, %f5739;
	// end inline asm
	// begin inline asm
	fma.rn.f32 %f5747, %f5892, %f16389, %f5743;
	// end inline asm
	// begin inline asm
	fma.rn.f32 %f5751, %f5892, %f16389, %f5747;
	// end inline asm
	// begin inline asm
	fma.rn.f32 %f5755, %f5892, %f16389, %f5751;
	// end inline asm
	// begin inline asm
	fma.rn.f32 %f5759, %f5892, %f16389, %f5755;
	// end inline asm
	// begin inline asm
	fma.rn.f32 %f5763, %f5892, %f16389, %f5759;
	// end inline asm
	// begin inline asm
	fma.rn.f32 %f5767, %f5892, %f16389, %f5763;
	// end inline asm
	// begin inline asm
	fma.rn.f32 %f5771, %f5892, %f16389, %f5767;
	// end inline asm
	// begin inline asm
	fma.rn.f32 %f5775, %f5892, %f16389, %f5771;
	// end inline asm
	// begin inline asm
	fma.rn.f32 %f5779, %f5892, %f16389, %f5775;
	// end inline asm
	// begin inline asm
	fma.rn.f32 %f5783, %f5892, %f16389, %f5779;
	// end inline asm
	// begin inline asm
	fma.rn.f32 %f5787, %f5892, %f16389, %f5783;
	// end inline asm
	// begin inline asm
	fma.rn.f32 %f5791, %f5892, %f16389, %f5787;
	// end inline asm
	// begin inline asm
	fma.rn.f32 %f5795, %f5892, %f16389, %f5791;
	// end inline asm
	// begin inline asm
	fma.rn.f32 %f5799, %f5892, %f16389, %f5795;
	// end inline asm
	// begin inline asm
	fma.rn.f32 %f5803, %f5892, %f16389, %f5799;
	// end inline asm
	// begin inline asm
	fma.rn.f32 %f5807, %f5892, %f16389, %f5803;
	// end inline asm
	// begin inline asm
	fma.rn.f32 %f5811, %f5892, %f16389, %f5807;
	// end inline asm
	// begin inline asm
	fma.rn.f32 %f5815, %f5892, %f16389, %f5811;
	// end inline asm
	// begin inline asm
	fma.rn.f32 %f5819, %f5892, %f16389, %f5815;
	// end inline asm
	// begin inline asm
	fma.rn.f32 %f5823, %f5892, %f16389, %f5819;
	// end inline asm
	// begin inline asm
	fma.rn.f32 %f5827, %f5892, %f16389, %f5823;
	// end inline asm
	// begin inline asm
	fma.rn.f32 %f5831, %f5892, %f16389, %f5827;
	// end inline asm
	// begin inline asm
	fma.rn.f32 %f5835, %f5892, %f16389, %f5831;
	// end inline asm
	// begin inline asm
	fma.rn.f32 %f5839, %f5892, %f16389, %f5835;
	// end inline asm
	// begin inline asm
	fma.rn.f32 %f5843, %f5892, %f16389, %f5839;
	// end inline asm
	// begin inline asm
	fma.rn.f32 %f5847, %f5892, %f16389, %f5843;
	// end inline asm
	// begin inline asm
	fma.rn.f32 %f5851, %f5892, %f16389, %f5847;
	// end inline asm
	// begin inline asm
	fma.rn.f32 %f5855, %f5892, %f16389, %f5851;
	// end inline asm
	// begin inline asm
	fma.rn.f32 %f5859, %f5892, %f16389, %f5855;
	// end inline asm
	// begin inline asm
	fma.rn.f32 %f5863, %f5892, %f16389, %f5859;
	// end inline asm
	// begin inline asm
	fma.rn.f32 %f5867, %f5892, %f16389, %f5863;
	// end inline asm
	// begin inline asm
	fma.rn.f32 %f5871, %f5892, %f16389, %f5867;
	// end inline asm
	// begin inline asm
	fma.rn.f32 %f5875, %f5892, %f16389, %f5871;
	// end inline asm
	// begin inline asm
	fma.rn.f32 %f5879, %f5892, %f16389, %f5875;
	// end inline asm
	// begin inline asm
	fma.rn.f32 %f5883, %f5892, %f16389, %f5879;
	// end inline asm
	// begin inline asm
	fma.rn.f32 %f5887, %f5892, %f16389, %f5883;
	// end inline asm
	// begin inline asm
	fma.rn.f32 %f5891, %f5892, %f16389, %f5887;
	// end inline asm
	sin.approx.f32 	%f6148, %f5891;
	// begin inline asm
	fma.rn.f32 %f5895, %f6148, %f16389, %f5891;
	// end inline asm
	// begin inline asm
	fma.rn.f32 %f5899, %f6148, %f16389, %f5895;
	// end inline asm
	// begin inline asm
	fma.rn.f32 %f5903, %f6148, %f16389, %f5899;
	// end inline asm
	// begin inline asm
	fma.rn.f32 %f5907, %f6148, %f16389, %f5903;
	// end inline asm
	// begin inline asm
	fma.rn.f32 %f5911, %f6148, %f16389, %f5907;
	// end inline asm
	// begin inline asm
	fma.rn.f32 %f5915, %f6148, %f16389, %f5911;
	// end inline asm
	// begin inline asm
	fma.rn.f32 %f5919, %f6148, %f16389, %f5915;
	// end inline asm
	// begin inline asm
	fma.rn.f32 %f5923, %f6148, %f16389, %f5919;
	// end inline asm
	// begin inline asm
	fma.rn.f32 %f5927, %f6148, %f16389, %f5923;
	// end inline asm
	// begin inline asm
	fma.rn.f32 %f5931, %f6148, %f16389, %f5927;
	// end inline asm
	// begin inline asm
	fma.rn.f32 %f5935, %f6148, %f16389, %f5931;
	// end inline asm
	// begin inline asm
	fma.rn.f32 %f5939, %f6148, %f16389, %f5935;
	// end inline asm
	// begin inline asm
	fma.rn.f32 %f5943, %f6148, %f16389, %f5939;
	// end inline asm
	// begin inline asm
	fma.rn.f32 %f5947, %f6148, %f16389, %f5943;
	// end inline asm
	// begin inline asm
	fma.rn.f32 %f5951, %f6148, %f16389, %f5947;
	// end inline asm
	// begin inline asm
	fma.rn.f32 %f5955, %f6148, %f16389, %f5951;
	// end inline asm
	// begin inline asm
	fma.rn.f32 %f5959, %f6148, %f16389, %f5955;
	// end inline asm
	// begin inline asm
	fma.rn.f32 %f5963, %f6148, %f16389, %f5959;
	// end inline asm
	// begin inline asm
	fma.rn.f32 %f5967, %f6148, %f16389, %f5963;
	// end inline asm
	// begin inline asm
	fma.rn.f32 %f5971, %f6148, %f16389, %f5967;
	// end inline asm
	// begin inline asm
	fma.rn.f32 %f5975, %f6148, %f16389, %f5971;
	// end inline asm
	// begin inline asm
	fma.rn.f32 %f5979, %f6148, %f16389, %f5975;
	// end inline asm
	// begin inline asm
	fma.rn.f32 %f5983, %f6148, %f16389, %f5979;
	// end inline asm
	// begin inline asm
	fma.rn.f32 %f5987, %f6148, %f16389, %f5983;
	// end inline asm
	// begin inline asm
	fma.rn.f32 %f5991, %f6148, %f16389, %f5987;
	// end inline asm
	// begin inline asm
	fma.rn.f32 %f5995, %f6148, %f16389, %f5991;
	// end inline asm
	// begin inline asm
	fma.rn.f32 %f5999, %f6148, %f16389, %f5995;
	// end inline asm
	// begin inline asm
	fma.rn.f32 %f6003, %f6148, %f16389, %f5999;
	// end inline asm
	// begin inline asm
	fma.rn.f32 %f6007, %f6148, %f16389, %f6003;
	// end inline asm
	// begin inline asm
	fma.rn.f32 %f6011, %f6148, %f16389, %f6007;
	// end inline asm
	// begin inline asm
	fma.rn.f32 %f6015, %f6148, %f16389, %f6011;
	// end inline asm
	// begin inline asm
	fma.rn.f32 %f6019, %f6148, %f16389, %f6015;
	// end inline asm
	// begin inline asm
	fma.rn.f32 %f6023, %f6148, %f16389, %f6019;
	// end inline asm
	// begin inline asm
	fma.rn.f32 %f6027, %f6148, %f16389, %f6023;
	// end inline asm
	// begin inline asm
	fma.rn.f32 %f6031, %f6148, %f16389, %f6027;
	// end inline asm
	// begin inline asm
	fma.rn.f32 %f6035, %f6148, %f16389, %f6031;
	// end inline asm
	// begin inline asm
	fma.rn.f32 %f6039, %f6148, %f16389, %f6035;
	// end inline asm
	// begin inline asm
	fma.rn.f32 %f6043, %f6148, %f16389, %f6039;
	// end inline asm
	// begin inline asm
	fma.rn.f32 %f6047, %f6148, %f16389, %f6043;
	// end inline asm
	// begin inline asm
	fma.rn.f32 %f6051, %f6148, %f16389, %f6047;
	// end inline asm
	// begin inline asm
	fma.rn.f32 %f6055, %f6148, %f16389, %f6051;
	// end inline asm
	// begin inline asm
	fma.rn.f32 %f6059, %f6148, %f16389, %f6055;
	// end inline asm
	// begin inline asm
	fma.rn.f32 %f6063, %f6148, %f16389, %f6059;
	// end inline asm
	// begin inline asm
	fma.rn.f32 %f6067, %f6148, %f16389, %f6063;
	// end inline asm
	// begin inline asm
	fma.rn.f32 %f6071, %f6148, %f16389, %f6067;
	// end inline asm
	// begin inline asm
	fma.rn.f32 %f6075, %f6148, %f16389, %f6071;
	// end inline asm
	// begin inline asm
	fma.rn.f32 %f6079, %f6148, %f16389, %f6075;
	// end inline asm
	// begin inline asm
	fma.rn.f32 %f6083, %f6148, %f16389, %f6079;
	// end inline asm
	// begin inline asm
	fma.rn.f32 %f6087, %f6148, %f16389, %f6083;
	// end inline asm
	// begin inline asm
	fma.rn.f32 %f6091, %f6148, %f16389, %f6087;
	// end inline asm
	// begin inline asm
	fma.rn.f32 %f6095, %f6148, %f16389, %f6091;
	// end inline asm
	// begin inline asm
	fma.rn.f32 %f6099, %f6148, %f16389, %f6095;
	// end inline asm
	// begin inline asm
	fma.rn.f32 %f6103, %f6148, %f16389, %f6099;
	// end inline asm
	// begin inline asm
	fma.rn.f32 %f6107, %f6148, %f16389, %f6103;
	// end inline asm
	// begin inline asm
	fma.rn.f32 %f6111, %f6148, %f16389, %f6107;
	// end inline asm
	// begin inline asm
	fma.rn.f32 %f6115, %f6148, %f16389, %f6111;
	// end inline asm
	// begin inline asm
	fma.rn.f32 %f6119, %f6148, %f16389, %f6115;
	// end inline asm
	// begin inline asm
	fma.rn.f32 %f6123, %f6148, %f16389, %f6119;
	// end inline asm
	// begin inline asm
	fma.rn.f32 %f6127, %f6148, %f16389, %f6123;
	// end inline asm
	// begin inline asm
	fma.rn.f32 %f6131, %f6148, %f16389, %f6127;
	// end inline asm
	// begin inline asm
	fma.rn.f32 %f6135, %f6148, %f16389, %f6131;
	// end inline asm
	// begin inline asm
	fma.rn.f32 %f6139, %f6148, %f16389, %f6135;
	// end inline asm
	// begin inline asm
	fma.rn.f32 %f6143, %f6148, %f16389, %f6139;
	// end inline asm
	// begin inline asm
	fma.rn.f32 %f6147, %f6148, %f16389, %f6143;
	// end inline asm
	sin.approx.f32 	%f6404, %f6147;
	// begin inline asm
	fma.rn.f32 %f6151, %f6404, %f16389, %f6147;
	// end inline asm
	// begin inline asm
	fma.rn.f32 %f6155, %f6404, %f16389, %f6151;
	// end inline asm
	// begin inline asm
	fma.rn.f32 %f6159, %f6404, %f16389, %f6155;
	// end inline asm
	// begin inline asm
	fma.rn.f32 %f6163, %f6404, %f16389, %f6159;
	// end inline asm
	// begin inline asm
	fma.rn.f32 %f6167, %f6404, %f16389, %f6163;
	// end inline asm
	// begin inline asm
	fma.rn.f32 %f6171, %f6404, %f16389, %f6167;
	// end inline asm
	// begin inline asm
	fma.rn.f32 %f6175, %f6404, %f16389, %f6171;
	// end inline asm
	// begin inline asm
	fma.rn.f32 %f6179, %f6404, %f16389, %f6175;
	// end inline asm
	// begin inline asm
	fma.rn.f32 %f6183, %f6404, %f16389, %f6179;
	// end inline asm
	// begin inline asm
	fma.rn.f32 %f6187, %f6404, %f16389, %f6183;
	// end inline asm
	// begin inline asm
	fma.rn.f32 %f6191, %f6404, %f16389, %f6187;
	// end inline asm
	// begin inline asm
	fma.rn.f32 %f6195, %f6404, %f16389, %f6191;
	// end inline asm
	// begin inline asm
	fma.rn.f32 %f6199, %f6404, %f16389, %f6195;
	// end inline asm
	// begin inline asm
	fma.rn.f32 %f6203, %f6404, %f16389, %f6199;
	// end inline asm
	// begin inline asm
	fma.rn.f32 %f6207, %f6404, %f16389, %f6203;
	// end inline asm
	// begin inline asm
	fma.rn.f32 %f6211, %f6404, %f16389, %f6207;
	// end inline asm
	// begin inline asm
	fma.rn.f32 %f6215, %f6404, %f16389, %f6211;
	// end inline asm
	// begin inline asm
	fma.rn.f32 %f6219, %f6404, %f16389, %f6215;
	// end inline asm
	// begin inline asm
	fma.rn.f32 %f6223, %f6404, %f16389, %f6219;
	// end inline asm
	// begin inline asm
	fma.rn.f32 %f6227, %f6404, %f16389, %f6223;
	// end inline asm
	// begin inline asm
	fma.rn.f32 %f6231, %f6404, %f16389, %f6227;
	// end inline asm
	// begin inline asm
	fma.rn.f32 %f6235, %f6404, %f16389, %f6231;
	// end inline asm
	// begin inline asm
	fma.rn.f32 %f6239, %f6404, %f16389, %f6235;
	// end inline asm
	// begin inline asm
	fma.rn.f32 %f6243, %f6404, %f16389, %f6239;
	// end inline asm
	// begin inline asm
	fma.rn.f32 %f6247, %f6404, %f16389, %f6243;
	// end inline asm
	// begin inline asm
	fma.rn.f32 %f6251, %f6404, %f16389, %f6247;
	// end inline asm
	// begin inline asm
	fma.rn.f32 %f6255, %f6404, %f16389, %f6251;
	// end inline asm
	// begin inline asm
	fma.rn.f32 %f6259, %f6404, %f16389, %f6255;
	// end inline asm
	// begin inline asm
	fma.rn.f32 %f6263, %f6404, %f16389, %f6259;
	// end inline asm
	// begin inline asm
	fma.rn.f32 %f6267, %f6404, %f16389, %f6263;
	// end inline asm
	// begin inline asm
	fma.rn.f32 %f6271, %f6404, %f16389, %f6267;
	// end inline asm
	// begin inline asm
	fma.rn.f32 %f6275, %f6404, %f16389, %f6271;
	// end inline asm
	// begin inline asm
	fma.rn.f32 %f6279, %f6404, %f16389, %f6275;
	// end inline asm
	// begin inline asm
	fma.rn.f32 %f6283, %f6404, %f16389, %f6279;
	// end inline asm
	// begin inline asm
	fma.rn.f32 %f6287, %f6404, %f16389, %f6283;
	// end inline asm
	// begin inline asm
	fma.rn.f32 %f6291, %f6404, %f16389, %f6287;
	// end inline asm
	// begin inline asm
	fma.rn.f32 %f6295, %f6404, %f16389, %f6291;
	// end inline asm
	// begin inline asm
	fma.rn.f32 %f6299, %f6404, %f16389, %f6295;
	// end inline asm
	// begin inline asm
	fma.rn.f32 %f6303, %f6404, %f16389, %f6299;
	// end inline asm
	// begin inline asm
	fma.rn.f32 %f6307, %f6404, %f16389, %f6303;
	// end inline asm
	// begin inline asm
	fma.rn.f32 %f6311, %f6404, %f16389, %f6307;
	// end inline asm
	// begin inline asm
	fma.rn.f32 %f6315, %f6404, %f16389, %f6311;
	// end inline asm
	// begin inline asm
	fma.rn.f32 %f6319, %f6404, %f16389, %f6315;
	// end inline asm
	// begin inline asm
	fma.rn.f32 %f6323, %f6404, %f16389, %f6319;
	// end inline asm
	// begin inline asm
	fma.rn.f32 %f6327, %f6404, %f16389, %f6323;
	// end inline asm
	// begin inline asm
	fma.rn.f32 %f6331, %f6404, %f16389, %f6327;
	// end inline asm
	// begin inline asm
	fma.rn.f32 %f6335, %f6404, %f16389, %f6331;
	// end inline asm
	// begin inline asm
	fma.rn.f32 %f6339, %f6404, %f16389, %f6335;
	// end inline asm
	// begin inline asm
	fma.rn.f32 %f6343, %f6404, %f16389, %f6339;
	// end inline asm
	// begin inline asm
	fma.rn.f32 %f6347, %f6404, %f16389, %f6343;
	// end inline asm
	// begin inline asm
	fma.rn.f32 %f6351, %f6404, %f16389, %f6347;
	// end inline asm
	// begin inline asm
	fma.rn.f32 %f6355, %f6404, %f16389, %f6351;
	// end inline asm
	// begin inline asm
	fma.rn.f32 %f6359, %f6404, %f16389, %f6355;
	// end inline asm
	// begin inline asm
	fma.rn.f32 %f6363, %f6404, %f16389, %f6359;
	// end inline asm
	// begin inline asm
	fma.rn.f32 %f6367, %f6404, %f16389, %f6363;
	// end inline asm
	// begin inline asm
	fma.rn.f32 %f6371, %f6404, %f16389, %f6367;
	// end inline asm
	// begin inline asm
	fma.rn.f32 %f6375, %f6404, %f16389, %f6371;
	// end inline asm
	// begin inline asm
	fma.rn.f32 %f6379, %f6404, %f16389, %f6375;
	// end inline asm
	// begin inline asm
	fma.rn.f32 %f6383, %f6404, %f16389, %f6379;
	// end inline asm
	// begin inline asm
	fma.rn.f32 %f6387, %f6404, %f16389, %f6383;
	// end inline asm
	// begin inline asm
	fma.rn.f32 %f6391, %f6404, %f16389, %f6387;
	// end inline asm
	// begin inline asm
	fma.rn.f32 %f6395, %f6404, %f16389, %f6391;
	// end inline asm
	// begin inline asm
	fma.rn.f32 %f6399, %f6404, %f16389, %f6395;
	// end inline asm
	// begin inline asm
	fma.rn.f32 %f6403, %f6404, %f16389, %f6399;
	// end inline asm
	sin.approx.f32 	%f6660, %f6403;
	// begin inline asm
	fma.rn.f32 %f6407, %f6660, %f16389, %f6403;
	// end inline asm
	// begin inline asm
	fma.rn.f32 %f6411, %f6660, %f16389, %f6407;
	// end inline asm
	// begin inline asm
	fma.rn.f32 %f6415, %f6660, %f16389, %f6411;
	// end inline asm
	// begin inline asm
	fma.rn.f32 %f6419, %f6660, %f16389, %f6415;
	// end inline asm
	// begin inline asm
	fma.rn.f32 %f6423, %f6660, %f16389, %f6419;
	// end inline asm
	// begin inline asm
	fma.rn.f32 %f6427, %f6660, %f16389, %f6423;
	// end inline asm
	// begin inline asm
	fma.rn.f32 %f6431, %f6660, %f16389, %f6427;
	// end inline asm
	// begin inline asm
	fma.rn.f32 %f6435, %f6660, %f16389, %f6431;
	// end inline asm
	// begin inline asm
	fma.rn.f32 %f6439, %f6660, %f16389, %f6435;
	// end inline asm
	// begin inline asm
	fma.rn.f32 %f6443, %f6660, %f16389, %f6439;
	// end inline asm
	// begin inline asm
	fma.rn.f32 %f6447, %f6660, %f16389, %f6443;
	// end inline asm
	// begin inline asm
	fma.rn.f32 %f6451, %f6660, %f16389, %f6447;
	// end inline asm
	// begin inline asm
	fma.rn.f32 %f6455, %f6660, %f16389, %f6451;
	// end inline asm
	// begin inline asm
	fma.rn.f32 %f6459, %f6660, %f16389, %f6455;
	// end inline asm
	// begin inline asm
	fma.rn.f32 %f6463, %f6660, %f16389, %f6459;
	// end inline asm
	// begin inline asm
	fma.rn.f32 %f6467, %f6660, %f16389, %f6463;
	// end inline asm
	// begin inline asm
	fma.rn.f32 %f6471, %f6660, %f16389, %f6467;
	// end inline asm
	// begin inline asm
	fma.rn.f32 %f6475, %f6660, %f16389, %f6471;
	// end inline asm
	// begin inline asm
	fma.rn.f32 %f6479, %f6660, %f16389, %f6475;
	// end inline asm
	// begin inline asm
	fma.rn.f32 %f6483, %f6660, %f16389, %f6479;
	// end inline asm
	// begin inline asm
	fma.rn.f32 %f6487, %f6660, %f16389, %f6483;
	// end inline asm
	// begin inline asm
	fma.rn.f32 %f6491, %f6660, %f16389, %f6487;
	// end inline asm
	// begin inline asm
	fma.rn.f32 %f6495, %f6660, %f16389, %f6491;
	// end inline asm
	// begin inline asm
	fma.rn.f32 %f6499, %f6660, %f16389, %f6495;
	// end inline asm
	// begin inline asm
	fma.rn.f32 %f6503, %f6660, %f16389, %f6499;
	// end inline asm
	// begin inline asm
	fma.rn.f32 %f6507, %f6660, %f16389, %f6503;
	// end inline asm
	// begin inline asm
	fma.rn.f32 %f6511, %f6660, %f16389, %f6507;
	// end inline asm
	// begin inline asm
	fma.rn.f32 %f6515, %f6660, %f16389, %f6511;
	// end inline asm
	// begin inline asm
	fma.rn.f32 %f6519, %f6660, %f16389, %f6515;
	// end inline asm
	// begin inline asm
	fma.rn.f32 %f6523, %f6660, %f16389, %f6519;
	// end inline asm
	// begin inline asm
	fma.rn.f32 %f6527, %f6660, %f16389, %f6523;
	// end inline asm
	// begin inline asm
	fma.rn.f32 %f6531, %f6660, %f16389, %f6527;
	// end inline asm
	// begin inline asm
	fma.rn.f32 %f6535, %f6660, %f16389, %f6531;
	// end inline asm
	// begin inline asm
	fma.rn.f32 %f6539, %f6660, %f16389, %f6535;
	// end inline asm
	// begin inline asm
	fma.rn.f32 %f6543, %f6660, %f16389, %f6539;
	// end inline asm
	// begin inline asm
	fma.rn.f32 %f6547, %f6660, %f16389, %f6543;
	// end inline asm
	// begin inline asm
	fma.rn.f32 %f6551, %f6660, %f16389, %f6547;
	// end inline asm
	// begin inline asm
	fma.rn.f32 %f6555, %f6660, %f16389, %f6551;
	// end inline asm
	// begin inline asm
	fma.rn.f32 %f6559, %f6660, %f16389, %f6555;
	// end inline asm
	// begin inline asm
	fma.rn.f32 %f6563, %f6660, %f16389, %f6559;
	// end inline asm
	// begin inline asm
	fma.rn.f32 %f6567, %f6660, %f16389, %f6563;
	// end inline asm
	// begin inline asm
	fma.rn.f32 %f6571, %f6660, %f16389, %f6567;
	// end inline asm
	// begin inline asm
	fma.rn.f32 %f6575, %f6660, %f16389, %f6571;
	// end inline asm
	// begin inline asm
	fma.rn.f32 %f6579, %f6660, %f16389, %f6575;
	// end inline asm
	// begin inline asm
	fma.rn.f32 %f6583, %f6660, %f16389, %f6579;
	// end inline asm
	// begin inline asm
	fma.rn.f32 %f6587, %f6660, %f16389, %f6583;
	// end inline asm
	// begin inline asm
	fma.rn.f32 %f6591, %f6660, %f16389, %f6587;
	// end inline asm
	// begin inline asm
	fma.rn.f32 %f6595, %f6660, %f16389, %f6591;
	// end inline asm
	// begin inline asm
	fma.rn.f32 %f6599, %f6660, %f16389, %f6595;
	// end inline asm
	// begin inline asm
	fma.rn.f32 %f6603, %f6660, %f16389, %f6599;
	// end inline asm
	// begin inline asm
	fma.rn.f32 %f6607, %f6660, %f16389, %f6603;
	// end inline asm
	// begin inline asm
	fma.rn.f32 %f6611, %f6660, %f16389, %f6607;
	// end inline asm
	// begin inline asm
	fma.rn.f32 %f6615, %f6660, %f16389, %f6611;
	// end inline asm
	// begin inline asm
	fma.rn.f32 %f6619, %f6660, %f16389, %f6615;
	// end inline asm
	// begin inline asm
	fma.rn.f32 %f6623, %f6660, %f16389, %f6619;
	// end inline asm
	// begin inline asm
	fma.rn.f32 %f6627, %f6660, %f16389, %f6623;
	// end inline asm
	// begin inline asm
	fma.rn.f32 %f6631, %f6660, %f16389, %f6627;
	// end inline asm
	// begin inline asm
	fma.rn.f32 %f6635, %f6660, %f16389, %f6631;
	// end inline asm
	// begin inline asm
	fma.rn.f32 %f6639, %f6660, %f16389, %f6635;
	// end inline asm
	// begin inline asm
	fma.rn.f32 %f6643, %f6660, %f16389, %f6639;
	// end inline asm
	// begin inline asm
	fma.rn.f32 %f6647, %f6660, %f16389, %f6643;
	// end inline asm
	// begin inline asm
	fma.rn.f32 %f6651, %f6660, %f16389, %f6647;
	// end inline asm
	// begin inline asm
	fma.rn.f32 %f6655, %f6660, %f16389, %f6651;
	// end inline asm
	// begin inline asm
	fma.rn.f32 %f6659, %f6660, %f16389, %f6655;
	// end inline asm
	sin.approx.f32 	%f6916, %f6659;
	// begin inline asm
	fma.rn.f32 %f6663, %f6916, %f16389, %f6659;
	// end inline asm
	// begin inline asm
	fma.rn.f32 %f6667, %f6916, %f16389, %f6663;
	// end inline asm
	// begin inline asm
	fma.rn.f32 %f6671, %f6916, %f16389, %f6667;
	// end inline asm
	// begin inline asm
	fma.rn.f32 %f6675, %f6916, %f16389, %f6671;
	// end inline asm
	// begin inline asm
	fma.rn.f32 %f6679, %f6916, %f16389, %f6675;
	// end inline asm
	// begin inline asm
	fma.rn.f32 %f6683, %f6916, %f16389, %f6679;
	// end inline asm
	// begin inline asm
	fma.rn.f32 %f6687, %f6916, %f16389, %f6683;
	// end inline asm
	// begin inline asm
	fma.rn.f32 %f6691, %f6916, %f16389, %f6687;
	// end inline asm
	// begin inline asm
	fma.rn.f32 %f6695, %f6916, %f16389, %f6691;
	// end inline asm
	// begin inline asm
	fma.rn.f32 %f6699, %f6916, %f16389, %f6695;
	// end inline asm
	// begin inline asm
	fma.rn.f32 %f6703, %f6916, %f16389, %f6699;
	// end inline asm
	// begin inline asm
	fma.rn.f32 %f6707, %f6916, %f16389, %f6703;
	// end inline asm
	// begin inline asm
	fma.rn.f32 %f6711, %f6916, %f16389, %f6707;
	// end inline asm
	// begin inline asm
	fma.rn.f32 %f6715, %f6916, %f16389, %f6711;
	// end inline asm
	// begin inline asm
	fma.rn.f32 %f6719, %f6916, %f16389, %f6715;
	// end inline asm
	// begin inline asm
	fma.rn.f32 %f6723, %f6916, %f16389, %f6719;
	// end inline asm
	// begin inline asm
	fma.rn.f32 %f6727, %f6916, %f16389, %f6723;
	// end inline asm
	// begin inline asm
	fma.rn.f32 %f6731, %f6916, %f16389, %f6727;
	// end inline asm
	// begin inline asm
	fma.rn.f32 %f6735, %f6916, %f16389, %f6731;
	// end inline asm
	// begin inline asm
	fma.rn.f32 %f6739, %f6916, %f16389, %f6735;
	// end inline asm
	// begin inline asm
	fma.rn.f32 %f6743, %f6916, %f16389, %f6739;
	// end inline asm
	// begin inline asm
	fma.rn.f32 %f6747, %f6916, %f16389, %f6743;
	// end inline asm
	// begin inline asm
	fma.rn.f32 %f6751, %f6916, %f16389, %f6747;
	// end inline asm
	// begin inline asm
	fma.rn.f32 %f6755, %f6916, %f16389, %f6751;
	// end inline asm
	// begin inline asm
	fma.rn.f32 %f6759, %f6916, %f16389, %f6755;
	// end inline asm
	// begin inline asm
	fma.rn.f32 %f6763, %f6916, %f16389, %f6759;
	// end inline asm
	// begin inline asm
	fma.rn.f32 %f6767, %f6916, %f16389, %f6763;
	// end inline asm
	// begin inline asm
	fma.rn.f32 %f6771, %f6916, %f16389, %f6767;
	// end inline asm
	// begin inline asm
	fma.rn.f32 %f6775, %f6916, %f16389, %f6771;
	// end inline asm
	// begin inline asm
	fma.rn.f32 %f6779, %f6916, %f16389, %f6775;
	// end inline asm
	// begin inline asm
	fma.rn.f32 %f6783, %f6916, %f16389, %f6779;
	// end inline asm
	// begin inline asm
	fma.rn.f32 %f6787, %f6916, %f16389, %f6783;
	// end inline asm
	// begin inline asm
	fma.rn.f32 %f6791, %f6916, %f16389, %f6787;
	// end inline asm
	// begin inline asm
	fma.rn.f32 %f6795, %f6916, %f16389, %f6791;
	// end inline asm
	// begin inline asm
	fma.rn.f32 %f6799, %f6916, %f16389, %f6795;
	// end inline asm
	// begin inline asm
	fma.rn.f32 %f6803, %f6916, %f16389, %f6799;
	// end inline asm
	// begin inline asm
	fma.rn.f32 %f6807, %f6916, %f16389, %f6803;
	// end inline asm
	// begin inline asm
	fma.rn.f32 %f6811, %f6916, %f16389, %f6807;
	// end inline asm
	// begin inline asm
	fma.rn.f32 %f6815, %f6916, %f16389, %f6811;
	// end inline asm
	// begin inline asm
	fma.rn.f32 %f6819, %f6916, %f16389, %f6815;
	// end inline asm
	// begin inline asm
	fma.rn.f32 %f6823, %f6916, %f16389, %f6819;
	// end inline asm
	// begin inline asm
	fma.rn.f32 %f6827, %f6916, %f16389, %f6823;
	// end inline asm
	// begin inline asm
	fma.rn.f32 %f6831, %f6916, %f16389, %f6827;
	// end inline asm
	// begin inline asm
	fma.rn.f32 %f6835, %f6916, %f16389, %f6831;
	// end inline asm
	// begin inline asm
	fma.rn.f32 %f6839, %f6916, %f16389, %f6835;
	// end inline asm
	// begin inline asm
	fma.rn.f32 %f6843, %f6916, %f16389, %f6839;
	// end inline asm
	// begin inline asm
	fma.rn.f32 %f6847, %f6916, %f16389, %f6843;
	// end inline asm
	// begin inline asm
	fma.rn.f32 %f6851, %f6916, %f16389, %f6847;
	// end inline asm
	// begin inline asm
	fma.rn.f32 %f6855, %f6916, %f16389, %f6851;
	// end inline asm
	// begin inline asm
	fma.rn.f32 %f6859, %f6916, %f16389, %f6855;
	// end inline asm
	// begin inline asm
	fma.rn.f32 %f6863, %f6916, %f16389, %f6859;
	// end inline asm
	// begin inline asm
	fma.rn.f32 %f6867, %f6916, %f16389, %f6863;
	// end inline asm
	// begin inline asm
	fma.rn.f32 %f6871, %f6916, %f16389, %f6867;
	// end inline asm
	// begin inline asm
	fma.rn.f32 %f6875, %f6916, %f16389, %f6871;
	// end inline asm
	// begin inline asm
	fma.rn.f32 %f6879, %f6916, %f16389, %f6875;
	// end inline asm
	// begin inline asm
	fma.rn.f32 %f6883, %f6916, %f16389, %f6879;
	// end inline asm
	// begin inline asm
	fma.rn.f32 %f6887, %f6916, %f16389, %f6883;
	// end inline asm
	// begin inline asm
	fma.rn.f32 %f6891, %f6916, %f16389, %f6887;
	// end inline asm
	// begin inline asm
	fma.rn.f32 %f6895, %f6916, %f16389, %f6891;
	// end inline asm
	// begin inline asm
	fma.rn.f32 %f6899, %f6916, %f16389, %f6895;
	// end inline asm
	// begin inline asm
	fma.rn.f32 %f6903, %f6916, %f16389, %f6899;
	// end inline asm
	// begin inline asm
	fma.rn.f32 %f6907, %f6916, %f16389, %f6903;
	// end inline asm
	// begin inline asm
	fma.rn.f32 %f6911, %f6916, %f16389, %f6907;
	// end inline asm
	// begin inline asm
	fma.rn.f32 %f6915, %f6916, %f16389, %f6911;
	// end inline asm
	sin.approx.f32 	%f7172, %f6915;
	// begin inline asm
	fma.rn.f32 %f6919, %f7172, %f16389, %f6915;
	// end inline asm
	// begin inline asm
	fma.rn.f32 %f6923, %f7172, %f16389, %f6919;
	// end inline asm
	// begin inline asm
	fma.rn.f32 %f6927, %f7172, %f16389, %f6923;
	// end inline asm
	// begin inline asm
	fma.rn.f32 %f6931, %f7172, %f16389, %f6927;
	// end inline asm
	// begin inline asm
	fma.rn.f32 %f6935, %f7172, %f16389, %f6931;
	// end inline asm
	// begin inline asm
	fma.rn.f32 %f6939, %f7172, %f16389, %f6935;
	// end inline asm
	// begin inline asm
	fma.rn.f32 %f6943, %f7172, %f16389, %f6939;
	// end inline asm
	// begin inline asm
	fma.rn.f32 %f6947, %f7172, %f16389, %f6943;
	// end inline asm
	// begin inline asm
	fma.rn.f32 %f6951, %f7172, %f16389, %f6947;
	// end inline asm
	// begin inline asm
	fma.rn.f32 %f6955, %f7172, %f16389, %f6951;
	// end inline asm
	// begin inline asm
	fma.rn.f32 %f6959, %f7172, %f16389, %f6955;
	// end inline asm
	// begin inline asm
	fma.rn.f32 %f6963, %f7172, %f16389, %f6959;
	// end inline asm
	// begin inline asm
	fma.rn.f32 %f6967, %f7172, %f16389, %f6963;
	// end inline asm
	// begin inline asm
	fma.rn.f32 %f6971, %f7172, %f16389, %f6967;
	// end inline asm
	// begin inline asm
	fma.rn.f32 %f6975, %f7172, %f16389, %f6971;
	// end inline asm
	// begin inline asm
	fma.rn.f32 %f6979, %f7172, %f16389, %f6975;
	// end inline asm
	// begin inline asm
	fma.rn.f32 %f6983, %f7172, %f16389, %f6979;
	// end inline asm
	// begin inline asm
	fma.rn.f32 %f6987, %f7172, %f16389, %f6983;
	// end inline asm
	// begin inline asm
	fma.rn.f32 %f6991, %f7172, %f16389, %f6987;
	// end inline asm
	// begin inline asm
	fma.rn.f32 %f6995, %f7172, %f16389, %f6991;
	// end inline asm
	// begin inline asm
	fma.rn.f32 %f6999, %f7172, %f16389, %f6995;
	// end inline asm
	// begin inline asm
	fma.rn.f32 %f7003, %f7172, %f16389, %f6999;
	// end inline asm
	// begin inline asm
	fma.rn.f32 %f7007, %f7172, %f16389, %f7003;
	// end inline asm
	// begin inline asm
	fma.rn.f32 %f7011, %f7172, %f16389, %f7007;
	// end inline asm
	// begin inline asm
	fma.rn.f32 %f7015, %f7172, %f16389, %f7011;
	// end inline asm
	// begin inline asm
	fma.rn.f32 %f7019, %f7172, %f16389, %f7015;
	// end inline asm
	// begin inline asm
	fma.rn.f32 %f7023, %f7172, %f16389, %f7019;
	// end inline asm
	// begin inline asm
	fma.rn.f32 %f7027, %f7172, %f16389, %f7023;
	// end inline asm
	// begin inline asm
	fma.rn.f32 %f7031, %f7172, %f16389, %f7027;
	// end inline asm
	// begin inline asm
	fma.rn.f32 %f7035, %f7172, %f16389, %f7031;
	// end inline asm
	// begin inline asm
	fma.rn.f32 %f7039, %f7172, %f16389, %f7035;
	// end inline asm
	// begin inline asm
	fma.rn.f32 %f7043, %f7172, %f16389, %f7039;
	// end inline asm
	// begin inline asm
	fma.rn.f32 %f7047, %f7172, %f16389, %f7043;
	// end inline asm
	// begin inline asm
	fma.rn.f32 %f7051, %f7172, %f16389, %f7047;
	// end inline asm
	// begin inline asm
	fma.rn.f32 %f7055, %f7172, %f16389, %f7051;
	// end inline asm
	// begin inline asm
	fma.rn.f32 %f7059, %f7172, %f16389, %f7055;
	// end inline asm
	// begin inline asm
	fma.rn.f32 %f7063, %f7172, %f16389, %f7059;
	// end inline asm
	// begin inline asm
	fma.rn.f32 %f7067, %f7172, %f16389, %f7063;
	// end inline asm
	// begin inline asm
	fma.rn.f32 %f7071, %f7172, %f16389, %f7067;
	// end inline asm
	// begin inline asm
	fma.rn.f32 %f7075, %f7172, %f16389, %f7071;
	// end inline asm
	// begin inline asm
	fma.rn.f32 %f7079, %f7172, %f16389, %f7075;
	// end inline asm
	// begin inline asm
	fma.rn.f32 %f7083, %f7172, %f16389, %f7079;
	// end inline asm
	// begin inline asm
	fma.rn.f32 %f7087, %f7172, %f16389, %f7083;
	// end inline asm
	// begin inline asm
	fma.rn.f32 %f7091, %f7172, %f16389, %f7087;
	// end inline asm
	// begin inline asm
	fma.rn.f32 %f7095, %f7172, %f16389, %f7091;
	// end inline asm
	// begin inline asm
	fma.rn.f32 %f7099, %f7172, %f16389, %f7095;
	// end inline asm
	// begin inline asm
	fma.rn.f32 %f7103, %f7172, %f16389, %f7099;
	// end inline asm
	// begin inline asm
	fma.rn.f32 %f7107, %f7172, %f16389, %f7103;
	// end inline asm
	// begin inline asm
	fma.rn.f32 %f7111, %f7172, %f16389, %f7107;
	// end inline asm
	// begin inline asm
	fma.rn.f32 %f7115, %f7172, %f16389, %f7111;
	// end inline asm
	// begin inline asm
	fma.rn.f32 %f7119, %f7172, %f16389, %f7115;
	// end inline asm
	// begin inline asm
	fma.rn.f32 %f7123, %f7172, %f16389, %f7119;
	// end inline asm
	// begin inline asm
	fma.rn.f32 %f7127, %f7172, %f16389, %f7123;
	// end inline asm
	// begin inline asm
	fma.rn.f32 %f7131, %f7172, %f16389, %f7127;
	// end inline asm
	// begin inline asm
	fma.rn.f32 %f7135, %f7172, %f16389, %f7131;
	// end inline asm
	// begin inline asm
	fma.rn.f32 %f7139, %f7172, %f16389, %f7135;
	// end inline asm
	// begin inline asm
	fma.rn.f32 %f7143, %f7172, %f16389, %f7139;
	// end inline asm
	// begin inline asm
	fma.rn.f32 %f7147, %f7172, %f16389, %f7143;
	// end inline asm
	// begin inline asm
	fma.rn.f32 %f7151, %f7172, %f16389, %f7147;
	// end inline asm
	// begin inline asm
	fma.rn.f32 %f7155, %f7172, %f16389, %f7151;
	// end inline asm
	// begin inline asm
	fma.rn.f32 %f7159, %f7172, %f16389, %f7155;
	// end inline asm
	// begin inline asm
	fma.rn.f32 %f7163, %f7172, %f16389, %f7159;
	// end inline asm
	// begin inline asm
	fma.rn.f32 %f7167, %f7172, %f16389, %f7163;
	// end inline asm
	// begin inline asm
	fma.rn.f32 %f7171, %f7172, %f16389, %f7167;
	// end inline asm
	sin.approx.f32 	%f7428, %f7171;
	// begin inline asm
	fma.rn.f32 %f7175, %f7428, %f16389, %f7171;
	// end inline asm
	// begin inline asm
	fma.rn.f32 %f7179, %f7428, %f16389, %f7175;
	// end inline asm
	// begin inline asm
	fma.rn.f32 %f7183, %f7428, %f16389, %f7179;
	// end inline asm
	// begin inline asm
	fma.rn.f32 %f7187, %f7428, %f16389, %f7183;
	// end inline asm
	// begin inline asm
	fma.rn.f32 %f7191, %f7428, %f16389, %f7187;
	// end inline asm
	// begin inline asm
	fma.rn.f32 %f7195, %f7428, %f16389, %f7191;
	// end inline asm
	// begin inline asm
	fma.rn.f32 %f7199, %f7428, %f16389, %f7195;
	// end inline asm
	// begin inline asm
	fma.rn.f32 %f7203, %f7428, %f16389, %f7199;
	// end inline asm
	// begin inline asm
	fma.rn.f32 %f7207, %f7428, %f16389, %f7203;
	// end inline asm
	// begin inline asm
	fma.rn.f32 %f7211, %f7428, %f16389, %f7207;
	// end inline asm
	// begin inline asm
	fma.rn.f32 %f7215, %f7428, %f16389, %f7211;
	// end inline asm
	// begin inline asm
	fma.rn.f32 %f7219, %f7428, %f16389, %f7215;
	// end inline asm
	// begin inline asm
	fma.rn.f32 %f7223, %f7428, %f16389, %f7219;
	// end inline asm
	// begin inline asm
	fma.rn.f32 %f7227, %f7428, %f16389, %f7223;
	// end inline asm
	// begin inline asm
	fma.rn.f32 %f7231, %f7428, %f16389, %f7227;
	// end inline asm
	// begin inline asm
	fma.rn.f32 %f7235, %f7428, %f16389, %f7231;
	// end inline asm
	// begin inline asm
	fma.rn.f32 %f7239, %f7428, %f16389, %f7235;
	// end inline asm
	// begin inline asm
	fma.rn.f32 %f7243, %f7428, %f16389, %f7239;
	// end inline asm
	// begin inline asm
	fma.rn.f32 %f7247, %f7428, %f16389, %f7243;
	// end inline asm
	// begin inline asm
	fma.rn.f32 %f7251, %f7428, %f16389, %f7247;
	// end inline asm
	// begin inline asm
	fma.rn.f32 %f7255, %f7428, %f16389, %f7251;
	// end inline asm
	// begin inline asm
	fma.rn.f32 %f7259, %f7428, %f16389, %f7255;
	// end inline asm
	// begin inline asm
	fma.rn.f32 %f7263, %f7428, %f16389, %f7259;
	// end inline asm
	// begin inline asm
	fma.rn.f32 %f7267, %f7428, %f16389, %f7263;
	// end inline asm
	// begin inline asm
	fma.rn.f32 %f7271, %f7428, %f16389, %f7267;
	// end inline asm
	// begin inline asm
	fma.rn.f32 %f7275, %f7428, %f16389, %f7271;
	// end inline asm
	// begin inline asm
	fma.rn.f32 %f7279, %f7428, %f16389, %f7275;
	// end inline asm
	// begin inline asm
	fma.rn.f32 %f7283, %f7428, %f16389, %f7279;
	// end inline asm
	// begin inline asm
	fma.rn.f32 %f7287, %f7428, %f16389, %f7283;
	// end inline asm
	// begin inline asm
	fma.rn.f32 %f7291, %f7428, %f16389, %f7287;
	// end inline asm
	// begin inline asm
	fma.rn.f32 %f7295, %f7428, %f16389, %f7291;
	// end inline asm
	// begin inline asm
	fma.rn.f32 %f7299, %f7428, %f16389, %f7295;
	// end inline asm
	// begin inline asm
	fma.rn.f32 %f7303, %f7428, %f16389, %f7299;
	// end inline asm
	// begin inline asm
	fma.rn.f32 %f7307, %f7428, %f16389, %f7303;
	// end inline asm
	// begin inline asm
	fma.rn.f32 %f7311, %f7428, %f16389, %f7307;
	// end inline asm
	// begin inline asm
	fma.rn.f32 %f7315, %f7428, %f16389, %f7311;
	// end inline asm
	// begin inline asm
	fma.rn.f32 %f7319, %f7428, %f16389, %f7315;
	// end inline asm
	// begin inline asm
	fma.rn.f32 %f7323, %f7428, %f16389, %f7319;
	// end inline asm
	// begin inline asm
	fma.rn.f32 %f7327, %f7428, %f16389, %f7323;
	// end inline asm
	// begin inline asm
	fma.rn.f32 %f7331, %f7428, %f16389, %f7327;
	// end inline asm
	// begin inline asm
	fma.rn.f32 %f7335, %f7428, %f16389, %f7331;
	// end inline asm
	// begin inline asm
	fma.rn.f32 %f7339, %f7428, %f16389, %f7335;
	// end inline asm
	// begin inline asm
	fma.rn.f32 %f7343, %f7428, %f16389, %f7339;
	// end inline asm
	// begin inline asm
	fma.rn.f32 %f7347, %f7428, %f16389, %f7343;
	// end inline asm
	// begin inline asm
	fma.rn.f32 %f7351, %f7428, %f16389, %f7347;
	// end inline asm
	// begin inline asm
	fma.rn.f32 %f7355, %f7428, %f16389, %f7351;
	// end inline asm
	// begin inline asm
	fma.rn.f32 %f7359, %f7428, %f16389, %f7355;
	// end inline asm
	// begin inline asm
	fma.rn.f32 %f7363, %f7428, %f16389, %f7359;
	// end inline asm
	// begin inline asm
	fma.rn.f32 %f7367, %f7428, %f16389, %f7363;
	// end inline asm
	// begin inline asm
	fma.rn.f32 %f7371, %f7428, %f16389, %f7367;
	// end inline asm
	// begin inline asm
	fma.rn.f32 %f7375, %f7428, %f16389, %f7371;
	// end inline asm
	// begin inline asm
	fma.rn.f32 %f7379, %f7428, %f16389, %f7375;
	// end inline asm
	// begin inline asm
	fma.rn.f32 %f7383, %f7428, %f16389, %f7379;
	// end inline asm
	// begin inline asm
	fma.rn.f32 %f7387, %f7428, %f16389, %f7383;
	// end inline asm
	// begin inline asm
	fma.rn.f32 %f7391, %f7428, %f16389, %f7387;
	// end inline asm
	// begin inline asm
	fma.rn.f32 %f7395, %f7428, %f16389, %f7391;
	// end inline asm
	// begin inline asm
	fma.rn.f32 %f7399, %f7428, %f16389, %f7395;
	// end inline asm
	// begin inline asm
	fma.rn.f32 %f7403, %f7428, %f16389, %f7399;
	// end inline asm
	// begin inline asm
	fma.rn.f32 %f7407, %f7428, %f16389, %f7403;
	// end inline asm
	// begin inline asm
	fma.rn.f32 %f7411, %f7428, %f16389, %f7407;
	// end inline asm
	// begin inline asm
	fma.rn.f32 %f7415, %f7428, %f16389, %f7411;
	// end inline asm
	// begin inline asm
	fma.rn.f32 %f7419, %f7428, %f16389, %f7415;
	// end inline asm
	// begin inline asm
	fma.rn.f32 %f7423, %f7428, %f16389, %f7419;
	// end inline asm
	// begin inline asm
	fma.rn.f32 %f7427, %f7428, %f16389, %f7423;
	// end inline asm
	sin.approx.f32 	%f7684, %f7427;
	// begin inline asm
	fma.rn.f32 %f7431, %f7684, %f16389, %f7427;
	// end inline asm
	// begin inline asm
	fma.rn.f32 %f7435, %f7684, %f16389, %f7431;
	// end inline asm
	// begin inline asm
	fma.rn.f32 %f7439, %f7684, %f16389, %f7435;
	// end inline asm
	// begin inline asm
	fma.rn.f32 %f7443, %f7684, %f16389, %f7439;
	// end inline asm
	// begin inline asm
	fma.rn.f32 %f7447, %f7684, %f16389, %f7443;
	// end inline asm
	// begin inline asm
	fma.rn.f32 %f7451, %f7684, %f16389, %f7447;
	// end inline asm
	// begin inline asm
	fma.rn.f32 %f7455, %f7684, %f16389, %f7451;
	// end inline asm
	// begin inline asm
	fma.rn.f32 %f7459, %f7684, %f16389, %f7455;
	// end inline asm
	// begin inline asm
	fma.rn.f32 %f7463, %f7684, %f16389, %f7459;
	// end inline asm
	// begin inline asm
	fma.rn.f32 %f7467, %f7684, %f16389, %f7463;
	// end inline asm
	// begin inline asm
	fma.rn.f32 %f7471, %f7684, %f16389, %f7467;
	// end inline asm
	// begin inline asm
	fma.rn.f32 %f7475, %f7684, %f16389, %f7471;
	// end inline asm
	// begin inline asm
	fma.rn.f32 %f7479, %f7684, %f16389, %f7475;
	// end inline asm
	// begin inline asm
	fma.rn.f32 %f7483, %f7684, %f16389, %f7479;
	// end inline asm
	// begin inline asm
	fma.rn.f32 %f7487, %f7684, %f16389, %f7483;
	// end inline asm
	// begin inline asm
	fma.rn.f32 %f7491, %f7684, %f16389, %f7487;
	// end inline asm
	// begin inline asm
	fma.rn.f32 %f7495, %f7684, %f16389, %f7491;
	// end inline asm
	// begin inline asm
	fma.rn.f32 %f7499, %f7684, %f16389, %f7495;
	// end inline asm
	// begin inline asm
	fma.rn.f32 %f7503, %f7684, %f16389, %f7499;
	// end inline asm
	// begin inline asm
	fma.rn.f32 %f7507, %f7684, %f16389, %f7503;
	// end inline asm
	// begin inline asm
	fma.rn.f32 %f7511, %f7684, %f16389, %f7507;
	// end inline asm
	// begin inline asm
	fma.rn.f32 %f7515, %f7684, %f16389, %f7511;
	// end inline asm
	// begin inline asm
	fma.rn.f32 %f7519, %f7684, %f16389, %f7515;
	// end inline asm
	// begin inline asm
	fma.rn.f32 %f7523, %f7684, %f16389, %f7519;
	// end inline asm
	// begin inline asm
	fma.rn.f32 %f7527, %f7684, %f16389, %f7523;
	// end inline asm
	// begin inline asm
	fma.rn.f32 %f7531, %f7684, %f16389, %f7527;
	// end inline asm
	// begin inline asm
	fma.rn.f32 %f7535, %f7684, %f16389, %f7531;
	// end inline asm
	// begin inline asm
	fma.rn.f32 %f7539, %f7684, %f16389, %f7535;
	// end inline asm
	// begin inline asm
	fma.rn.f32 %f7543, %f7684, %f16389, %f7539;
	// end inline asm
	// begin inline asm
	fma.rn.f32 %f7547, %f7684, %f16389, %f7543;
	// end inline asm
	// begin inline asm
	fma.rn.f32 %f7551, %f7684, %f16389, %f7547;
	// end inline asm
	// begin inline asm
	fma.rn.f32 %f7555, %f7684, %f16389, %f7551;
	// end inline asm
	// begin inline asm
	fma.rn.f32 %f7559, %f7684, %f16389, %f7555;
	// end inline asm
	// begin inline asm
	fma.rn.f32 %f7563, %f7684, %f16389, %f7559;
	// end inline asm
	// begin inline asm
	fma.rn.f32 %f7567, %f7684, %f16389, %f7563;
	// end inline asm
	// begin inline asm
	fma.rn.f32 %f7571, %f7684, %f16389, %f7567;
	// end inline asm
	// begin inline asm
	fma.rn.f32 %f7575, %f7684, %f16389, %f7571;
	// end inline asm
	// begin inline asm
	fma.rn.f32 %f7579, %f7684, %f16389, %f7575;
	// end inline asm
	// begin inline asm
	fma.rn.f32 %f7583, %f7684, %f16389, %f7579;
	// end inline asm
	// begin inline asm
	fma.rn.f32 %f7587, %f7684, %f16389, %f7583;
	// end inline asm
	// begin inline asm
	fma.rn.f32 %f7591, %f7684, %f16389, %f7587;
	// end inline asm
	// begin inline asm
	fma.rn.f32 %f7595, %f7684, %f16389, %f7591;
	// end inline asm
	// begin inline asm
	fma.rn.f32 %f7599, %f7684, %f16389, %f7595;
	// end inline asm
	// begin inline asm
	fma.rn.f32 %f7603, %f7684, %f16389, %f7599;
	// end inline asm
	// begin inline asm
	fma.rn.f32 %f7607, %f7684, %f16389, %f7603;
	// end inline asm
	// begin inline asm
	fma.rn.f32 %f7611, %f7684, %f16389, %f7607;
	// end inline asm
	// begin inline asm
	fma.rn.f32 %f7615, %f7684, %f16389, %f7611;
	// end inline asm
	// begin inline asm
	fma.rn.f32 %f7619, %f7684, %f16389, %f7615;
	// end inline asm
	// begin inline asm
	fma.rn.f32 %f7623, %f7684, %f16389, %f7619;
	// end inline asm
	// begin inline asm
	fma.rn.f32 %f7627, %f7684, %f16389, %f7623;
	// end inline asm
	// begin inline asm
	fma.rn.f32 %f7631, %f7684, %f16389, %f7627;
	// end inline asm
	// begin inline asm
	fma.rn.f32 %f7635, %f7684, %f16389, %f7631;
	// end inline asm
	// begin inline asm
	fma.rn.f32 %f7639, %f7684, %f16389, %f7635;
	// end inline asm
	// begin inline asm
	fma.rn.f32 %f7643, %f7684, %f16389, %f7639;
	// end inline asm
	// begin inline asm
	fma.rn.f32 %f7647, %f7684, %f16389, %f7643;
	// end inline asm
	// begin inline asm
	fma.rn.f32 %f7651, %f7684, %f16389, %f7647;
	// end inline asm
	// begin inline asm
	fma.rn.f32 %f7655, %f7684, %f16389, %f7651;
	// end inline asm
	// begin inline asm
	fma.rn.f32 %f7659, %f7684, %f16389, %f7655;
	// end inline asm
	// begin inline asm
	fma.rn.f32 %f7663, %f7684, %f16389, %f7659;
	// end inline asm
	// begin inline asm
	fma.rn.f32 %f7667, %f7684, %f16389, %f7663;
	// end inline asm
	// begin inline asm
	fma.rn.f32 %f7671, %f7684, %f16389, %f7667;
	// end inline asm
	// begin inline asm
	fma.rn.f32 %f7675, %f7684, %f16389, %f7671;
	// end inline asm
	// begin inline asm
	fma.rn.f32 %f7679, %f7684, %f16389, %f7675;
	// end inline asm
	// begin inline asm
	fma.rn.f32 %f7683, %f7684, %f16389, %f7679;
	// end inline asm
	sin.approx.f32 	%f7940, %f7683;
	// begin inline asm
	fma.rn.f32 %f7687, %f7940, %f16389, %f7683;
	// end inline asm
	// begin inline asm
	fma.rn.f32 %f7691, %f7940, %f16389, %f7687;
	// end inline asm
	// begin inline asm
	fma.rn.f32 %f7695, %f7940, %f16389, %f7691;
	// end inline asm
	// begin inline asm
	fma.rn.f32 %f7699, %f7940, %f16389, %f7695;
	// end inline asm
	// begin inline asm
	fma.rn.f32 %f7703, %f7940, %f16389, %f7699;
	// end inline asm
	// begin inline asm
	fma.rn.f32 %f7707, %f7940, %f16389, %f7703;
	// end inline asm
	// begin inline asm
	fma.rn.f32 %f7711, %f7940, %f16389, %f7707;
	// end inline asm
	// begin inline asm
	fma.rn.f32 %f7715, %f7940, %f16389, %f7711;
	// end inline asm
	// begin inline asm
	fma.rn.f32 %f7719, %f7940, %f16389, %f7715;
	// end inline asm
	// begin inline asm
	fma.rn.f32 %f7723, %f7940, %f16389, %f7719;
	// end inline asm
	// begin inline asm
	fma.rn.f32 %f7727, %f7940, %f16389, %f7723;
	// end inline asm
	// begin inline asm
	fma.rn.f32 %f7731, %f7940, %f16389, %f7727;
	// end inline asm
	// begin inline asm
	fma.rn.f32 %f7735, %f7940, %f16389, %f7731;
	// end inline asm
	// begin inline asm
	fma.rn.f32 %f7739, %f7940, %f16389, %f7735;
	// end inline asm
	// begin inline asm
	fma.rn.f32 %f7743, %f7940, %f16389, %f7739;
	// end inline asm
	// begin inline asm
	fma.rn.f32 %f7747, %f7940, %f16389, %f7743;
	// end inline asm
	// begin inline asm
	fma.rn.f32 %f7751, %f7940, %f16389, %f7747;
	// end inline asm
	// begin inline asm
	fma.rn.f32 %f7755, %f7940, %f16389, %f7751;
	// end inline asm
	// begin inline asm
	fma.rn.f32 %f7759, %f7940, %f16389, %f7755;
	// end inline asm
	// begin inline asm
	fma.rn.f32 %f7763, %f7940, %f16389, %f7759;
	// end inline asm
	// begin inline asm
	fma.rn.f32 %f7767, %f7940, %f16389, %f7763;
	// end inline asm
	// begin inline asm
	fma.rn.f32 %f7771, %f7940, %f16389, %f7767;
	// end inline asm
	// begin inline asm
	fma.rn.f32 %f7775, %f7940, %f16389, %f7771;
	// end inline asm
	// begin inline asm
	fma.rn.f32 %f7779, %f7940, %f16389, %f7775;
	// end inline asm
	// begin inline asm
	fma.rn.f32 %f7783, %f7940, %f16389, %f7779;
	// end inline asm
	// begin inline asm
	fma.rn.f32 %f7787, %f7940, %f16389, %f7783;
	// end inline asm
	// begin inline asm
	fma.rn.f32 %f7791, %f7940, %f16389, %f7787;
	// end inline asm
	// begin inline asm
	fma.rn.f32 %f7795, %f7940, %f16389, %f7791;
	// end inline asm
	// begin inline asm
	fma.rn.f32 %f7799, %f7940, %f16389, %f7795;
	// end inline asm
	// begin inline asm
	fma.rn.f32 %f7803, %f7940, %f16389, %f7799;
	// end inline asm
	// begin inline asm
	fma.rn.f32 %f7807, %f7940, %f16389, %f7803;
	// end inline asm
	// begin inline asm
	fma.rn.f32 %f7811, %f7940, %f16389, %f7807;
	// end inline asm
	// begin inline asm
	fma.rn.f32 %f7815, %f7940, %f16389, %f7811;
	// end inline asm
	// begin inline asm
	fma.rn.f32 %f7819, %f7940, %f16389, %f7815;
	// end inline asm
	// begin inline asm
	fma.rn.f32 %f7823, %f7940, %f16389, %f7819;
	// end inline asm
	// begin inline asm
	fma.rn.f32 %f7827, %f7940, %f16389, %f7823;
	// end inline asm
	// begin inline asm
	fma.rn.f32 %f7831, %f7940, %f16389, %f7827;
	// end inline asm
	// begin inline asm
	fma.rn.f32 %f7835, %f7940, %f16389, %f7831;
	// end inline asm
	// begin inline asm
	fma.rn.f32 %f7839, %f7940, %f16389, %f7835;
	// end inline asm
	// begin inline asm
	fma.rn.f32 %f7843, %f7940, %f16389, %f7839;
	// end inline asm
	// begin inline asm
	fma.rn.f32 %f7847, %f7940, %f16389, %f7843;
	// end inline asm
	// begin inline asm
	fma.rn.f32 %f7851, %f7940, %f16389, %f7847;
	// end inline asm
	// begin inline asm
	fma.rn.f32 %f7855, %f7940, %f16389, %f7851;
	// end inline asm
	// begin inline asm
	fma.rn.f32 %f7859, %f7940, %f16389, %f7855;
	// end inline asm
	// begin inline asm
	fma.rn.f32 %f7863, %f7940, %f16389, %f7859;
	// end inline asm
	// begin inline asm
	fma.rn.f32 %f7867, %f7940, %f16389, %f7863;
	// end inline asm
	// begin inline asm
	fma.rn.f32 %f7871, %f7940, %f16389, %f7867;
	// end inline asm
	// begin inline asm
	fma.rn.f32 %f7875, %f7940, %f16389, %f7871;
	// end inline asm
	// begin inline asm
	fma.rn.f32 %f7879, %f7940, %f16389, %f7875;
	// end inline asm
	// begin inline asm
	fma.rn.f32 %f7883, %f7940, %f16389, %f7879;
	// end inline asm
	// begin inline asm
	fma.rn.f32 %f7887, %f7940, %f16389, %f7883;
	// end inline asm
	// begin inline asm
	fma.rn.f32 %f7891, %f7940, %f16389, %f7887;
	// end inline asm
	// begin inline asm
	fma.rn.f32 %f7895, %f7940, %f16389, %f7891;
	// end inline asm
	// begin inline asm
	fma.rn.f32 %f7899, %f7940, %f16389, %f7895;
	// end inline asm
	// begin inline asm
	fma.rn.f32 %f7903, %f7940, %f16389, %f7899;
	// end inline asm
	// begin inline asm
	fma.rn.f32 %f7907, %f7940, %f16389, %f7903;
	// end inline asm
	// begin inline asm
	fma.rn.f32 %f7911, %f7940, %f16389, %f7907;
	// end inline asm
	// begin inline asm
	fma.rn.f32 %f7915, %f7940, %f16389, %f7911;
	// end inline asm
	// begin inline asm
	fma.rn.f32 %f7919, %f7940, %f16389, %f7915;
	// end inline asm
	// begin inline asm
	fma.rn.f32 %f7923, %f7940, %f16389, %f7919;
	// end inline asm
	// begin inline asm
	fma.rn.f32 %f7927, %f7940, %f16389, %f7923;
	// end inline asm
	// begin inline asm
	fma.rn.f32 %f7931, %f7940, %f16389, %f7927;
	// end inline asm
	// begin inline asm
	fma.rn.f32 %f7935, %f7940, %f16389, %f7931;
	// end inline asm
	// begin inline asm
	fma.rn.f32 %f7939, %f7940, %f16389, %f7935;
	// end inline asm
	sin.approx.f32 	%f8196, %f7939;
	// begin inline asm
	fma.rn.f32 %f7943, %f8196, %f16389, %f7939;
	// end inline asm
	// begin inline asm
	fma.rn.f32 %f7947, %f8196, %f16389, %f7943;
	// end inline asm
	// begin inline asm
	fma.rn.f32 %f7951, %f8196, %f16389, %f7947;
	// end inline asm
	// begin inline asm
	fma.rn.f32 %f7955, %f8196, %f16389, %f7951;
	// end inline asm
	// begin inline asm
	fma.rn.f32 %f7959, %f8196, %f16389, %f7955;
	// end inline asm
	// begin inline asm
	fma.rn.f32 %f7963, %f8196, %f16389, %f7959;
	// end inline asm
	// begin inline asm
	fma.rn.f32 %f7967, %f8196, %f16389, %f7963;
	// end inline asm
	// begin inline asm
	fma.rn.f32 %f7971, %f8196, %f16389, %f7967;
	// end inline asm
	// begin inline asm
	fma.rn.f32 %f7975, %f8196, %f16389, %f7971;
	// end inline asm
	// begin inline asm
	fma.rn.f32 %f7979, %f8196, %f16389, %f7975;
	// end inline asm
	// begin inline asm
	fma.rn.f32 %f7983, %f8196, %f16389, %f7979;
	// end inline asm
	// begin inline asm
	fma.rn.f32 %f7987, %f8196, %f16389, %f7983;
	// end inline asm
	// begin inline asm
	fma.rn.f32 %f7991, %f8196, %f16389, %f7987;
	// end inline asm
	// begin inline asm
	fma.rn.f32 %f7995, %f8196, %f16389, %f7991;
	// end inline asm
	// begin inline asm
	fma.rn.f32 %f7999, %f8196, %f16389, %f7995;
	// end inline asm
	// begin inline asm
	fma.rn.f32 %f8003, %f8196, %f16389, %f7999;
	// end inline asm
	// begin inline asm
	fma.rn.f32 %f8007, %f8196, %f16389, %f8003;
	// end inline asm
	// begin inline asm
	fma.rn.f32 %f8011, %f8196, %f16389, %f8007;
	// end inline asm
	// begin inline asm
	fma.rn.f32 %f8015, %f8196, %f16389, %f8011;
	// end inline asm
	// begin inline asm
	fma.rn.f32 %f8019, %f8196, %f16389, %f8015;
	// end inline asm
	// begin inline asm
	fma.rn.f32 %f8023, %f8196, %f16389, %f8019;
	// end inline asm
	// begin inline asm
	fma.rn.f32 %f8027, %f8196, %f16389, %f8023;
	// end inline asm
	// begin inline asm
	fma.rn.f32 %f8031, %f8196, %f16389, %f8027;
	// end inline asm
	// begin inline asm
	fma.rn.f32 %f8035, %f8196, %f16389, %f8031;
	// end inline asm
	// begin inline asm
	fma.rn.f32 %f8039, %f8196, %f16389, %f8035;
	// end inline asm
	// begin inline asm
	fma.rn.f32 %f8043, %f8196, %f16389, %f8039;
	// end inline asm
	// begin inline asm
	fma.rn.f32 %f8047, %f8196, %f16389, %f8043;
	// end inline asm
	// begin inline asm
	fma.rn.f32 %f8051, %f8196, %f16389, %f8047;
	// end inline asm
	// begin inline asm
	fma.rn.f32 %f8055, %f8196, %f16389, %f8051;
	// end inline asm
	// begin inline asm
	fma.rn.f32 %f8059, %f8196, %f16389, %f8055;
	// end inline asm
	// begin inline asm
	fma.rn.f32 %f8063, %f8196, %f16389, %f8059;
	// end inline asm
	// begin inline asm
	fma.rn.f32 %f8067, %f8196, %f16389, %f8063;
	// end inline asm
	// begin inline asm
	fma.rn.f32 %f8071, %f8196, %f16389, %f8067;
	// end inline asm
	// begin inline asm
	fma.rn.f32 %f8075, %f8196, %f16389, %f8071;
	// end inline asm
	// begin inline asm
	fma.rn.f32 %f8079, %f8196, %f16389, %f8075;
	// end inline asm
	// begin inline asm
	fma.rn.f32 %f8083, %f8196, %f16389, %f8079;
	// end inline asm
	// begin inline asm
	fma.rn.f32 %f8087, %f8196, %f16389, %f8083;
	// end inline asm
	// begin inline asm
	fma.rn.f32 %f8091, %f8196, %f16389, %f8087;
	// end inline asm
	// begin inline asm
	fma.rn.f32 %f8095, %f8196, %f16389, %f8091;
	// end inline asm
	// begin inline asm
	fma.rn.f32 %f8099, %f8196, %f16389, %f8095;
	// end inline asm
	// begin inline asm
	fma.rn.f32 %f8103, %f8196, %f16389, %f8099;
	// end inline asm
	// begin inline asm
	fma.rn.f32 %f8107, %f8196, %f16389, %f8103;
	// end inline asm
	// begin inline asm
	fma.rn.f32 %f8111, %f8196, %f16389, %f8107;
	// end inline asm
	// begin inline asm
	fma.rn.f32 %f8115, %f8196, %f16389, %f8111;
	// end inline asm
	// begin inline asm
	fma.rn.f32 %f8119, %f8196, %f16389, %f8115;
	// end inline asm
	// begin inline asm
	fma.rn.f32 %f8123, %f8196, %f16389, %f8119;
	// end inline asm
	// begin inline asm
	fma.rn.f32 %f8127, %f8196, %f16389, %f8123;
	// end inline asm
	// begin inline asm
	fma.rn.f32 %f8131, %f8196, %f16389, %f8127;
	// end inline asm
	// begin inline asm
	fma.rn.f32 %f8135, %f8196, %f16389, %f8131;
	// end inline asm
	// begin inline asm
	fma.rn.f32 %f8139, %f8196, %f16389, %f8135;
	// end inline asm
	// begin inline asm
	fma.rn.f32 %f8143, %f8196, %f16389, %f8139;
	// end inline asm
	// begin inline asm
	fma.rn.f32 %f8147, %f8196, %f16389, %f8143;
	// end inline asm
	// begin inline asm
	fma.rn.f32 %f8151, %f8196, %f16389, %f8147;
	// end inline asm
	// begin inline asm
	fma.rn.f32 %f8155, %f8196, %f16389, %f8151;
	// end inline asm
	// begin inline asm
	fma.rn.f32 %f8159, %f8196, %f16389, %f8155;
	// end inline asm
	// begin inline asm
	fma.rn.f32 %f8163, %f8196, %f16389, %f8159;
	// end inline asm
	// begin inline asm
	fma.rn.f32 %f8167, %f8196, %f16389, %f8163;
	// end inline asm
	// begin inline asm
	fma.rn.f32 %f8171, %f8196, %f16389, %f8167;
	// end inline asm
	// begin inline asm
	fma.rn.f32 %f8175, %f8196, %f16389, %f8171;
	// end inline asm
	// begin inline asm
	fma.rn.f32 %f8179, %f8196, %f16389, %f8175;
	// end inline asm
	// begin inline asm
	fma.rn.f32 %f8183, %f8196, %f16389, %f8179;
	// end inline asm
	// begin inline asm
	fma.rn.f32 %f8187, %f8196, %f16389, %f8183;
	// end inline asm
	// begin inline asm
	fma.rn.f32 %f8191, %f8196, %f16389, %f8187;
	// end inline asm
	// begin inline asm
	fma.rn.f32 %f8195, %f8196, %f16389, %f8191;
	// end inline asm
	sin.approx.f32 	%f8452, %f8195;
	// begin inline asm
	fma.rn.f32 %f8199, %f8452, %f16389, %f8195;
	// end inline asm
	// begin inline asm
	fma.rn.f32 %f8203, %f8452, %f16389, %f8199;
	// end inline asm
	// begin inline asm
	fma.rn.f32 %f8207, %f8452, %f16389, %f8203;
	// end inline asm
	// begin inline asm
	fma.rn.f32 %f8211, %f8452, %f16389, %f8207;
	// end inline asm
	// begin inline asm
	fma.rn.f32 %f8215, %f8452, %f16389, %f8211;
	// end inline asm
	// begin inline asm
	fma.rn.f32 %f8219, %f8452, %f16389, %f8215;
	// end inline asm
	// begin inline asm
	fma.rn.f32 %f8223, %f8452, %f16389, %f8219;
	// end inline asm
	// begin inline asm
	fma.rn.f32 %f8227, %f8452, %f16389, %f8223;
	// end inline asm
	// begin inline asm
	fma.rn.f32 %f8231, %f8452, %f16389, %f8227;
	// end inline asm
	// begin inline asm
	fma.rn.f32 %f8235, %f8452, %f16389, %f8231;
	// end inline asm
	// begin inline asm
	fma.rn.f32 %f8239, %f8452, %f16389, %f8235;
	// end inline asm
	// begin inline asm
	fma.rn.f32 %f8243, %f8452, %f16389, %f8239;
	// end inline asm
	// begin inline asm
	fma.rn.f32 %f8247, %f8452, %f16389, %f8243;
	// end inline asm
	// begin inline asm
	fma.rn.f32 %f8251, %f8452, %f16389, %f8247;
	// end inline asm
	// begin inline asm
	fma.rn.f32 %f8255, %f8452, %f16389, %f8251;
	// end inline asm
	// begin inline asm
	fma.rn.f32 %f8259, %f8452, %f16389, %f8255;
	// end inline asm
	// begin inline asm
	fma.rn.f32 %f8263, %f8452, %f16389, %f8259;
	// end inline asm
	// begin inline asm
	fma.rn.f32 %f8267, %f8452, %f16389, %f8263;
	// end inline asm
	// begin inline asm
	fma.rn.f32 %f8271, %f8452, %f16389, %f8267;
	// end inline asm
	// begin inline asm
	fma.rn.f32 %f8275, %f8452, %f16389, %f8271;
	// end inline asm
	// begin inline asm
	fma.rn.f32 %f8279, %f8452, %f16389, %f8275;
	// end inline asm
	// begin inline asm
	fma.rn.f32 %f8283, %f8452, %f16389, %f8279;
	// end inline asm
	// begin inline asm
	fma.rn.f32 %f8287, %f8452, %f16389, %f8283;
	// end inline asm
	// begin inline asm
	fma.rn.f32 %f8291, %f8452, %f16389, %f8287;
	// end inline asm
	// begin inline asm
	fma.rn.f32 %f8295, %f8452, %f16389, %f8291;
	// end inline asm
	// begin inline asm
	fma.rn.f32 %f8299, %f8452, %f16389, %f8295;
	// end inline asm
	// begin inline asm
	fma.rn.f32 %f8303, %f8452, %f16389, %f8299;
	// end inline asm
	// begin inline asm
	fma.rn.f32 %f8307, %f8452, %f16389, %f8303;
	// end inline asm
	// begin inline asm
	fma.rn.f32 %f8311, %f8452, %f16389, %f8307;
	// end inline asm
	// begin inline asm
	fma.rn.f32 %f8315, %f8452, %f16389, %f8311;
	// end inline asm
	// begin inline asm
	fma.rn.f32 %f8319, %f8452, %f16389, %f8315;
	// end inline asm
	// begin inline asm
	fma.rn.f32 %f8323, %f8452, %f16389, %f8319;
	// end inline asm
	// begin inline asm
	fma.rn.f32 %f8327, %f8452, %f16389, %f8323;
	// end inline asm
	// begin inline asm
	fma.rn.f32 %f8331, %f8452, %f16389, %f8327;
	// end inline asm
	// begin inline asm
	fma.rn.f32 %f8335, %f8452, %f16389, %f8331;
	// end inline asm
	// begin inline asm
	fma.rn.f32 %f8339, %f8452, %f16389, %f8335;
	// end inline asm
	// begin inline asm
	fma.rn.f32 %f8343, %f8452, %f16389, %f8339;
	// end inline asm
	// begin inline asm
	fma.rn.f32 %f8347, %f8452, %f16389, %f8343;
	// end inline asm
	// begin inline asm
	fma.rn.f32 %f8351, %f8452, %f16389, %f8347;
	// end inline asm
	// begin inline asm
	fma.rn.f32 %f8355, %f8452, %f16389, %f8351;
	// end inline asm
	// begin inline asm
	fma.rn.f32 %f8359, %f8452, %f16389, %f8355;
	// end inline asm
	// begin inline asm
	fma.rn.f32 %f8363, %f8452, %f16389, %f8359;
	// end inline asm
	// begin inline asm
	fma.rn.f32 %f8367, %f8452, %f16389, %f8363;
	// end inline asm
	// begin inline asm
	fma.rn.f32 %f8371, %f8452, %f16389, %f8367;
	// end inline asm
	// begin inline asm
	fma.rn.f32 %f8375, %f8452, %f16389, %f8371;
	// end inline asm
	// begin inline asm
	fma.rn.f32 %f8379, %f8452, %f16389, %f8375;
	// end inline asm
	// begin inline asm
	fma.rn.f32 %f8383, %f8452, %f16389, %f8379;
	// end inline asm
	// begin inline asm
	fma.rn.f32 %f8387, %f8452, %f16389, %f8383;
	// end inline asm
	// begin inline asm
	fma.rn.f32 %f8391, %f8452, %f16389, %f8387;
	// end inline asm
	// begin inline asm
	fma.rn.f32 %f8395, %f8452, %f16389, %f8391;
	// end inline asm
	// begin inline asm
	fma.rn.f32 %f8399, %f8452, %f16389, %f8395;
	// end inline asm
	// begin inline asm
	fma.rn.f32 %f8403, %f8452, %f16389, %f8399;
	// end inline asm
	// begin inline asm
	fma.rn.f32 %f8407, %f8452, %f16389, %f8403;
	// end inline asm
	// begin inline asm
	fma.rn.f32 %f8411, %f8452, %f16389, %f8407;
	// end inline asm
	// begin inline asm
	fma.rn.f32 %f8415, %f8452, %f16389, %f8411;
	// end inline asm
	// begin inline asm
	fma.rn.f32 %f8419, %f8452, %f16389, %f8415;
	// end inline asm
	// begin inline asm
	fma.rn.f32 %f8423, %f8452, %f16389, %f8419;
	// end inline asm
	// begin inline asm
	fma.rn.f32 %f8427, %f8452, %f16389, %f8423;
	// end inline asm
	// begin inline asm
	fma.rn.f32 %f8431, %f8452, %f16389, %f8427;
	// end inline asm
	// begin inline asm
	fma.rn.f32 %f8435, %f8452, %f16389, %f8431;
	// end inline asm
	// begin inline asm
	fma.rn.f32 %f8439, %f8452, %f16389, %f8435;
	// end inline asm
	// begin inline asm
	fma.rn.f32 %f8443, %f8452, %f16389, %f8439;
	// end inline asm
	// begin inline asm
	fma.rn.f32 %f8447, %f8452, %f16389, %f8443;
	// end inline asm
	// begin inline asm
	fma.rn.f32 %f8451, %f8452, %f16389, %f8447;
	// end inline asm
	sin.approx.f32 	%f8708, %f8451;
	// begin inline asm
	fma.rn.f32 %f8455, %f8708, %f16389, %f8451;
	// end inline asm
	// begin inline asm
	fma.rn.f32 %f8459, %f8708, %f16389, %f8455;
	// end inline asm
	// begin inline asm
	fma.rn.f32 %f8463, %f8708, %f16389, %f8459;
	// end inline asm
	// begin inline asm
	fma.rn.f32 %f8467, %f8708, %f16389, %f8463;
	// end inline asm
	// begin inline asm
	fma.rn.f32 %f8471, %f8708, %f16389, %f8467;
	// end inline asm
	// begin inline asm
	fma.rn.f32 %f8475, %f8708, %f16389, %f8471;
	// end inline asm
	// begin inline asm
	fma.rn.f32 %f8479, %f8708, %f16389, %f8475;
	// end inline asm
	// begin inline asm
	fma.rn.f32 %f8483, %f8708, %f16389, %f8479;
	// end inline asm
	// begin inline asm
	fma.rn.f32 %f8487, %f8708, %f16389, %f8483;
	// end inline asm
	// begin inline asm
	fma.rn.f32 %f8491, %f8708, %f16389, %f8487;
	// end inline asm
	// begin inline asm
	fma.rn.f32 %f8495, %f8708, %f16389, %f8491;
	// end inline asm
	// begin inline asm
	fma.rn.f32 %f8499, %f8708, %f16389, %f8495;
	// end inline asm
	// begin inline asm
	fma.rn.f32 %f8503, %f8708, %f16389, %f8499;
	// end inline asm
	// begin inline asm
	fma.rn.f32 %f8507, %f8708, %f16389, %f8503;
	// end inline asm
	// begin inline asm
	fma.rn.f32 %f8511, %f8708, %f16389, %f8507;
	// end inline asm
	// begin inline asm
	fma.rn.f32 %f8515, %f8708, %f16389, %f8511;
	// end inline asm
	// begin inline asm
	fma.rn.f32 %f8519, %f8708, %f16389, %f8515;
	// end inline asm
	// begin inline asm
	fma.rn.f32 %f8523, %f8708, %f16389, %f8519;
	// end inline asm
	// begin inline asm
	fma.rn.f32 %f8527, %f8708, %f16389, %f8523;
	// end inline asm
	// begin inline asm
	fma.rn.f32 %f8531, %f8708, %f16389, %f8527;
	// end inline asm
	// begin inline asm
	fma.rn.f32 %f8535, %f8708, %f16389, %f8531;
	// end inline asm
	// begin inline asm
	fma.rn.f32 %f8539, %f8708, %f16389, %f8535;
	// end inline asm
	// begin inline asm
	fma.rn.f32 %f8543, %f8708, %f16389, %f8539;
	// end inline asm
	// begin inline asm
	fma.rn.f32 %f8547, %f8708, %f16389, %f8543;
	// end inline asm
	// begin inline asm
	fma.rn.f32 %f8551, %f8708, %f16389, %f8547;
	// end inline asm
	// begin inline asm
	fma.rn.f32 %f8555, %f8708, %f16389, %f8551;
	// end inline asm
	// begin inline asm
	fma.rn.f32 %f8559, %f8708, %f16389, %f8555;
	// end inline asm
	// begin inline asm
	fma.rn.f32 %f8563, %f8708, %f16389, %f8559;
	// end inline asm
	// begin inline asm
	fma.rn.f32 %f8567, %f8708, %f16389, %f8563;
	// end inline asm
	// begin inline asm
	fma.rn.f32 %f8571, %f8708, %f16389, %f8567;
	// end inline asm
	// begin inline asm
	fma.rn.f32 %f8575, %f8708, %f16389, %f8571;
	// end inline asm
	// begin inline asm
	fma.rn.f32 %f8579, %f8708, %f16389, %f8575;
	// end inline asm
	// begin inline asm
	fma.rn.f32 %f8583, %f8708, %f16389, %f8579;
	// end inline asm
	// begin inline asm
	fma.rn.f32 %f8587, %f8708, %f16389, %f8583;
	// end inline asm
	// begin inline asm
	fma.rn.f32 %f8591, %f8708, %f16389, %f8587;
	// end inline asm
	// begin inline asm
	fma.rn.f32 %f8595, %f8708, %f16389, %f8591;
	// end inline asm
	// begin inline asm
	fma.rn.f32 %f8599, %f8708, %f16389, %f8595;
	// end inline asm
	// begin inline asm
	fma.rn.f32 %f8603, %f8708, %f16389, %f8599;
	// end inline asm
	// begin inline asm
	fma.rn.f32 %f8607, %f8708, %f16389, %f8603;
	// end inline asm
	// begin inline asm
	fma.rn.f32 %f8611, %f8708, %f16389, %f8607;
	// end inline asm
	// begin inline asm
	fma.rn.f32 %f8615, %f8708, %f16389, %f8611;
	// end inline asm
	// begin inline asm
	fma.rn.f32 %f8619, %f8708, %f16389, %f8615;
	// end inline asm
	// begin inline asm
	fma.rn.f32 %f8623, %f8708, %f16389, %f8619;
	// end inline asm
	// begin inline asm
	fma.rn.f32 %f8627, %f8708, %f16389, %f8623;
	// end inline asm
	// begin inline asm
	fma.rn.f32 %f8631, %f8708, %f16389, %f8627;
	// end inline asm
	// begin inline asm
	fma.rn.f32 %f8635, %f8708, %f16389, %f8631;
	// end inline asm
	// begin inline asm
	fma.rn.f32 %f8639, %f8708, %f16389, %f8635;
	// end inline asm
	// begin inline asm
	fma.rn.f32 %f8643, %f8708, %f16389, %f8639;
	// end inline asm
	// begin inline asm
	fma.rn.f32 %f8647, %f8708, %f16389, %f8643;
	// end inline asm
	// begin inline asm
	fma.rn.f32 %f8651, %f8708, %f16389, %f8647;
	// end inline asm
	// begin inline asm
	fma.rn.f32 %f8655, %f8708, %f16389, %f8651;
	// end inline asm
	// begin inline asm
	fma.rn.f32 %f8659, %f8708, %f16389, %f8655;
	// end inline asm
	// begin inline asm
	fma.rn.f32 %f8663, %f8708, %f16389, %f8659;
	// end inline asm
	// begin inline asm
	fma.rn.f32 %f8667, %f8708, %f16389, %f8663;
	// end inline asm
	// begin inline asm
	fma.rn.f32 %f8671, %f8708, %f16389, %f8667;
	// end inline asm
	// begin inline asm
	fma.rn.f32 %f8675, %f8708, %f16389, %f8671;
	// end inline asm
	// begin inline asm
	fma.rn.f32 %f8679, %f8708, %f16389, %f8675;
	// end inline asm
	// begin inline asm
	fma.rn.f32 %f8683, %f8708, %f16389, %f8679;
	// end inline asm
	// begin inline asm
	fma.rn.f32 %f8687, %f8708, %f16389, %f8683;
	// end inline asm
	// begin inline asm
	fma.rn.f32 %f8691, %f8708, %f16389, %f8687;
	// end inline asm
	// begin inline asm
	fma.rn.f32 %f8695, %f8708, %f16389, %f8691;
	// end inline asm
	// begin inline asm
	fma.rn.f32 %f8699, %f8708, %f16389, %f8695;
	// end inline asm
	// begin inline asm
	fma.rn.f32 %f8703, %f8708, %f16389, %f8699;
	// end inline asm
	// begin inline asm
	fma.rn.f32 %f8707, %f8708, %f16389, %f8703;
	// end inline asm
	sin.approx.f32 	%f8964, %f8707;
	// begin inline asm
	fma.rn.f32 %f8711, %f8964, %f16389, %f8707;
	// end inline asm
	// begin inline asm
	fma.rn.f32 %f8715, %f8964, %f16389, %f8711;
	// end inline asm
	// begin inline asm
	fma.rn.f32 %f8719, %f8964, %f16389, %f8715;
	// end inline asm
	// begin inline asm
	fma.rn.f32 %f8723, %f8964, %f16389, %f8719;
	// end inline asm
	// begin inline asm
	fma.rn.f32 %f8727, %f8964, %f16389, %f8723;
	// end inline asm
	// begin inline asm
	fma.rn.f32 %f8731, %f8964, %f16389, %f8727;
	// end inline asm
	// begin inline asm
	fma.rn.f32 %f8735, %f8964, %f16389, %f8731;
	// end inline asm
	// begin inline asm
	fma.rn.f32 %f8739, %f8964, %f16389, %f8735;
	// end inline asm
	// begin inline asm
	fma.rn.f32 %f8743, %f8964, %f16389, %f8739;
	// end inline asm
	// begin inline asm
	fma.rn.f32 %f8747, %f8964, %f16389, %f8743;
	// end inline asm
	// begin inline asm
	fma.rn.f32 %f8751, %f8964, %f16389, %f8747;
	// end inline asm
	// begin inline asm
	fma.rn.f32 %f8755, %f8964, %f16389, %f8751;
	// end inline asm
	// begin inline asm
	fma.rn.f32 %f8759, %f8964, %f16389, %f8755;
	// end inline asm
	// begin inline asm
	fma.rn.f32 %f8763, %f8964, %f16389, %f8759;
	// end inline asm
	// begin inline asm
	fma.rn.f32 %f8767, %f8964, %f16389, %f8763;
	// end inline asm
	// begin inline asm
	fma.rn.f32 %f8771, %f8964, %f16389, %f8767;
	// end inline asm
	// begin inline asm
	fma.rn.f32 %f8775, %f8964, %f16389, %f8771;
	// end inline asm
	// begin inline asm
	fma.rn.f32 %f8779, %f8964, %f16389, %f8775;
	// end inline asm
	// begin inline asm
	fma.rn.f32 %f8783, %f8964, %f16389, %f8779;
	// end inline asm
	// begin inline asm
	fma.rn.f32 %f8787, %f8964, %f16389, %f8783;
	// end inline asm
	// begin inline asm
	fma.rn.f32 %f8791, %f8964, %f16389, %f8787;
	// end inline asm
	// begin inline asm
	fma.rn.f32 %f8795, %f8964, %f16389, %f8791;
	// end inline asm
	// begin inline asm
	fma.rn.f32 %f8799, %f8964, %f16389, %f8795;
	// end inline asm
	// begin inline asm
	fma.rn.f32 %f8803, %f8964, %f16389, %f8799;
	// end inline asm
	// begin inline asm
	fma.rn.f32 %f8807, %f8964, %f16389, %f8803;
	// end inline asm
	// begin inline asm
	fma.rn.f32 %f8811, %f8964, %f16389, %f8807;
	// end inline asm
	// begin inline asm
	fma.rn.f32 %f8815, %f8964, %f16389, %f8811;
	// end inline asm
	// begin inline asm
	fma.rn.f32 %f8819, %f8964, %f16389, %f8815;
	// end inline asm
	// begin inline asm
	fma.rn.f32 %f8823, %f8964, %f16389, %f8819;
	// end inline asm
	// begin inline asm
	fma.rn.f32 %f8827, %f8964, %f16389, %f8823;
	// end inline asm
	// begin inline asm
	fma.rn.f32 %f8831, %f8964, %f16389, %f8827;
	// end inline asm
	// begin inline asm
	fma.rn.f32 %f8835, %f8964, %f16389, %f8831;
	// end inline asm
	// begin inline asm
	fma.rn.f32 %f8839, %f8964, %f16389, %f8835;
	// end inline asm
	// begin inline asm
	fma.rn.f32 %f8843, %f8964, %f16389, %f8839;
	// end inline asm
	// begin inline asm
	fma.rn.f32 %f8847, %f8964, %f16389, %f8843;
	// end inline asm
	// begin inline asm
	fma.rn.f32 %f8851, %f8964, %f16389, %f8847;
	// end inline asm
	// begin inline asm
	fma.rn.f32 %f8855, %f8964, %f16389, %f8851;
	// end inline asm
	// begin inline asm
	fma.rn.f32 %f8859, %f8964, %f16389, %f8855;
	// end inline asm
	// begin inline asm
	fma.rn.f32 %f8863, %f8964, %f16389, %f8859;
	// end inline asm
	// begin inline asm
	fma.rn.f32 %f8867, %f8964, %f16389, %f8863;
	// end inline asm
	// begin inline asm
	fma.rn.f32 %f8871, %f8964, %f16389, %f8867;
	// end inline asm
	// begin inline asm
	fma.rn.f32 %f8875, %f8964, %f16389, %f8871;
	// end inline asm
	// begin inline asm
	fma.rn.f32 %f8879, %f8964, %f16389, %f8875;
	// end inline asm
	// begin inline asm
	fma.rn.f32 %f8883, %f8964, %f16389, %f8879;
	// end inline asm
	// begin inline asm
	fma.rn.f32 %f8887, %f8964, %f16389, %f8883;
	// end inline asm
	// begin inline asm
	fma.rn.f32 %f8891, %f8964, %f16389, %f8887;
	// end inline asm
	// begin inline asm
	fma.rn.f32 %f8895, %f8964, %f16389, %f8891;
	// end inline asm
	// begin inline asm
	fma.rn.f32 %f8899, %f8964, %f16389, %f8895;
	// end inline asm
	// begin inline asm
	fma.rn.f32 %f8903, %f8964, %f16389, %f8899;
	// end inline asm
	// begin inline asm
	fma.rn.f32 %f8907, %f8964, %f16389, %f8903;
	// end inline asm
	// begin inline asm
	fma.rn.f32 %f8911, %f8964, %f16389, %f8907;
	// end inline asm
	// begin inline asm
	fma.rn.f32 %f8915, %f8964, %f16389, %f8911;
	// end inline asm
	// begin inline asm
	fma.rn.f32 %f8919, %f8964, %f16389, %f8915;
	// end inline asm
	// begin inline asm
	fma.rn.f32 %f8923, %f8964, %f16389, %f8919;
	// end inline asm
	// begin inline asm
	fma.rn.f32 %f8927, %f8964, %f16389, %f8923;
	// end inline asm
	// begin inline asm
	fma.rn.f32 %f8931, %f8964, %f16389, %f8927;
	// end inline asm
	// begin inline asm
	fma.rn.f32 %f8935, %f8964, %f16389, %f8931;
	// end inline asm
	// begin inline asm
	fma.rn.f32 %f8939, %f8964, %f16389, %f8935;
	// end inline asm
	// begin inline asm
	fma.rn.f32 %f8943, %f8964, %f16389, %f8939;
	// end inline asm
	// begin inline asm
	fma.rn.f32 %f8947, %f8964, %f16389, %f8943;
	// end inline asm
	// begin inline asm
	fma.rn.f32 %f8951, %f8964, %f16389, %f8947;
	// end inline asm
	// begin inline asm
	fma.rn.f32 %f8955, %f8964, %f16389, %f8951;
	// end inline asm
	// begin inline asm
	fma.rn.f32 %f8959, %f8964, %f16389, %f8955;
	// end inline asm
	// begin inline asm
	fma.rn.f32 %f8963, %f8964, %f16389, %f8959;
	// end inline asm
	sin.approx.f32 	%f9220, %f8963;
	// begin inline asm
	fma.rn.f32 %f8967, %f9220, %f16389, %f8963;
	// end inline asm
	// begin inline asm
	fma.rn.f32 %f8971, %f9220, %f16389, %f8967;
	// end inline asm
	// begin inline asm
	fma.rn.f32 %f8975, %f9220, %f16389, %f8971;
	// end inline asm
	// begin inline asm
	fma.rn.f32 %f8979, %f9220, %f16389, %f8975;
	// end inline asm
	// begin inline asm
	fma.rn.f32 %f8983, %f9220, %f16389, %f8979;
	// end inline asm
	// begin inline asm
	fma.rn.f32 %f8987, %f9220, %f16389, %f8983;
	// end inline asm
	// begin inline asm
	fma.rn.f32 %f8991, %f9220, %f16389, %f8987;
	// end inline asm
	// begin inline asm
	fma.rn.f32 %f8995, %f9220, %f16389, %f8991;
	// end inline asm
	// begin inline asm
	fma.rn.f32 %f8999, %f9220, %f16389, %f8995;
	// end inline asm
	// begin inline asm
	fma.rn.f32 %f9003, %f9220, %f16389, %f8999;
	// end inline asm
	// begin inline asm
	fma.rn.f32 %f9007, %f9220, %f16389, %f9003;
	// end inline asm
	// begin inline asm
	fma.rn.f32 %f9011, %f9220, %f16389, %f9007;
	// end inline asm
	// begin inline asm
	fma.rn.f32 %f9015, %f9220, %f16389, %f9011;
	// end inline asm
	// begin inline asm
	fma.rn.f32 %f9019, %f9220, %f16389, %f9015;
	// end inline asm
	// begin inline asm
	fma.rn.f32 %f9023, %f9220, %f16389, %f9019;
	// end inline asm
	// begin inline asm
	fma.rn.f32 %f9027, %f9220, %f16389, %f9023;
	// end inline asm
	// begin inline asm
	fma.rn.f32 %f9031, %f9220, %f16389, %f9027;
	// end inline asm
	// begin inline asm
	fma.rn.f32 %f9035, %f9220, %f16389, %f9031;
	// end inline asm
	// begin inline asm
	fma.rn.f32 %f9039, %f9220, %f16389, %f9035;
	// end inline asm
	// begin inline asm
	fma.rn.f32 %f9043, %f9220, %f16389, %f9039;
	// end inline asm
	// begin inline asm
	fma.rn.f32 %f9047, %f9220, %f16389, %f9043;
	// end inline asm
	// begin inline asm
	fma.rn.f32 %f9051, %f9220, %f16389, %f9047;
	// end inline asm
	// begin inline asm
	fma.rn.f32 %f9055, %f9220, %f16389, %f9051;
	// end inline asm
	// begin inline asm
	fma.rn.f32 %f9059, %f9220, %f16389, %f9055;
	// end inline asm
	// begin inline asm
	fma.rn.f32 %f9063, %f9220, %f16389, %f9059;
	// end inline asm
	// begin inline asm
	fma.rn.f32 %f9067, %f9220, %f16389, %f9063;
	// end inline asm
	// begin inline asm
	fma.rn.f32 %f9071, %f9220, %f16389, %f9067;
	// end inline asm
	// begin inline asm
	fma.rn.f32 %f9075, %f9220, %f16389, %f9071;
	// end inline asm
	// begin inline asm
	fma.rn.f32 %f9079, %f9220, %f16389, %f9075;
	// end inline asm
	// begin inline asm
	fma.rn.f32 %f9083, %f9220, %f16389, %f9079;
	// end inline asm
	// begin inline asm
	fma.rn.f32 %f9087, %f9220, %f16389, %f9083;
	// end inline asm
	// begin inline asm
	fma.rn.f32 %f9091, %f9220, %f16389, %f9087;
	// end inline asm
	// begin inline asm
	fma.rn.f32 %f9095, %f9220, %f16389, %f9091;
	// end inline asm
	// begin inline asm
	fma.rn.f32 %f9099, %f9220, %f16389, %f9095;
	// end inline asm
	// begin inline asm
	fma.rn.f32 %f9103, %f9220, %f16389, %f9099;
	// end inline asm
	// begin inline asm
	fma.rn.f32 %f9107, %f9220, %f16389, %f9103;
	// end inline asm
	// begin inline asm
	fma.rn.f32 %f9111, %f9220, %f16389, %f9107;
	// end inline asm
	// begin inline asm
	fma.rn.f32 %f9115, %f9220, %f16389, %f9111;
	// end inline asm
	// begin inline asm
	fma.rn.f32 %f9119, %f9220, %f16389, %f9115;
	// end inline asm
	// begin inline asm
	fma.rn.f32 %f9123, %f9220, %f16389, %f9119;
	// end inline asm
	// begin inline asm
	fma.rn.f32 %f9127, %f9220, %f16389, %f9123;
	// end inline asm
	// begin inline asm
	fma.rn.f32 %f9131, %f9220, %f16389, %f9127;
	// end inline asm
	// begin inline asm
	fma.rn.f32 %f9135, %f9220, %f16389, %f9131;
	// end inline asm
	// begin inline asm
	fma.rn.f32 %f9139, %f9220, %f16389, %f9135;
	// end inline asm
	// begin inline asm
	fma.rn.f32 %f9143, %f9220, %f16389, %f9139;
	// end inline asm
	// begin inline asm
	fma.rn.f32 %f9147, %f9220, %f16389, %f9143;
	// end inline asm
	// begin inline asm
	fma.rn.f32 %f9151, %f9220, %f16389, %f9147;
	// end inline asm
	// begin inline asm
	fma.rn.f32 %f9155, %f9220, %f16389, %f9151;
	// end inline asm
	// begin inline asm
	fma.rn.f32 %f9159, %f9220, %f16389, %f9155;
	// end inline asm
	// begin inline asm
	fma.rn.f32 %f9163, %f9220, %f16389, %f9159;
	// end inline asm
	// begin inline asm
	fma.rn.f32 %f9167, %f9220, %f16389, %f9163;
	// end inline asm
	// begin inline asm
	fma.rn.f32 %f9171, %f9220, %f16389, %f9167;
	// end inline asm
	// begin inline asm
	fma.rn.f32 %f9175, %f9220, %f16389, %f9171;
	// end inline asm
	// begin inline asm
	fma.rn.f32 %f9179, %f9220, %f16389, %f9175;
	// end inline asm
	// begin inline asm
	fma.rn.f32 %f9183, %f9220, %f16389, %f9179;
	// end inline asm
	// begin inline asm
	fma.rn.f32 %f9187, %f9220, %f16389, %f9183;
	// end inline asm
	// begin inline asm
	fma.rn.f32 %f9191, %f9220, %f16389, %f9187;
	// end inline asm
	// begin inline asm
	fma.rn.f32 %f9195, %f9220, %f16389, %f9191;
	// end inline asm
	// begin inline asm
	fma.rn.f32 %f9199, %f9220, %f16389, %f9195;
	// end inline asm
	// begin inline asm
	fma.rn.f32 %f9203, %f9220, %f16389, %f9199;
	// end inline asm
	// begin inline asm
	fma.rn.f32 %f9207, %f9220, %f16389, %f9203;
	// end inline asm
	// begin inline asm
	fma.rn.f32 %f9211, %f9220, %f16389, %f9207;
	// end inline asm
	// begin inline asm
	fma.rn.f32 %f9215, %f9220, %f16389, %f9211;
	// end inline asm
	// begin inline asm
	fma.rn.f32 %f9219, %f9220, %f16389, %f9215;
	// end inline asm
	sin.approx.f32 	%f9476, %f9219;
	// begin inline asm
	fma.rn.f32 %f9223, %f9476, %f16389, %f9219;
	// end inline asm
	// begin inline asm
	fma.rn.f32 %f9227, %f9476, %f16389, %f9223;
	// end inline asm
	// begin inline asm
	fma.rn.f32 %f9231, %f9476, %f16389, %f9227;
	// end inline asm
	// begin inline asm
	fma.rn.f32 %f9235, %f9476, %f16389, %f9231;
	// end inline asm
	// begin inline asm
	fma.rn.f32 %f9239, %f9476, %f16389, %f9235;
	// end inline asm
	// begin inline asm
	fma.rn.f32 %f9243, %f9476, %f16389, %f9239;
	// end inline asm
	// begin inline asm
	fma.rn.f32 %f9247, %f9476, %f16389, %f9243;
	// end inline asm
	// begin inline asm
	fma.rn.f32 %f9251, %f9476, %f16389, %f9247;
	// end inline asm
	// begin inline asm
	fma.rn.f32 %f9255, %f9476, %f16389, %f9251;
	// end inline asm
	// begin inline asm
	fma.rn.f32 %f9259, %f9476, %f16389, %f9255;
	// end inline asm
	// begin inline asm
	fma.rn.f32 %f9263, %f9476, %f16389, %f9259;
	// end inline asm
	// begin inline asm
	fma.rn.f32 %f9267, %f9476, %f16389, %f9263;
	// end inline asm
	// begin inline asm
	fma.rn.f32 %f9271, %f9476, %f16389, %f9267;
	// end inline asm
	// begin inline asm
	fma.rn.f32 %f9275, %f9476, %f16389, %f9271;
	// end inline asm
	// begin inline asm
	fma.rn.f32 %f9279, %f9476, %f16389, %f9275;
	// end inline asm
	// begin inline asm
	fma.rn.f32 %f9283, %f9476, %f16389, %f9279;
	// end inline asm
	// begin inline asm
	fma.rn.f32 %f9287, %f9476, %f16389, %f9283;
	// end inline asm
	// begin inline asm
	fma.rn.f32 %f9291, %f9476, %f16389, %f9287;
	// end inline asm
	// begin inline asm
	fma.rn.f32 %f9295, %f9476, %f16389, %f9291;
	// end inline asm
	// begin inline asm
	fma.rn.f32 %f9299, %f9476, %f16389, %f9295;
	// end inline asm
	// begin inline asm
	fma.rn.f32 %f9303, %f9476, %f16389, %f9299;
	// end inline asm
	// begin inline asm
	fma.rn.f32 %f9307, %f9476, %f16389, %f9303;
	// end inline asm
	// begin inline asm
	fma.rn.f32 %f9311, %f9476, %f16389, %f9307;
	// end inline asm
	// begin inline asm
	fma.rn.f32 %f9315, %f9476, %f16389, %f9311;
	// end inline asm
	// begin inline asm
	fma.rn.f32 %f9319, %f9476, %f16389, %f9315;
	// end inline asm
	// begin inline asm
	fma.rn.f32 %f9323, %f9476, %f16389, %f9319;
	// end inline asm
	// begin inline asm
	fma.rn.f32 %f9327, %f9476, %f16389, %f9323;
	// end inline asm
	// begin inline asm
	fma.rn.f32 %f9331, %f9476, %f16389, %f9327;
	// end inline asm
	// begin inline asm
	fma.rn.f32 %f9335, %f9476, %f16389, %f9331;
	// end inline asm
	// begin inline asm
	fma.rn.f32 %f9339, %f9476, %f16389, %f9335;
	// end inline asm
	// begin inline asm
	fma.rn.f32 %f9343, %f9476, %f16389, %f9339;
	// end inline asm
	// begin inline asm
	fma.rn.f32 %f9347, %f9476, %f16389, %f9343;
	// end inline asm
	// begin inline asm
	fma.rn.f32 %f9351, %f9476, %f16389, %f9347;
	// end inline asm
	// begin inline asm
	fma.rn.f32 %f9355, %f9476, %f16389, %f9351;
	// end inline asm
	// begin inline asm
	fma.rn.f32 %f9359, %f9476, %f16389, %f9355;
	// end inline asm
	// begin inline asm
	fma.rn.f32 %f9363, %f9476, %f16389, %f9359;
	// end inline asm
	// begin inline asm
	fma.rn.f32 %f9367, %f9476, %f16389, %f9363;
	// end inline asm
	// begin inline asm
	fma.rn.f32 %f9371, %f9476, %f16389, %f9367;
	// end inline asm
	// begin inline asm
	fma.rn.f32 %f9375, %f9476, %f16389, %f9371;
	// end inline asm
	// begin inline asm
	fma.rn.f32 %f9379, %f9476, %f16389, %f9375;
	// end inline asm
	// begin inline asm
	fma.rn.f32 %f9383, %f9476, %f16389, %f9379;
	// end inline asm
	// begin inline asm
	fma.rn.f32 %f9387, %f9476, %f16389, %f9383;
	// end inline asm
	// begin inline asm
	fma.rn.f32 %f9391, %f9476, %f16389, %f9387;
	// end inline asm
	// begin inline asm
	fma.rn.f32 %f9395, %f9476, %f16389, %f9391;
	// end inline asm
	// begin inline asm
	fma.rn.f32 %f9399, %f9476, %f16389, %f9395;
	// end inline asm
	// begin inline asm
	fma.rn.f32 %f9403, %f9476, %f16389, %f9399;
	// end inline asm
	// begin inline asm
	fma.rn.f32 %f9407, %f9476, %f16389, %f9403;
	// end inline asm
	// begin inline asm
	fma.rn.f32 %f9411, %f9476, %f16389, %f9407;
	// end inline asm
	// begin inline asm
	fma.rn.f32 %f9415, %f9476, %f16389, %f9411;
	// end inline asm
	// begin inline asm
	fma.rn.f32 %f9419, %f9476, %f16389, %f9415;
	// end inline asm
	// begin inline asm
	fma.rn.f32 %f9423, %f9476, %f16389, %f9419;
	// end inline asm
	// begin inline asm
	fma.rn.f32 %f9427, %f9476, %f16389, %f9423;
	// end inline asm
	// begin inline asm
	fma.rn.f32 %f9431, %f9476, %f16389, %f9427;
	// end inline asm
	// begin inline asm
	fma.rn.f32 %f9435, %f9476, %f16389, %f9431;
	// end inline asm
	// begin inline asm
	fma.rn.f32 %f9439, %f9476, %f16389, %f9435;
	// end inline asm
	// begin inline asm
	fma.rn.f32 %f9443, %f9476, %f16389, %f9439;
	// end inline asm
	// begin inline asm
	fma.rn.f32 %f9447, %f9476, %f16389, %f9443;
	// end inline asm
	// begin inline asm
	fma.rn.f32 %f9451, %f9476, %f16389, %f9447;
	// end inline asm
	// begin inline asm
	fma.rn.f32 %f9455, %f9476, %f16389, %f9451;
	// end inline asm
	// begin inline asm
	fma.rn.f32 %f9459, %f9476, %f16389, %f9455;
	// end inline asm
	// begin inline asm
	fma.rn.f32 %f9463, %f9476, %f16389, %f9459;
	// end inline asm
	// begin inline asm
	fma.rn.f32 %f9467, %f9476, %f16389, %f9463;
	// end inline asm
	// begin inline asm
	fma.rn.f32 %f9471, %f9476, %f16389, %f9467;
	// end inline asm
	// begin inline asm
	fma.rn.f32 %f9475, %f9476, %f16389, %f9471;
	// end inline asm
	sin.approx.f32 	%f9732, %f9475;
	// begin inline asm
	fma.rn.f32 %f9479, %f9732, %f16389, %f9475;
	// end inline asm
	// begin inline asm
	fma.rn.f32 %f9483, %f9732, %f16389, %f9479;
	// end inline asm
	// begin inline asm
	fma.rn.f32 %f9487, %f9732, %f16389, %f9483;
	// end inline asm
	// begin inline asm
	fma.rn.f32 %f9491, %f9732, %f16389, %f9487;
	// end inline asm
	// begin inline asm
	fma.rn.f32 %f9495, %f9732, %f16389, %f9491;
	// end inline asm
	// begin inline asm
	fma.rn.f32 %f9499, %f9732, %f16389, %f9495;
	// end inline asm
	// begin inline asm
	fma.rn.f32 %f9503, %f9732, %f16389, %f9499;
	// end inline asm
	// begin inline asm
	fma.rn.f32 %f9507, %f9732, %f16389, %f9503;
	// end inline asm
	// begin inline asm
	fma.rn.f32 %f9511, %f9732, %f16389, %f9507;
	// end inline asm
	// begin inline asm
	fma.rn.f32 %f9515, %f9732, %f16389, %f9511;
	// end inline asm
	// begin inline asm
	fma.rn.f32 %f9519, %f9732, %f16389, %f9515;
	// end inline asm
	// begin inline asm
	fma.rn.f32 %f9523, %f9732, %f16389, %f9519;
	// end inline asm
	// begin inline asm
	fma.rn.f32 %f9527, %f9732, %f16389, %f9523;
	// end inline asm
	// begin inline asm
	fma.rn.f32 %f9531, %f9732, %f16389, %f9527;
	// end inline asm
	// begin inline asm
	fma.rn.f32 %f9535, %f9732, %f16389, %f9531;
	// end inline asm
	// begin inline asm
	fma.rn.f32 %f9539, %f9732, %f16389, %f9535;
	// end inline asm
	// begin inline asm
	fma.rn.f32 %f9543, %f9732, %f16389, %f9539;
	// end inline asm
	// begin inline asm
	fma.rn.f32 %f9547, %f9732, %f16389, %f9543;
	// end inline asm
	// begin inline asm
	fma.rn.f32 %f9551, %f9732, %f16389, %f9547;
	// end inline asm
	// begin inline asm
	fma.rn.f32 %f9555, %f9732, %f16389, %f9551;
	// end inline asm
	// begin inline asm
	fma.rn.f32 %f9559, %f9732, %f16389, %f9555;
	// end inline asm
	// begin inline asm
	fma.rn.f32 %f9563, %f9732, %f16389, %f9559;
	// end inline asm
	// begin inline asm
	fma.rn.f32 %f9567, %f9732, %f16389, %f9563;
	// end inline asm
	// begin inline asm
	fma.rn.f32 %f9571, %f9732, %f16389, %f9567;
	// end inline asm
	// begin inline asm
	fma.rn.f32 %f9575, %f9732, %f16389, %f9571;
	// end inline asm
	// begin inline asm
	fma.rn.f32 %f9579, %f9732, %f16389, %f9575;
	// end inline asm
	// begin inline asm
	fma.rn.f32 %f9583, %f9732, %f16389, %f9579;
	// end inline asm
	// begin inline asm
	fma.rn.f32 %f9587, %f9732, %f16389, %f9583;
	// end inline asm
	// begin inline asm
	fma.rn.f32 %f9591, %f9732, %f16389, %f9587;
	// end inline asm
	// begin inline asm
	fma.rn.f32 %f9595, %f9732, %f16389, %f9591;
	// end inline asm
	// begin inline asm
	fma.rn.f32 %f9599, %f9732, %f16389, %f9595;
	// end inline asm
	// begin inline asm
	fma.rn.f32 %f9603, %f9732, %f16389, %f9599;
	// end inline asm
	// begin inline asm
	fma.rn.f32 %f9607, %f9732, %f16389, %f9603;
	// end inline asm
	// begin inline asm
	fma.rn.f32 %f9611, %f9732, %f16389, %f9607;
	// end inline asm
	// begin inline asm
	fma.rn.f32 %f9615, %f9732, %f16389, %f9611;
	// end inline asm
	// begin inline asm
	fma.rn.f32 %f9619, %f9732, %f16389, %f9615;
	// end inline asm
	// begin inline asm
	fma.rn.f32 %f9623, %f9732, %f16389, %f9619;
	// end inline asm
	// begin inline asm
	fma.rn.f32 %f9627, %f9732, %f16389, %f9623;
	// end inline asm
	// begin inline asm
	fma.rn.f32 %f9631, %f9732, %f16389, %f9627;
	// end inline asm
	// begin inline asm
	fma.rn.f32 %f9635, %f9732, %f16389, %f9631;
	// end inline asm
	// begin inline asm
	fma.rn.f32 %f9639, %f9732, %f16389, %f9635;
	// end inline asm
	// begin inline asm
	fma.rn.f32 %f9643, %f9732, %f16389, %f9639;
	// end inline asm
	// begin inline asm
	fma.rn.f32 %f9647, %f9732, %f16389, %f9643;
	// end inline asm
	// begin inline asm
	fma.rn.f32 %f9651, %f9732, %f16389, %f9647;
	// end inline asm
	// begin inline asm
	fma.rn.f32 %f9655, %f9732, %f16389, %f9651;
	// end inline asm
	// begin inline asm
	fma.rn.f32 %f9659, %f9732, %f16389, %f9655;
	// end inline asm
	// begin inline asm
	fma.rn.f32 %f9663, %f9732, %f16389, %f9659;
	// end inline asm
	// begin inline asm
	fma.rn.f32 %f9667, %f9732, %f16389, %f9663;
	// end inline asm
	// begin inline asm
	fma.rn.f32 %f9671, %f9732, %f16389, %f9667;
	// end inline asm
	// begin inline asm
	fma.rn.f32 %f9675, %f9732, %f16389, %f9671;
	// end inline asm
	// begin inline asm
	fma.rn.f32 %f9679, %f9732, %f16389, %f9675;
	// end inline asm
	// begin inline asm
	fma.rn.f32 %f9683, %f9732, %f16389, %f9679;
	// end inline asm
	// begin inline asm
	fma.rn.f32 %f9687, %f9732, %f16389, %f9683;
	// end inline asm
	// begin inline asm
	fma.rn.f32 %f9691, %f9732, %f16389, %f9687;
	// end inline asm
	// begin inline asm
	fma.rn.f32 %f9695, %f9732, %f16389, %f9691;
	// end inline asm
	// begin inline asm
	fma.rn.f32 %f9699, %f9732, %f16389, %f9695;
	// end inline asm
	// begin inline asm
	fma.rn.f32 %f9703, %f9732, %f16389, %f9699;
	// end inline asm
	// begin inline asm
	fma.rn.f32 %f9707, %f9732, %f16389, %f9703;
	// end inline asm
	// begin inline asm
	fma.rn.f32 %f9711, %f9732, %f16389, %f9707;
	// end inline asm
	// begin inline asm
	fma.rn.f32 %f9715, %f9732, %f16389, %f9711;
	// end inline asm
	// begin inline asm
	fma.rn.f32 %f9719, %f9732, %f16389, %f9715;
	// end inline asm
	// begin inline asm
	fma.rn.f32 %f9723, %f9732, %f16389, %f9719;
	// end inline asm
	// begin inline asm
	fma.rn.f32 %f9727, %f9732, %f16389, %f9723;
	// end inline asm
	// begin inline asm
	fma.rn.f32 %f9731, %f9732, %f16389, %f9727;
	// end inline asm
	sin.approx.f32 	%f9988, %f9731;
	// begin inline asm
	fma.rn.f32 %f9735, %f9988, %f16389, %f9731;
	// end inline asm
	// begin inline asm
	fma.rn.f32 %f9739, %f9988, %f16389, %f9735;
	// end inline asm
	// begin inline asm
	fma.rn.f32 %f9743, %f9988, %f16389, %f9739;
	// end inline asm
	// begin inline asm
	fma.rn.f32 %f9747, %f9988, %f16389, %f9743;
	// end inline asm
	// begin inline asm
	fma.rn.f32 %f9751, %f9988, %f16389, %f9747;
	// end inline asm
	// begin inline asm
	fma.rn.f32 %f9755, %f9988, %f16389, %f9751;
	// end inline asm
	// begin inline asm
	fma.rn.f32 %f9759, %f9988, %f16389, %f9755;
	// end inline asm
	// begin inline asm
	fma.rn.f32 %f9763, %f9988, %f16389, %f9759;
	// end inline asm
	// begin inline asm
	fma.rn.f32 %f9767, %f9988, %f16389, %f9763;
	// end inline asm
	// begin inline asm
	fma.rn.f32 %f9771, %f9988, %f16389, %f9767;
	// end inline asm
	// begin inline asm
	fma.rn.f32 %f9775, %f9988, %f16389, %f9771;
	// end inline asm
	// begin inline asm
	fma.rn.f32 %f9779, %f9988, %f16389, %f9775;
	// end inline asm
	// begin inline asm
	fma.rn.f32 %f9783, %f9988, %f16389, %f9779;
	// end inline asm
	// begin inline asm
	fma.rn.f32 %f9787, %f9988, %f16389, %f9783;
	// end inline asm
	// begin inline asm
	fma.rn.f32 %f9791, %f9988, %f16389, %f9787;
	// end inline asm
	// begin inline asm
	fma.rn.f32 %f9795, %f9988, %f16389, %f9791;
	// end inline asm
	// begin inline asm
	fma.rn.f32 %f9799, %f9988, %f16389, %f9795;
	// end inline asm
	// begin inline asm
	fma.rn.f32 %f9803, %f9988, %f16389, %f9799;
	// end inline asm
	// begin inline asm
	fma.rn.f32 %f9807, %f9988, %f16389, %f9803;
	// end inline asm
	// begin inline asm
	fma.rn.f32 %f9811, %f9988, %f16389, %f9807;
	// end inline asm
	// begin inline asm
	fma.rn.f32 %f9815, %f9988, %f16389, %f9811;
	// end inline asm
	// begin inline asm
	fma.rn.f32 %f9819, %f9988, %f16389, %f9815;
	// end inline asm
	// begin inline asm
	fma.rn.f32 %f9823, %f9988, %f16389, %f9819;
	// end inline asm
	// begin inline asm
	fma.rn.f32 %f9827, %f9988, %f16389, %f9823;
	// end inline asm
	// begin inline asm
	fma.rn.f32 %f9831, %f9988, %f16389, %f9827;
	// end inline asm
	// begin inline asm
	fma.rn.f32 %f9835, %f9988, %f16389, %f9831;
	// end inline asm
	// begin inline asm
	fma.rn.f32 %f9839, %f9988, %f16389, %f9835;
	// end inline asm
	// begin inline asm
	fma.rn.f32 %f9843, %f9988, %f16389, %f9839;
	// end inline asm
	// begin inline asm
	fma.rn.f32 %f9847, %f9988, %f16389, %f9843;
	// end inline asm
	// begin inline asm
	fma.rn.f32 %f9851, %f9988, %f16389, %f9847;
	// end inline asm
	// begin inline asm
	fma.rn.f32 %f9855, %f9988, %f16389, %f9851;
	// end inline asm
	// begin inline asm
	fma.rn.f32 %f9859, %f9988, %f16389, %f9855;
	// end inline asm
	// begin inline asm
	fma.rn.f32 %f9863, %f9988, %f16389, %f9859;
	// end inline asm
	// begin inline asm
	fma.rn.f32 %f9867, %f9988, %f16389, %f9863;
	// end inline asm
	// begin inline asm
	fma.rn.f32 %f9871, %f9988, %f16389, %f9867;
	// end inline asm
	// begin inline asm
	fma.rn.f32 %f9875, %f9988, %f16389, %f9871;
	// end inline asm
	// begin inline asm
	fma.rn.f32 %f9879, %f9988, %f16389, %f9875;
	// end inline asm
	// begin inline asm
	fma.rn.f32 %f9883, %f9988, %f16389, %f9879;
	// end inline asm
	// begin inline asm
	fma.rn.f32 %f9887, %f9988, %f16389, %f9883;
	// end inline asm
	// begin inline asm
	fma.rn.f32 %f9891, %f9988, %f16389, %f9887;
	// end inline asm
	// begin inline asm
	fma.rn.f32 %f9895, %f9988, %f16389, %f9891;
	// end inline asm
	// begin inline asm
	fma.rn.f32 %f9899, %f9988, %f16389, %f9895;
	// end inline asm
	// begin inline asm
	fma.rn.f32 %f9903, %f9988, %f16389, %f9899;
	// end inline asm
	// begin inline asm
	fma.rn.f32 %f9907, %f9988, %f16389, %f9903;
	// end inline asm
	// begin inline asm
	fma.rn.f32 %f9911, %f9988, %f16389, %f9907;
	// end inline asm
	// begin inline asm
	fma.rn.f32 %f9915, %f9988, %f16389, %f9911;
	// end inline asm
	// begin inline asm
	fma.rn.f32 %f9919, %f9988, %f16389, %f9915;
	// end inline asm
	// begin inline asm
	fma.rn.f32 %f9923, %f9988, %f16389, %f9919;
	// end inline asm
	// begin inline asm
	fma.rn.f32 %f9927, %f9988, %f16389, %f9923;
	// end inline asm
	// begin inline asm
	fma.rn.f32 %f9931, %f9988, %f16389, %f9927;
	// end inline asm
	// begin inline asm
	fma.rn.f32 %f9935, %f9988, %f16389, %f9931;
	// end inline asm
	// begin inline asm
	fma.rn.f32 %f9939, %f9988, %f16389, %f9935;
	// end inline asm
	// begin inline asm
	fma.rn.f32 %f9943, %f9988, %f16389, %f9939;
	// end inline asm
	// begin inline asm
	fma.rn.f32 %f9947, %f9988, %f16389, %f9943;
	// end inline asm
	// begin inline asm
	fma.rn.f32 %f9951, %f9988, %f16389, %f9947;
	// end inline asm
	// begin inline asm
	fma.rn.f32 %f9955, %f9988, %f16389, %f9951;
	// end inline asm
	// begin inline asm
	fma.rn.f32 %f9959, %f9988, %f16389, %f9955;
	// end inline asm
	// begin inline asm
	fma.rn.f32 %f9963, %f9988, %f16389, %f9959;
	// end inline asm
	// begin inline asm
	fma.rn.f32 %f9967, %f9988, %f16389, %f9963;
	// end inline asm
	// begin inline asm
	fma.rn.f32 %f9971, %f9988, %f16389, %f9967;
	// end inline asm
	// begin inline asm
	fma.rn.f32 %f9975, %f9988, %f16389, %f9971;
	// end inline asm
	// begin inline asm
	fma.rn.f32 %f9979, %f9988, %f16389, %f9975;
	// end inline asm
	// begin inline asm
	fma.rn.f32 %f9983, %f9988, %f16389, %f9979;
	// end inline asm
	// begin inline asm
	fma.rn.f32 %f9987, %f9988, %f16389, %f9983;
	// end inline asm
	sin.approx.f32 	%f10244, %f9987;
	// begin inline asm
	fma.rn.f32 %f9991, %f10244, %f16389, %f9987;
	// end inline asm
	// begin inline asm
	fma.rn.f32 %f9995, %f10244, %f16389, %f9991;
	// end inline asm
	// begin inline asm
	fma.rn.f32 %f9999, %f10244, %f16389, %f9995;
	// end inline asm
	// begin inline asm
	fma.rn.f32 %f10003, %f10244, %f16389, %f9999;
	// end inline asm
	// begin inline asm
	fma.rn.f32 %f10007, %f10244, %f16389, %f10003;
	// end inline asm
	// begin inline asm
	fma.rn.f32 %f10011, %f10244, %f16389, %f10007;
	// end inline asm
	// begin inline asm
	fma.rn.f32 %f10015, %f10244, %f16389, %f10011;
	// end inline asm
	// begin inline asm
	fma.rn.f32 %f10019, %f10244, %f16389, %f10015;
	// end inline asm
	// begin inline asm
	fma.rn.f32 %f10023, %f10244, %f16389, %f10019;
	// end inline asm
	// begin inline asm
	fma.rn.f32 %f10027, %f10244, %f16389, %f10023;
	// end inline asm
	// begin inline asm
	fma.rn.f32 %f10031, %f10244, %f16389, %f10027;
	// end inline asm
	// begin inline asm
	fma.rn.f32 %f10035, %f10244, %f16389, %f10031;
	// end inline asm
	// begin inline asm
	fma.rn.f32 %f10039, %f10244, %f16389, %f10035;
	// end inline asm
	// begin inline asm
	fma.rn.f32 %f10043, %f10244, %f16389, %f10039;
	// end inline asm
	// begin inline asm
	fma.rn.f32 %f10047, %f10244, %f16389, %f10043;
	// end inline asm
	// begin inline asm
	fma.rn.f32 %f10051, %f10244, %f16389, %f10047;
	// end inline asm
	// begin inline asm
	fma.rn.f32 %f10055, %f10244, %f16389, %f10051;
	// end inline asm
	// begin inline asm
	fma.rn.f32 %f10059, %f10244, %f16389, %f10055;
	// end inline asm
	// begin inline asm
	fma.rn.f32 %f10063, %f10244, %f16389, %f10059;
	// end inline asm
	// begin inline asm
	fma.rn.f32 %f10067, %f10244, %f16389, %f10063;
	// end inline asm
	// begin inline asm
	fma.rn.f32 %f10071, %f10244, %f16389, %f10067;
	// end inline asm
	// begin inline asm
	fma.rn.f32 %f10075, %f10244, %f16389, %f10071;
	// end inline asm
	// begin inline asm
	fma.rn.f32 %f10079, %f10244, %f16389, %f10075;
	// end inline asm
	// begin inline asm
	fma.rn.f32 %f10083, %f10244, %f16389, %f10079;
	// end inline asm
	// begin inline asm
	fma.rn.f32 %f10087, %f10244, %f16389, %f10083;
	// end inline asm
	// begin inline asm
	fma.rn.f32 %f10091, %f10244, %f16389, %f10087;
	// end inline asm
	// begin inline asm
	fma.rn.f32 %f10095, %f10244, %f16389, %f10091;
	// end inline asm
	// begin inline asm
	fma.rn.f32 %f10099, %f10244, %f16389, %f10095;
	// end inline asm
	// begin inline asm
	fma.rn.f32 %f10103, %f10244, %f16389, %f10099;
	// end inline asm
	// begin inline asm
	fma.rn.f32 %f10107, %f10244, %f16389, %f10103;
	// end inline asm
	// begin inline asm
	fma.rn.f32 %f10111, %f10244, %f16389, %f10107;
	// end inline asm
	// begin inline asm
	fma.rn.f32 %f10115, %f10244, %f16389, %f10111;
	// end inline asm
	// begin inline asm
	fma.rn.f32 %f10119, %f10244, %f16389, %f10115;
	// end inline asm
	// begin inline asm
	fma.rn.f32 %f10123, %f10244, %f16389, %f10119;
	// end inline asm
	// begin inline asm
	fma.rn.f32 %f10127, %f10244, %f16389, %f10123;
	// end inline asm
	// begin inline asm
	fma.rn.f32 %f10131, %f10244, %f16389, %f10127;
	// end inline asm
	// begin inline asm
	fma.rn.f32 %f10135, %f10244, %f16389, %f10131;
	// end inline asm
	// begin inline asm
	fma.rn.f32 %f10139, %f10244, %f16389, %f10135;
	// end inline asm
	// begin inline asm
	fma.rn.f32 %f10143, %f10244, %f16389, %f10139;
	// end inline asm
	// begin inline asm
	fma.rn.f32 %f10147, %f10244, %f16389, %f10143;
	// end inline asm
	// begin inline asm
	fma.rn.f32 %f10151, %f10244, %f16389, %f10147;
	// end inline asm
	// begin inline asm
	fma.rn.f32 %f10155, %f10244, %f16389, %f10151;
	// end inline asm
	// begin inline asm
	fma.rn.f32 %f10159, %f10244, %f16389, %f10155;
	// end inline asm
	// begin inline asm
	fma.rn.f32 %f10163, %f10244, %f16389, %f10159;
	// end inline asm
	// begin inline asm
	fma.rn.f32 %f10167, %f10244, %f16389, %f10163;
	// end inline asm
	// begin inline asm
	fma.rn.f32 %f10171, %f10244, %f16389, %f10167;
	// end inline asm
	// begin inline asm
	fma.rn.f32 %f10175, %f10244, %f16389, %f10171;
	// end inline asm
	// begin inline asm
	fma.rn.f32 %f10179, %f10244, %f16389, %f10175;
	// end inline asm
	// begin inline asm
	fma.rn.f32 %f10183, %f10244, %f16389, %f10179;
	// end inline asm
	// begin inline asm
	fma.rn.f32 %f10187, %f10244, %f16389, %f10183;
	// end inline asm
	// begin inline asm
	fma.rn.f32 %f10191, %f10244, %f16389, %f10187;
	// end inline asm
	// begin inline asm
	fma.rn.f32 %f10195, %f10244, %f16389, %f10191;
	// end inline asm
	// begin inline asm
	fma.rn.f32 %f10199, %f10244, %f16389, %f10195;
	// end inline asm
	// begin inline asm
	fma.rn.f32 %f10203, %f10244, %f16389, %f10199;
	// end inline asm
	// begin inline asm
	fma.rn.f32 %f10207, %f10244, %f16389, %f10203;
	// end inline asm
	// begin inline asm
	fma.rn.f32 %f10211, %f10244, %f16389, %f10207;
	// end inline asm
	// begin inline asm
	fma.rn.f32 %f10215, %f10244, %f16389, %f10211;
	// end inline asm
	// begin inline asm
	fma.rn.f32 %f10219, %f10244, %f16389, %f10215;
	// end inline asm
	// begin inline asm
	fma.rn.f32 %f10223, %f10244, %f16389, %f10219;
	// end inline asm
	// begin inline asm
	fma.rn.f32 %f10227, %f10244, %f16389, %f10223;
	// end inline asm
	// begin inline asm
	fma.rn.f32 %f10231, %f10244, %f16389, %f10227;
	// end inline asm
	// begin inline asm
	fma.rn.f32 %f10235, %f10244, %f16389, %f10231;
	// end inline asm
	// begin inline asm
	fma.rn.f32 %f10239, %f10244, %f16389, %f10235;
	// end inline asm
	// begin inline asm
	fma.rn.f32 %f10243, %f10244, %f16389, %f10239;
	// end inline asm
	sin.approx.f32 	%f10500, %f10243;
	// begin inline asm
	fma.rn.f32 %f10247, %f10500, %f16389, %f10243;
	// end inline asm
	// begin inline asm
	fma.rn.f32 %f10251, %f10500, %f16389, %f10247;
	// end inline asm
	// begin inline asm
	fma.rn.f32 %f10255, %f10500, %f16389, %f10251;
	// end inline asm
	// begin inline asm
	fma.rn.f32 %f10259, %f10500, %f16389, %f10255;
	// end inline asm
	// begin inline asm
	fma.rn.f32 %f10263, %f10500, %f16389, %f10259;
	// end inline asm
	// begin inline asm
	fma.rn.f32 %f10267, %f10500, %f16389, %f10263;
	// end inline asm
	// begin inline asm
	fma.rn.f32 %f10271, %f10500, %f16389, %f10267;
	// end inline asm
	// begin inline asm
	fma.rn.f32 %f10275, %f10500, %f16389, %f10271;
	// end inline asm
	// begin inline asm
	fma.rn.f32 %f10279, %f10500, %f16389, %f10275;
	// end inline asm
	// begin inline asm
	fma.rn.f32 %f10283, %f10500, %f16389, %f10279;
	// end inline asm
	// begin inline asm
	fma.rn.f32 %f10287, %f10500, %f16389, %f10283;
	// end inline asm
	// begin inline asm
	fma.rn.f32 %f10291, %f10500, %f16389, %f10287;
	// end inline asm
	// begin inline asm
	fma.rn.f32 %f10295, %f10500, %f16389, %f10291;
	// end inline asm
	// begin inline asm
	fma.rn.f32 %f10299, %f10500, %f16389, %f10295;
	// end inline asm
	// begin inline asm
	fma.rn.f32 %f10303, %f10500, %f16389, %f10299;
	// end inline asm
	// begin inline asm
	fma.rn.f32 %f10307, %f10500, %f16389, %f10303;
	// end inline asm
	// begin inline asm
	fma.rn.f32 %f10311, %f10500, %f16389, %f10307;
	// end inline asm
	// begin inline asm
	fma.rn.f32 %f10315, %f10500, %f16389, %f10311;
	// end inline asm
	// begin inline asm
	fma.rn.f32 %f10319, %f10500, %f16389, %f10315;
	// end inline asm
	// begin inline asm
	fma.rn.f32 %f10323, %f10500, %f16389, %f10319;
	// end inline asm
	// begin inline asm
	fma.rn.f32 %f10327, %f10500, %f16389, %f10323;
	// end inline asm
	// begin inline asm
	fma.rn.f32 %f10331, %f10500, %f16389, %f10327;
	// end inline asm
	// begin inline asm
	fma.rn.f32 %f10335, %f10500, %f16389, %f10331;
	// end inline asm
	// begin inline asm
	fma.rn.f32 %f10339, %f10500, %f16389, %f10335;
	// end inline asm
	// begin inline asm
	fma.rn.f32 %f10343, %f10500, %f16389, %f10339;
	// end inline asm
	// begin inline asm
	fma.rn.f32 %f10347, %f10500, %f16389, %f10343;
	// end inline asm
	// begin inline asm
	fma.rn.f32 %f10351, %f10500, %f16389, %f10347;
	// end inline asm
	// begin inline asm
	fma.rn.f32 %f10355, %f10500, %f16389, %f10351;
	// end inline asm
	// begin inline asm
	fma.rn.f32 %f10359, %f10500, %f16389, %f10355;
	// end inline asm
	// begin inline asm
	fma.rn.f32 %f10363, %f10500, %f16389, %f10359;
	// end inline asm
	// begin inline asm
	fma.rn.f32 %f10367, %f10500, %f16389, %f10363;
	// end inline asm
	// begin inline asm
	fma.rn.f32 %f10371, %f10500, %f16389, %f10367;
	// end inline asm
	// begin inline asm
	fma.rn.f32 %f10375, %f10500, %f16389, %f10371;
	// end inline asm
	// begin inline asm
	fma.rn.f32 %f10379, %f10500, %f16389, %f10375;
	// end inline asm
	// begin inline asm
	fma.rn.f32 %f10383, %f10500, %f16389, %f10379;
	// end inline asm
	// begin inline asm
	fma.rn.f32 %f10387, %f10500, %f16389, %f10383;
	// end inline asm
	// begin inline asm
	fma.rn.f32 %f10391, %f10500, %f16389, %f10387;
	// end inline asm
	// begin inline asm
	fma.rn.f32 %f10395, %f10500, %f16389, %f10391;
	// end inline asm
	// begin inline asm
	fma.rn.f32 %f10399, %f10500, %f16389, %f10395;
	// end inline asm
	// begin inline asm
	fma.rn.f32 %f10403, %f10500, %f16389, %f10399;
	// end inline asm
	// begin inline asm
	fma.rn.f32 %f10407, %f10500, %f16389, %f10403;
	// end inline asm
	// begin inline asm
	fma.rn.f32 %f10411, %f10500, %f16389, %f10407;
	// end inline asm
	// begin inline asm
	fma.rn.f32 %f10415, %f10500, %f16389, %f10411;
	// end inline asm
	// begin inline asm
	fma.rn.f32 %f10419, %f10500, %f16389, %f10415;
	// end inline asm
	// begin inline asm
	fma.rn.f32 %f10423, %f10500, %f16389, %f10419;
	// end inline asm
	// begin inline asm
	fma.rn.f32 %f10427, %f10500, %f16389, %f10423;
	// end inline asm
	// begin inline asm
	fma.rn.f32 %f10431, %f10500, %f16389, %f10427;
	// end inline asm
	// begin inline asm
	fma.rn.f32 %f10435, %f10500, %f16389, %f10431;
	// end inline asm
	// begin inline asm
	fma.rn.f32 %f10439, %f10500, %f16389, %f10435;
	// end inline asm
	// begin inline asm
	fma.rn.f32 %f10443, %f10500, %f16389, %f10439;
	// end inline asm
	// begin inline asm
	fma.rn.f32 %f10447, %f10500, %f16389, %f10443;
	// end inline asm
	// begin inline asm
	fma.rn.f32 %f10451, %f10500, %f16389, %f10447;
	// end inline asm
	// begin inline asm
	fma.rn.f32 %f10455, %f10500, %f16389, %f10451;
	// end inline asm
	// begin inline asm
	fma.rn.f32 %f10459, %f10500, %f16389, %f10455;
	// end inline asm
	// begin inline asm
	fma.rn.f32 %f10463, %f10500, %f16389, %f10459;
	// end inline asm
	// begin inline asm
	fma.rn.f32 %f10467, %f10500, %f16389, %f10463;
	// end inline asm
	// begin inline asm
	fma.rn.f32 %f10471, %f10500, %f16389, %f10467;
	// end inline asm
	// begin inline asm
	fma.rn.f32 %f10475, %f10500, %f16389, %f10471;
	// end inline asm
	// begin inline asm
	fma.rn.f32 %f10479, %f10500, %f16389, %f10475;
	// end inline asm
	// begin inline asm
	fma.rn.f32 %f10483, %f10500, %f16389, %f10479;
	// end inline asm
	// begin inline asm
	fma.rn.f32 %f10487, %f10500, %f16389, %f10483;
	// end inline asm
	// begin inline asm
	fma.rn.f32 %f10491, %f10500, %f16389, %f10487;
	// end inline asm
	// begin inline asm
	fma.rn.f32 %f10495, %f10500, %f16389, %f10491;
	// end inline asm
	// begin inline asm
	fma.rn.f32 %f10499, %f10500, %f16389, %f10495;
	// end inline asm
	sin.approx.f32 	%f10756, %f10499;
	// begin inline asm
	fma.rn.f32 %f10503, %f10756, %f16389, %f10499;
	// end inline asm
	// begin inline asm
	fma.rn.f32 %f10507, %f10756, %f16389, %f10503;
	// end inline asm
	// begin inline asm
	fma.rn.f32 %f10511, %f10756, %f16389, %f10507;
	// end inline asm
	// begin inline asm
	fma.rn.f32 %f10515, %f10756, %f16389, %f10511;
	// end inline asm
	// begin inline asm
	fma.rn.f32 %f10519, %f10756, %f16389, %f10515;
	// end inline asm
	// begin inline asm
	fma.rn.f32 %f10523, %f10756, %f16389, %f10519;
	// end inline asm
	// begin inline asm
	fma.rn.f32 %f10527, %f10756, %f16389, %f10523;
	// end inline asm
	// begin inline asm
	fma.rn.f32 %f10531, %f10756, %f16389, %f10527;
	// end inline asm
	// begin inline asm
	fma.rn.f32 %f10535, %f10756, %f16389, %f10531;
	// end inline asm
	// begin inline asm
	fma.rn.f32 %f10539, %f10756, %f16389, %f10535;
	// end inline asm
	// begin inline asm
	fma.rn.f32 %f10543, %f10756, %f16389, %f10539;
	// end inline asm
	// begin inline asm
	fma.rn.f32 %f10547, %f10756, %f16389, %f10543;
	// end inline asm
	// begin inline asm
	fma.rn.f32 %f10551, %f10756, %f16389, %f10547;
	// end inline asm
	// begin inline asm
	fma.rn.f32 %f10555, %f10756, %f16389, %f10551;
	// end inline asm
	// begin inline asm
	fma.rn.f32 %f10559, %f10756, %f16389, %f10555;
	// end inline asm
	// begin inline asm
	fma.rn.f32 %f10563, %f10756, %f16389, %f10559;
	// end inline asm
	// begin inline asm
	fma.rn.f32 %f10567, %f10756, %f16389, %f10563;
	// end inline asm
	// begin inline asm
	fma.rn.f32 %f10571, %f10756, %f16389, %f10567;
	// end inline asm
	// begin inline asm
	fma.rn.f32 %f10575, %f10756, %f16389, %f10571;
	// end inline asm
	// begin inline asm
	fma.rn.f32 %f10579, %f10756, %f16389, %f10575;
	// end inline asm
	// begin inline asm
	fma.rn.f32 %f10583, %f10756, %f16389, %f10579;
	// end inline asm
	// begin inline asm
	fma.rn.f32 %f10587, %f10756, %f16389, %f10583;
	// end inline asm
	// begin inline asm
	fma.rn.f32 %f10591, %f10756, %f16389, %f10587;
	// end inline asm
	// begin inline asm
	fma.rn.f32 %f10595, %f10756, %f16389, %f10591;
	// end inline asm
	// begin inline asm
	fma.rn.f32 %f10599, %f10756, %f16389, %f10595;
	// end inline asm
	// begin inline asm
	fma.rn.f32 %f10603, %f10756, %f16389, %f10599;
	// end inline asm
	// begin inline asm
	fma.rn.f32 %f10607, %f10756, %f16389, %f10603;
	// end inline asm
	// begin inline asm
	fma.rn.f32 %f10611, %f10756, %f16389, %f10607;
	// end inline asm
	// begin inline asm
	fma.rn.f32 %f10615, %f10756, %f16389, %f10611;
	// end inline asm
	// begin inline asm
	fma.rn.f32 %f10619, %f10756, %f16389, %f10615;
	// end inline asm
	// begin inline asm
	fma.rn.f32 %f10623, %f10756, %f16389, %f10619;
	// end inline asm
	// begin inline asm
	fma.rn.f32 %f10627, %f10756, %f16389, %f10623;
	// end inline asm
	// begin inline asm
	fma.rn.f32 %f10631, %f10756, %f16389, %f10627;
	// end inline asm
	// begin inline asm
	fma.rn.f32 %f10635, %f10756, %f16389, %f10631;
	// end inline asm
	// begin inline asm
	fma.rn.f32 %f10639, %f10756, %f16389, %f10635;
	// end inline asm
	// begin inline asm
	fma.rn.f32 %f10643, %f10756, %f16389, %f10639;
	// end inline asm
	// begin inline asm
	fma.rn.f32 %f10647, %f10756, %f16389, %f10643;
	// end inline asm
	// begin inline asm
	fma.rn.f32 %f10651, %f10756, %f16389, %f10647;
	// end inline asm
	// begin inline asm
	fma.rn.f32 %f10655, %f10756, %f16389, %f10651;
	// end inline asm
	// begin inline asm
	fma.rn.f32 %f10659, %f10756, %f16389, %f10655;
	// end inline asm
	// begin inline asm
	fma.rn.f32 %f10663, %f10756, %f16389, %f10659;
	// end inline asm
	// begin inline asm
	fma.rn.f32 %f10667, %f10756, %f16389, %f10663;
	// end inline asm
	// begin inline asm
	fma.rn.f32 %f10671, %f10756, %f16389, %f10667;
	// end inline asm
	// begin inline asm
	fma.rn.f32 %f10675, %f10756, %f16389, %f10671;
	// end inline asm
	// begin inline asm
	fma.rn.f32 %f10679, %f10756, %f16389, %f10675;
	// end inline asm
	// begin inline asm
	fma.rn.f32 %f10683, %f10756, %f16389, %f10679;
	// end inline asm
	// begin inline asm
	fma.rn.f32 %f10687, %f10756, %f16389, %f10683;
	// end inline asm
	// begin inline asm
	fma.rn.f32 %f10691, %f10756, %f16389, %f10687;
	// end inline asm
	// begin inline asm
	fma.rn.f32 %f10695, %f10756, %f16389, %f10691;
	// end inline asm
	// begin inline asm
	fma.rn.f32 %f10699, %f10756, %f16389, %f10695;
	// end inline asm
	// begin inline asm
	fma.rn.f32 %f10703, %f10756, %f16389, %f10699;
	// end inline asm
	// begin inline asm
	fma.rn.f32 %f10707, %f10756, %f16389, %f10703;
	// end inline asm
	// begin inline asm
	fma.rn.f32 %f10711, %f10756, %f16389, %f10707;
	// end inline asm
	// begin inline asm
	fma.rn.f32 %f10715, %f10756, %f16389, %f10711;
	// end inline asm
	// begin inline asm
	fma.rn.f32 %f10719, %f10756, %f16389, %f10715;
	// end inline asm
	// begin inline asm
	fma.rn.f32 %f10723, %f10756, %f16389, %f10719;
	// end inline asm
	// begin inline asm
	fma.rn.f32 %f10727, %f10756, %f16389, %f10723;
	// end inline asm
	// begin inline asm
	fma.rn.f32 %f10731, %f10756, %f16389, %f10727;
	// end inline asm
	// begin inline asm
	fma.rn.f32 %f10735, %f10756, %f16389, %f10731;
	// end inline asm
	// begin inline asm
	fma.rn.f32 %f10739, %f10756, %f16389, %f10735;
	// end inline asm
	// begin inline asm
	fma.rn.f32 %f10743, %f10756, %f16389, %f10739;
	// end inline asm
	// begin inline asm
	fma.rn.f32 %f10747, %f10756, %f16389, %f10743;
	// end inline asm
	// begin inline asm
	fma.rn.f32 %f10751, %f10756, %f16389, %f10747;
	// end inline asm
	// begin inline asm
	fma.rn.f32 %f10755, %f10756, %f16389, %f10751;
	// end inline asm
	sin.approx.f32 	%f11012, %f10755;
	// begin inline asm
	fma.rn.f32 %f10759, %f11012, %f16389, %f10755;
	// end inline asm
	// begin inline asm
	fma.rn.f32 %f10763, %f11012, %f16389, %f10759;
	// end inline asm
	// begin inline asm
	fma.rn.f32 %f10767, %f11012, %f16389, %f10763;
	// end inline asm
	// begin inline asm
	fma.rn.f32 %f10771, %f11012, %f16389, %f10767;
	// end inline asm
	// begin inline asm
	fma.rn.f32 %f10775, %f11012, %f16389, %f10771;
	// end inline asm
	// begin inline asm
	fma.rn.f32 %f10779, %f11012, %f16389, %f10775;
	// end inline asm
	// begin inline asm
	fma.rn.f32 %f10783, %f11012, %f16389, %f10779;
	// end inline asm
	// begin inline asm
	fma.rn.f32 %f10787, %f11012, %f16389, %f10783;
	// end inline asm
	// begin inline asm
	fma.rn.f32 %f10791, %f11012, %f16389, %f10787;
	// end inline asm
	// begin inline asm
	fma.rn.f32 %f10795, %f11012, %f16389, %f10791;
	// end inline asm
	// begin inline asm
	fma.rn.f32 %f10799, %f11012, %f16389, %f10795;
	// end inline asm
	// begin inline asm
	fma.rn.f32 %f10803, %f11012, %f16389, %f10799;
	// end inline asm
	// begin inline asm
	fma.rn.f32 %f10807, %f11012, %f16389, %f10803;
	// end inline asm
	// begin inline asm
	fma.rn.f32 %f10811, %f11012, %f16389, %f10807;
	// end inline asm
	// begin inline asm
	fma.rn.f32 %f10815, %f11012, %f16389, %f10811;
	// end inline asm
	// begin inline asm
	fma.rn.f32 %f10819, %f11012, %f16389, %f10815;
	// end inline asm
	// begin inline asm
	fma.rn.f32 %f10823, %f11012, %f16389, %f10819;
	// end inline asm
	// begin inline asm
	fma.rn.f32 %f10827, %f11012, %f16389, %f10823;
	// end inline asm
	// begin inline asm
	fma.rn.f32 %f10831, %f11012, %f16389, %f10827;
	// end inline asm
	// begin inline asm
	fma.rn.f32 %f10835, %f11012, %f16389, %f10831;
	// end inline asm
	// begin inline asm
	fma.rn.f32 %f10839, %f11012, %f16389, %f10835;
	// end inline asm
	// begin inline asm
	fma.rn.f32 %f10843, %f11012, %f16389, %f10839;
	// end inline asm
	// begin inline asm
	fma.rn.f32 %f10847, %f11012, %f16389, %f10843;
	// end inline asm
	// begin inline asm
	fma.rn.f32 %f10851, %f11012, %f16389, %f10847;
	// end inline asm
	// begin inline asm
	fma.rn.f32 %f10855, %f11012, %f16389, %f10851;
	// end inline asm
	// begin inline asm
	fma.rn.f32 %f10859, %f11012, %f16389, %f10855;
	// end inline asm
	// begin inline asm
	fma.rn.f32 %f10863, %f11012, %f16389, %f10859;
	// end inline asm
	// begin inline asm
	fma.rn.f32 %f10867, %f11012, %f16389, %f10863;
	// end inline asm
	// begin inline asm
	fma.rn.f32 %f10871, %f11012, %f16389, %f10867;
	// end inline asm
	// begin inline asm
	fma.rn.f32 %f10875, %f11012, %f16389, %f10871;
	// end inline asm
	// begin inline asm
	fma.rn.f32 %f10879, %f11012, %f16389, %f10875;
	// end inline asm
	// begin inline asm
	fma.rn.f32 %f10883, %f11012, %f16389, %f10879;
	// end inline asm
	// begin inline asm
	fma.rn.f32 %f10887, %f11012, %f16389, %f10883;
	// end inline asm
	// begin inline asm
	fma.rn.f32 %f10891, %f11012, %f16389, %f10887;
	// end inline asm
	// begin inline asm
	fma.rn.f32 %f10895, %f11012, %f16389, %f10891;
	// end inline asm
	// begin inline asm
	fma.rn.f32 %f10899, %f11012, %f16389, %f10895;
	// end inline asm
	// begin inline asm
	fma.rn.f32 %f10903, %f11012, %f16389, %f10899;
	// end inline asm
	// begin inline asm
	fma.rn.f32 %f10907, %f11012, %f16389, %f10903;
	// end inline asm
	// begin inline asm
	fma.rn.f32 %f10911, %f11012, %f16389, %f10907;
	// end inline asm
	// begin inline asm
	fma.rn.f32 %f10915, %f11012, %f16389, %f10911;
	// end inline asm
	// begin inline asm
	fma.rn.f32 %f10919, %f11012, %f16389, %f10915;
	// end inline asm
	// begin inline asm
	fma.rn.f32 %f10923, %f11012, %f16389, %f10919;
	// end inline asm
	// begin inline asm
	fma.rn.f32 %f10927, %f11012, %f16389, %f10923;
	// end inline asm
	// begin inline asm
	fma.rn.f32 %f10931, %f11012, %f16389, %f10927;
	// end inline asm
	// begin inline asm
	fma.rn.f32 %f10935, %f11012, %f16389, %f10931;
	// end inline asm
	// begin inline asm
	fma.rn.f32 %f10939, %f11012, %f16389, %f10935;
	// end inline asm
	// begin inline asm
	fma.rn.f32 %f10943, %f11012, %f16389, %f10939;
	// end inline asm
	// begin inline asm
	fma.rn.f32 %f10947, %f11012, %f16389, %f10943;
	// end inline asm
	// begin inline asm
	fma.rn.f32 %f10951, %f11012, %f16389, %f10947;
	// end inline asm
	// begin inline asm
	fma.rn.f32 %f10955, %f11012, %f16389, %f10951;
	// end inline asm
	// begin inline asm
	fma.rn.f32 %f10959, %f11012, %f16389, %f10955;
	// end inline asm
	// begin inline asm
	fma.rn.f32 %f10963, %f11012, %f16389, %f10959;
	// end inline asm
	// begin inline asm
	fma.rn.f32 %f10967, %f11012, %f16389, %f10963;
	// end inline asm
	// begin inline asm
	fma.rn.f32 %f10971, %f11012, %f16389, %f10967;
	// end inline asm
	// begin inline asm
	fma.rn.f32 %f10975, %f11012, %f16389, %f10971;
	// end inline asm
	// begin inline asm
	fma.rn.f32 %f10979, %f11012, %f16389, %f10975;
	// end inline asm
	// begin inline asm
	fma.rn.f32 %f10983, %f11012, %f16389, %f10979;
	// end inline asm
	// begin inline asm
	fma.rn.f32 %f10987, %f11012, %f16389, %f10983;
	// end inline asm
	// begin inline asm
	fma.rn.f32 %f10991, %f11012, %f16389, %f10987;
	// end inline asm
	// begin inline asm
	fma.rn.f32 %f10995, %f11012, %f16389, %f10991;
	// end inline asm
	// begin inline asm
	fma.rn.f32 %f10999, %f11012, %f16389, %f10995;
	// end inline asm
	// begin inline asm
	fma.rn.f32 %f11003, %f11012, %f16389, %f10999;
	// end inline asm
	// begin inline asm
	fma.rn.f32 %f11007, %f11012, %f16389, %f11003;
	// end inline asm
	// begin inline asm
	fma.rn.f32 %f11011, %f11012, %f16389, %f11007;
	// end inline asm
	sin.approx.f32 	%f11268, %f11011;
	// begin inline asm
	fma.rn.f32 %f11015, %f11268, %f16389, %f11011;
	// end inline asm
	// begin inline asm
	fma.rn.f32 %f11019, %f11268, %f16389, %f11015;
	// end inline asm
	// begin inline asm
	fma.rn.f32 %f11023, %f11268, %f16389, %f11019;
	// end inline asm
	// begin inline asm
	fma.rn.f32 %f11027, %f11268, %f16389, %f11023;
	// end inline asm
	// begin inline asm
	fma.rn.f32 %f11031, %f11268, %f16389, %f11027;
	// end inline asm
	// begin inline asm
	fma.rn.f32 %f11035, %f11268, %f16389, %f11031;
	// end inline asm
	// begin inline asm
	fma.rn.f32 %f11039, %f11268, %f16389, %f11035;
	// end inline asm
	// begin inline asm
	fma.rn.f32 %f11043, %f11268, %f16389, %f11039;
	// end inline asm
	// begin inline asm
	fma.rn.f32 %f11047, %f11268, %f16389, %f11043;
	// end inline asm
	// begin inline asm
	fma.rn.f32 %f11051, %f11268, %f16389, %f11047;
	// end inline asm
	// begin inline asm
	fma.rn.f32 %f11055, %f11268, %f16389, %f11051;
	// end inline asm
	// begin inline asm
	fma.rn.f32 %f11059, %f11268, %f16389, %f11055;
	// end inline asm
	// begin inline asm
	fma.rn.f32 %f11063, %f11268, %f16389, %f11059;
	// end inline asm
	// begin inline asm
	fma.rn.f32 %f11067, %f11268, %f16389, %f11063;
	// end inline asm
	// begin inline asm
	fma.rn.f32 %f11071, %f11268, %f16389, %f11067;
	// end inline asm
	// begin inline asm
	fma.rn.f32 %f11075, %f11268, %f16389, %f11071;
	// end inline asm
	// begin inline asm
	fma.rn.f32 %f11079, %f11268, %f16389, %f11075;
	// end inline asm
	// begin inline asm
	fma.rn.f32 %f11083, %f11268, %f16389, %f11079;
	// end inline asm
	// begin inline asm
	fma.rn.f32 %f11087, %f11268, %f16389, %f11083;
	// end inline asm
	// begin inline asm
	fma.rn.f32 %f11091, %f11268, %f16389, %f11087;
	// end inline asm
	// begin inline asm
	fma.rn.f32 %f11095, %f11268, %f16389, %f11091;
	// end inline asm
	// begin inline asm
	fma.rn.f32 %f11099, %f11268, %f16389, %f11095;
	// end inline asm
	// begin inline asm
	fma.rn.f32 %f11103, %f11268, %f16389, %f11099;
	// end inline asm
	// begin inline asm
	fma.rn.f32 %f11107, %f11268, %f16389, %f11103;
	// end inline asm
	// begin inline asm
	fma.rn.f32 %f11111, %f11268, %f16389, %f11107;
	// end inline asm
	// begin inline asm
	fma.rn.f32 %f11115, %f11268, %f16389, %f11111;
	// end inline asm
	// begin inline asm
	fma.rn.f32 %f11119, %f11268, %f16389, %f11115;
	// end inline asm
	// begin inline asm
	fma.rn.f32 %f11123, %f11268, %f16389, %f11119;
	// end inline asm
	// begin inline asm
	fma.rn.f32 %f11127, %f11268, %f16389, %f11123;
	// end inline asm
	// begin inline asm
	fma.rn.f32 %f11131, %f11268, %f16389, %f11127;
	// end inline asm
	// begin inline asm
	fma.rn.f32 %f11135, %f11268, %f16389, %f11131;
	// end inline asm
	// begin inline asm
	fma.rn.f32 %f11139, %f11268, %f16389, %f11135;
	// end inline asm
	// begin inline asm
	fma.rn.f32 %f11143, %f11268, %f16389, %f11139;
	// end inline asm
	// begin inline asm
	fma.rn.f32 %f11147, %f11268, %f16389, %f11143;
	// end inline asm
	// begin inline asm
	fma.rn.f32 %f11151, %f11268, %f16389, %f11147;
	// end inline asm
	// begin inline asm
	fma.rn.f32 %f11155, %f11268, %f16389, %f11151;
	// end inline asm
	// begin inline asm
	fma.rn.f32 %f11159, %f11268, %f16389, %f11155;
	// end inline asm
	// begin inline asm
	fma.rn.f32 %f11163, %f11268, %f16389, %f11159;
	// end inline asm
	// begin inline asm
	fma.rn.f32 %f11167, %f11268, %f16389, %f11163;
	// end inline asm
	// begin inline asm
	fma.rn.f32 %f11171, %f11268, %f16389, %f11167;
	// end inline asm
	// begin inline asm
	fma.rn.f32 %f11175, %f11268, %f16389, %f11171;
	// end inline asm
	// begin inline asm
	fma.rn.f32 %f11179, %f11268, %f16389, %f11175;
	// end inline asm
	// begin inline asm
	fma.rn.f32 %f11183, %f11268, %f16389, %f11179;
	// end inline asm
	// begin inline asm
	fma.rn.f32 %f11187, %f11268, %f16389, %f11183;
	// end inline asm
	// begin inline asm
	fma.rn.f32 %f11191, %f11268, %f16389, %f11187;
	// end inline asm
	// begin inline asm
	fma.rn.f32 %f11195, %f11268, %f16389, %f11191;
	// end inline asm
	// begin inline asm
	fma.rn.f32 %f11199, %f11268, %f16389, %f11195;
	// end inline asm
	// begin inline asm
	fma.rn.f32 %f11203, %f11268, %f16389, %f11199;
	// end inline asm
	// begin inline asm
	fma.rn.f32 %f11207, %f11268, %f16389, %f11203;
	// end inline asm
	// begin inline asm
	fma.rn.f32 %f11211, %f11268, %f16389, %f11207;
	// end inline asm
	// begin inline asm
	fma.rn.f32 %f11215, %f11268, %f16389, %f11211;
	// end inline asm
	// begin inline asm
	fma.rn.f32 %f11219, %f11268, %f16389, %f11215;
	// end inline asm
	// begin inline asm
	fma.rn.f32 %f11223, %f11268, %f16389, %f11219;
	// end inline asm
	// begin inline asm
	fma.rn.f32 %f11227, %f11268, %f16389, %f11223;
	// end inline asm
	// begin inline asm
	fma.rn.f32 %f11231, %f11268, %f16389, %f11227;
	// end inline asm
	// begin inline asm
	fma.rn.f32 %f11235, %f11268, %f16389, %f11231;
	// end inline asm
	// begin inline asm
	fma.rn.f32 %f11239, %f11268, %f16389, %f11235;
	// end inline asm
	// begin inline asm
	fma.rn.f32 %f11243, %f11268, %f16389, %f11239;
	// end inline asm
	// begin inline asm
	fma.rn.f32 %f11247, %f11268, %f16389, %f11243;
	// end inline asm
	// begin inline asm
	fma.rn.f32 %f11251, %f11268, %f16389, %f11247;
	// end inline asm
	// begin inline asm
	fma.rn.f32 %f11255, %f11268, %f16389, %f11251;
	// end inline asm
	// begin inline asm
	fma.rn.f32 %f11259, %f11268, %f16389, %f11255;
	// end inline asm
	// begin inline asm
	fma.rn.f32 %f11263, %f11268, %f16389, %f11259;
	// end inline asm
	// begin inline asm
	fma.rn.f32 %f11267, %f11268, %f16389, %f11263;
	// end inline asm
	sin.approx.f32 	%f11524, %f11267;
	// begin inline asm
	fma.rn.f32 %f11271, %f11524, %f16389, %f11267;
	// end inline asm
	// begin inline asm
	fma.rn.f32 %f11275, %f11524, %f16389, %f11271;
	// end inline asm
	// begin inline asm
	fma.rn.f32 %f11279, %f11524, %f16389, %f11275;
	// end inline asm
	// begin inline asm
	fma.rn.f32 %f11283, %f11524, %f16389, %f11279;
	// end inline asm
	// begin inline asm
	fma.rn.f32 %f11287, %f11524, %f16389, %f11283;
	// end inline asm
	// begin inline asm
	fma.rn.f32 %f11291, %f11524, %f16389, %f11287;
	// end inline asm
	// begin inline asm
	fma.rn.f32 %f11295, %f11524, %f16389, %f11291;
	// end inline asm
	// begin inline asm
	fma.rn.f32 %f11299, %f11524, %f16389, %f11295;
	// end inline asm
	// begin inline asm
	fma.rn.f32 %f11303, %f11524, %f16389, %f11299;
	// end inline asm
	// begin inline asm
	fma.rn.f32 %f11307, %f11524, %f16389, %f11303;
	// end inline asm
	// begin inline asm
	fma.rn.f32 %f11311, %f11524, %f16389, %f11307;
	// end inline asm
	// begin inline asm
	fma.rn.f32 %f11315, %f11524, %f16389, %f11311;
	// end inline asm
	// begin inline asm
	fma.rn.f32 %f11319, %f11524, %f16389, %f11315;
	// end inline asm
	// begin inline asm
	fma.rn.f32 %f11323, %f11524, %f16389, %f11319;
	// end inline asm
	// begin inline asm
	fma.rn.f32 %f11327, %f11524, %f16389, %f11323;
	// end inline asm
	// begin inline asm
	fma.rn.f32 %f11331, %f11524, %f16389, %f11327;
	// end inline asm
	// begin inline asm
	fma.rn.f32 %f11335, %f11524, %f16389, %f11331;
	// end inline asm
	// begin inline asm
	fma.rn.f32 %f11339, %f11524, %f16389, %f11335;
	// end inline asm
	// begin inline asm
	fma.rn.f32 %f11343, %f11524, %f16389, %f11339;
	// end inline asm
	// begin inline asm
	fma.rn.f32 %f11347, %f11524, %f16389, %f11343;
	// end inline asm
	// begin inline asm
	fma.rn.f32 %f11351, %f11524, %f16389, %f11347;
	// end inline asm
	// begin inline asm
	fma.rn.f32 %f11355, %f11524, %f16389, %f11351;
	// end inline asm
	// begin inline asm
	fma.rn.f32 %f11359, %f11524, %f16389, %f11355;
	// end inline asm
	// begin inline asm
	fma.rn.f32 %f11363, %f11524, %f16389, %f11359;
	// end inline asm
	// begin inline asm
	fma.rn.f32 %f11367, %f11524, %f16389, %f11363;
	// end inline asm
	// begin inline asm
	fma.rn.f32 %f11371, %f11524, %f16389, %f11367;
	// end inline asm
	// begin inline asm
	fma.rn.f32 %f11375, %f11524, %f16389, %f11371;
	// end inline asm
	// begin inline asm
	fma.rn.f32 %f11379, %f11524, %f16389, %f11375;
	// end inline asm
	// begin inline asm
	fma.rn.f32 %f11383, %f11524, %f16389, %f11379;
	// end inline asm
	// begin inline asm
	fma.rn.f32 %f11387, %f11524, %f16389, %f11383;
	// end inline asm
	// begin inline asm
	fma.rn.f32 %f11391, %f11524, %f16389, %f11387;
	// end inline asm
	// begin inline asm
	fma.rn.f32 %f11395, %f11524, %f16389, %f11391;
	// end inline asm
	// begin inline asm
	fma.rn.f32 %f11399, %f11524, %f16389, %f11395;
	// end inline asm
	// begin inline asm
	fma.rn.f32 %f11403, %f11524, %f16389, %f11399;
	// end inline asm
	// begin inline asm
	fma.rn.f32 %f11407, %f11524, %f16389, %f11403;
	// end inline asm
	// begin inline asm
	fma.rn.f32 %f11411, %f11524, %f16389, %f11407;
	// end inline asm
	// begin inline asm
	fma.rn.f32 %f11415, %f11524, %f16389, %f11411;
	// end inline asm
	// begin inline asm
	fma.rn.f32 %f11419, %f11524, %f16389, %f11415;
	// end inline asm
	// begin inline asm
	fma.rn.f32 %f11423, %f11524, %f16389, %f11419;
	// end inline asm
	// begin inline asm
	fma.rn.f32 %f11427, %f11524, %f16389, %f11423;
	// end inline asm
	// begin inline asm
	fma.rn.f32 %f11431, %f11524, %f16389, %f11427;
	// end inline asm
	// begin inline asm
	fma.rn.f32 %f11435, %f11524, %f16389, %f11431;
	// end inline asm
	// begin inline asm
	fma.rn.f32 %f11439, %f11524, %f16389, %f11435;
	// end inline asm
	// begin inline asm
	fma.rn.f32 %f11443, %f11524, %f16389, %f11439;
	// end inline asm
	// begin inline asm
	fma.rn.f32 %f11447, %f11524, %f16389, %f11443;
	// end inline asm
	// begin inline asm
	fma.rn.f32 %f11451, %f11524, %f16389, %f11447;
	// end inline asm
	// begin inline asm
	fma.rn.f32 %f11455, %f11524, %f16389, %f11451;
	// end inline asm
	// begin inline asm
	fma.rn.f32 %f11459, %f11524, %f16389, %f11455;
	// end inline asm
	// begin inline asm
	fma.rn.f32 %f11463, %f11524, %f16389, %f11459;
	// end inline asm
	// begin inline asm
	fma.rn.f32 %f11467, %f11524, %f16389, %f11463;
	// end inline asm
	// begin inline asm
	fma.rn.f32 %f11471, %f11524, %f16389, %f11467;
	// end inline asm
	// begin inline asm
	fma.rn.f32 %f11475, %f11524, %f16389, %f11471;
	// end inline asm
	// begin inline asm
	fma.rn.f32 %f11479, %f11524, %f16389, %f11475;
	// end inline asm
	// begin inline asm
	fma.rn.f32 %f11483, %f11524, %f16389, %f11479;
	// end inline asm
	// begin inline asm
	fma.rn.f32 %f11487, %f11524, %f16389, %f11483;
	// end inline asm
	// begin inline asm
	fma.rn.f32 %f11491, %f11524, %f16389, %f11487;
	// end inline asm
	// begin inline asm
	fma.rn.f32 %f11495, %f11524, %f16389, %f11491;
	// end inline asm
	// begin inline asm
	fma.rn.f32 %f11499, %f11524, %f16389, %f11495;
	// end inline asm
	// begin inline asm
	fma.rn.f32 %f11503, %f11524, %f16389, %f11499;
	// end inline asm
	// begin inline asm
	fma.rn.f32 %f11507, %f11524, %f16389, %f11503;
	// end inline asm
	// begin inline asm
	fma.rn.f32 %f11511, %f11524, %f16389, %f11507;
	// end inline asm
	// begin inline asm
	fma.rn.f32 %f11515, %f11524, %f16389, %f11511;
	// end inline asm
	// begin inline asm
	fma.rn.f32 %f11519, %f11524, %f16389, %f11515;
	// end inline asm
	// begin inline asm
	fma.rn.f32 %f11523, %f11524, %f16389, %f11519;
	// end inline asm
	sin.approx.f32 	%f11780, %f11523;
	// begin inline asm
	fma.rn.f32 %f11527, %f11780, %f16389, %f11523;
	// end inline asm
	// begin inline asm
	fma.rn.f32 %f11531, %f11780, %f16389, %f11527;
	// end inline asm
	// begin inline asm
	fma.rn.f32 %f11535, %f11780, %f16389, %f11531;
	// end inline asm
	// begin inline asm
	fma.rn.f32 %f11539, %f11780, %f16389, %f11535;
	// end inline asm
	// begin inline asm
	fma.rn.f32 %f11543, %f11780, %f16389, %f11539;
	// end inline asm
	// begin inline asm
	fma.rn.f32 %f11547, %f11780, %f16389, %f11543;
	// end inline asm
	// begin inline asm
	fma.rn.f32 %f11551, %f11780, %f16389, %f11547;
	// end inline asm
	// begin inline asm
	fma.rn.f32 %f11555, %f11780, %f16389, %f11551;
	// end inline asm
	// begin inline asm
	fma.rn.f32 %f11559, %f11780, %f16389, %f11555;
	// end inline asm
	// begin inline asm
	fma.rn.f32 %f11563, %f11780, %f16389, %f11559;
	// end inline asm
	// begin inline asm
	fma.rn.f32 %f11567, %f11780, %f16389, %f11563;
	// end inline asm
	// begin inline asm
	fma.rn.f32 %f11571, %f11780, %f16389, %f11567;
	// end inline asm
	// begin inline asm
	fma.rn.f32 %f11575, %f11780, %f16389, %f11571;
	// end inline asm
	// begin inline asm
	fma.rn.f32 %f11579, %f11780, %f16389, %f11575;
	// end inline asm
	// begin inline asm
	fma.rn.f32 %f11583, %f11780, %f16389, %f11579;
	// end inline asm
	// begin inline asm
	fma.rn.f32 %f11587, %f11780, %f16389, %f11583;
	// end inline asm
	// begin inline asm
	fma.rn.f32 %f11591, %f11780, %f16389, %f11587;
	// end inline asm
	// begin inline asm
	fma.rn.f32 %f11595, %f11780, %f16389, %f11591;
	// end inline asm
	// begin inline asm
	fma.rn.f32 %f11599, %f11780, %f16389, %f11595;
	// end inline asm
	// begin inline asm
	fma.rn.f32 %f11603, %f11780, %f16389, %f11599;
	// end inline asm
	// begin inline asm
	fma.rn.f32 %f11607, %f11780, %f16389, %f11603;
	// end inline asm
	// begin inline asm
	fma.rn.f32 %f11611, %f11780, %f16389, %f11607;
	// end inline asm
	// begin inline asm
	fma.rn.f32 %f11615, %f11780, %f16389, %f11611;
	// end inline asm
	// begin inline asm
	fma.rn.f32 %f11619, %f11780, %f16389, %f11615;
	// end inline asm
	// begin inline asm
	fma.rn.f32 %f11623, %f11780, %f16389, %f11619;
	// end inline asm
	// begin inline asm
	fma.rn.f32 %f11627, %f11780, %f16389, %f11623;
	// end inline asm
	// begin inline asm
	fma.rn.f32 %f11631, %f11780, %f16389, %f11627;
	// end inline asm
	// begin inline asm
	fma.rn.f32 %f11635, %f11780, %f16389, %f11631;
	// end inline asm
	// begin inline asm
	fma.rn.f32 %f11639, %f11780, %f16389, %f11635;
	// end inline asm
	// begin inline asm
	fma.rn.f32 %f11643, %f11780, %f16389, %f11639;
	// end inline asm
	// begin inline asm
	fma.rn.f32 %f11647, %f11780, %f16389, %f11643;
	// end inline asm
	// begin inline asm
	fma.rn.f32 %f11651, %f11780, %f16389, %f11647;
	// end inline asm
	// begin inline asm
	fma.rn.f32 %f11655, %f11780, %f16389, %f11651;
	// end inline asm
	// begin inline asm
	fma.rn.f32 %f11659, %f11780, %f16389, %f11655;
	// end inline asm
	// begin inline asm
	fma.rn.f32 %f11663, %f11780, %f16389, %f11659;
	// end inline asm
	// begin inline asm
	fma.rn.f32 %f11667, %f11780, %f16389, %f11663;
	// end inline asm
	// begin inline asm
	fma.rn.f32 %f11671, %f11780, %f16389, %f11667;
	// end inline asm
	// begin inline asm
	fma.rn.f32 %f11675, %f11780, %f16389, %f11671;
	// end inline asm
	// begin inline asm
	fma.rn.f32 %f11679, %f11780, %f16389, %f11675;
	// end inline asm
	// begin inline asm
	fma.rn.f32 %f11683, %f11780, %f16389, %f11679;
	// end inline asm
	// begin inline asm
	fma.rn.f32 %f11687, %f11780, %f16389, %f11683;
	// end inline asm
	// begin inline asm
	fma.rn.f32 %f11691, %f11780, %f16389, %f11687;
	// end inline asm
	// begin inline asm
	fma.rn.f32 %f11695, %f11780, %f16389, %f11691;
	// end inline asm
	// begin inline asm
	fma.rn.f32 %f11699, %f11780, %f16389, %f11695;
	// end inline asm
	// begin inline asm
	fma.rn.f32 %f11703, %f11780, %f16389, %f11699;
	// end inline asm
	// begin inline asm
	fma.rn.f32 %f11707, %f11780, %f16389, %f11703;
	// end inline asm
	// begin inline asm
	fma.rn.f32 %f11711, %f11780, %f16389, %f11707;
	// end inline asm
	// begin inline asm
	fma.rn.f32 %f11715, %f11780, %f16389, %f11711;
	// end inline asm
	// begin inline asm
	fma.rn.f32 %f11719, %f11780, %f16389, %f11715;
	// end inline asm
	// begin inline asm
	fma.rn.f32 %f11723, %f11780, %f16389, %f11719;
	// end inline asm
	// begin inline asm
	fma.rn.f32 %f11727, %f11780, %f16389, %f11723;
	// end inline asm
	// begin inline asm
	fma.rn.f32 %f11731, %f11780, %f16389, %f11727;
	// end inline asm
	// begin inline asm
	fma.rn.f32 %f11735, %f11780, %f16389, %f11731;
	// end inline asm
	// begin inline asm
	fma.rn.f32 %f11739, %f11780, %f16389, %f11735;
	// end inline asm
	// begin inline asm
	fma.rn.f32 %f11743, %f11780, %f16389, %f11739;
	// end inline asm
	// begin inline asm
	fma.rn.f32 %f11747, %f11780, %f16389, %f11743;
	// end inline asm
	// begin inline asm
	fma.rn.f32 %f11751, %f11780, %f16389, %f11747;
	// end inline asm
	// begin inline asm
	fma.rn.f32 %f11755, %f11780, %f16389, %f11751;
	// end inline asm
	// begin inline asm
	fma.rn.f32 %f11759, %f11780, %f16389, %f11755;
	// end inline asm
	// begin inline asm
	fma.rn.f32 %f11763, %f11780, %f16389, %f11759;
	// end inline asm
	// begin inline asm
	fma.rn.f32 %f11767, %f11780, %f16389, %f11763;
	// end inline asm
	// begin inline asm
	fma.rn.f32 %f11771, %f11780, %f16389, %f11767;
	// end inline asm
	// begin inline asm
	fma.rn.f32 %f11775, %f11780, %f16389, %f11771;
	// end inline asm
	// begin inline asm
	fma.rn.f32 %f11779, %f11780, %f16389, %f11775;
	// end inline asm
	sin.approx.f32 	%f12036, %f11779;
	// begin inline asm
	fma.rn.f32 %f11783, %f12036, %f16389, %f11779;
	// end inline asm
	// begin inline asm
	fma.rn.f32 %f11787, %f12036, %f16389, %f11783;
	// end inline asm
	// begin inline asm
	fma.rn.f32 %f11791, %f12036, %f16389, %f11787;
	// end inline asm
	// begin inline asm
	fma.rn.f32 %f11795, %f12036, %f16389, %f11791;
	// end inline asm
	// begin inline asm
	fma.rn.f32 %f11799, %f12036, %f16389, %f11795;
	// end inline asm
	// begin inline asm
	fma.rn.f32 %f11803, %f12036, %f16389, %f11799;
	// end inline asm
	// begin inline asm
	fma.rn.f32 %f11807, %f12036, %f16389, %f11803;
	// end inline asm
	// begin inline asm
	fma.rn.f32 %f11811, %f12036, %f16389, %f11807;
	// end inline asm
	// begin inline asm
	fma.rn.f32 %f11815, %f12036, %f16389, %f11811;
	// end inline asm
	// begin inline asm
	fma.rn.f32 %f11819, %f12036, %f16389, %f11815;
	// end inline asm
	// begin inline asm
	fma.rn.f32 %f11823, %f12036, %f16389, %f11819;
	// end inline asm
	// begin inline asm
	fma.rn.f32 %f11827, %f12036, %f16389, %f11823;
	// end inline asm
	// begin inline asm
	fma.rn.f32 %f11831, %f12036, %f16389, %f11827;
	// end inline asm
	// begin inline asm
	fma.rn.f32 %f11835, %f12036, %f16389, %f11831;
	// end inline asm
	// begin inline asm
	fma.rn.f32 %f11839, %f12036, %f16389, %f11835;
	// end inline asm
	// begin inline asm
	fma.rn.f32 %f11843, %f12036, %f16389, %f11839;
	// end inline asm
	// begin inline asm
	fma.rn.f32 %f11847, %f12036, %f16389, %f11843;
	// end inline asm
	// begin inline asm
	fma.rn.f32 %f11851, %f12036, %f16389, %f11847;
	// end inline asm
	// begin inline asm
	fma.rn.f32 %f11855, %f12036, %f16389, %f11851;
	// end inline asm
	// begin inline asm
	fma.rn.f32 %f11859, %f12036, %f16389, %f11855;
	// end inline asm
	// begin inline asm
	fma.rn.f32 %f11863, %f12036, %f16389, %f11859;
	// end inline asm
	// begin inline asm
	fma.rn.f32 %f11867, %f12036, %f16389, %f11863;
	// end inline asm
	// begin inline asm
	fma.rn.f32 %f11871, %f12036, %f16389, %f11867;
	// end inline asm
	// begin inline asm
	fma.rn.f32 %f11875, %f12036, %f16389, %f11871;
	// end inline asm
	// begin inline asm
	fma.rn.f32 %f11879, %f12036, %f16389, %f11875;
	// end inline asm
	// begin inline asm
	fma.rn.f32 %f11883, %f12036, %f16389, %f11879;
	// end inline asm
	// begin inline asm
	fma.rn.f32 %f11887, %f12036, %f16389, %f11883;
	// end inline asm
	// begin inline asm
	fma.rn.f32 %f11891, %f12036, %f16389, %f11887;
	// end inline asm
	// begin inline asm
	fma.rn.f32 %f11895, %f12036, %f16389, %f11891;
	// end inline asm
	// begin inline asm
	fma.rn.f32 %f11899, %f12036, %f16389, %f11895;
	// end inline asm
	// begin inline asm
	fma.rn.f32 %f11903, %f12036, %f16389, %f11899;
	// end inline asm
	// begin inline asm
	fma.rn.f32 %f11907, %f12036, %f16389, %f11903;
	// end inline asm
	// begin inline asm
	fma.rn.f32 %f11911, %f12036, %f16389, %f11907;
	// end inline asm
	// begin inline asm
	fma.rn.f32 %f11915, %f12036, %f16389, %f11911;
	// end inline asm
	// begin inline asm
	fma.rn.f32 %f11919, %f12036, %f16389, %f11915;
	// end inline asm
	// begin inline asm
	fma.rn.f32 %f11923, %f12036, %f16389, %f11919;
	// end inline asm
	// begin inline asm
	fma.rn.f32 %f11927, %f12036, %f16389, %f11923;
	// end inline asm
	// begin inline asm
	fma.rn.f32 %f11931, %f12036, %f16389, %f11927;
	// end inline asm
	// begin inline asm
	fma.rn.f32 %f11935, %f12036, %f16389, %f11931;
	// end inline asm
	// begin inline asm
	fma.rn.f32 %f11939, %f12036, %f16389, %f11935;
	// end inline asm
	// begin inline asm
	fma.rn.f32 %f11943, %f12036, %f16389, %f11939;
	// end inline asm
	// begin inline asm
	fma.rn.f32 %f11947, %f12036, %f16389, %f11943;
	// end inline asm
	// begin inline asm
	fma.rn.f32 %f11951, %f12036, %f16389, %f11947;
	// end inline asm
	// begin inline asm
	fma.rn.f32 %f11955, %f12036, %f16389, %f11951;
	// end inline asm
	// begin inline asm
	fma.rn.f32 %f11959, %f12036, %f16389, %f11955;
	// end inline asm
	// begin inline asm
	fma.rn.f32 %f11963, %f12036, %f16389, %f11959;
	// end inline asm
	// begin inline asm
	fma.rn.f32 %f11967, %f12036, %f16389, %f11963;
	// end inline asm
	// begin inline asm
	fma.rn.f32 %f11971, %f12036, %f16389, %f11967;
	// end inline asm
	// begin inline asm
	fma.rn.f32 %f11975, %f12036, %f16389, %f11971;
	// end inline asm
	// begin inline asm
	fma.rn.f32 %f11979, %f12036, %f16389, %f11975;
	// end inline asm
	// begin inline asm
	fma.rn.f32 %f11983, %f12036, %f16389, %f11979;
	// end inline asm
	// begin inline asm
	fma.rn.f32 %f11987, %f12036, %f16389, %f11983;
	// end inline asm
	// begin inline asm
	fma.rn.f32 %f11991, %f12036, %f16389, %f11987;
	// end inline asm
	// begin inline asm
	fma.rn.f32 %f11995, %f12036, %f16389, %f11991;
	// end inline asm
	// begin inline asm
	fma.rn.f32 %f11999, %f12036, %f16389, %f11995;
	// end inline asm
	// begin inline asm
	fma.rn.f32 %f12003, %f12036, %f16389, %f11999;
	// end inline asm
	// begin inline asm
	fma.rn.f32 %f12007, %f12036, %f16389, %f12003;
	// end inline asm
	// begin inline asm
	fma.rn.f32 %f12011, %f12036, %f16389, %f12007;
	// end inline asm
	// begin inline asm
	fma.rn.f32 %f12015, %f12036, %f16389, %f12011;
	// end inline asm
	// begin inline asm
	fma.rn.f32 %f12019, %f12036, %f16389, %f12015;
	// end inline asm
	// begin inline asm
	fma.rn.f32 %f12023, %f12036, %f16389, %f12019;
	// end inline asm
	// begin inline asm
	fma.rn.f32 %f12027, %f12036, %f16389, %f12023;
	// end inline asm
	// begin inline asm
	fma.rn.f32 %f12031, %f12036, %f16389, %f12027;
	// end inline asm
	// begin inline asm
	fma.rn.f32 %f12035, %f12036, %f16389, %f12031;
	// end inline asm
	sin.approx.f32 	%f12292, %f12035;
	// begin inline asm
	fma.rn.f32 %f12039, %f12292, %f16389, %f12035;
	// end inline asm
	// begin inline asm
	fma.rn.f32 %f12043, %f12292, %f16389, %f12039;
	// end inline asm
	// begin inline asm
	fma.rn.f32 %f12047, %f12292, %f16389, %f12043;
	// end inline asm
	// begin inline asm
	fma.rn.f32 %f12051, %f12292, %f16389, %f12047;
	// end inline asm
	// begin inline asm
	fma.rn.f32 %f12055, %f12292, %f16389, %f12051;
	// end inline asm
	// begin inline asm
	fma.rn.f32 %f12059, %f12292, %f16389, %f12055;
	// end inline asm
	// begin inline asm
	fma.rn.f32 %f12063, %f12292, %f16389, %f12059;
	// end inline asm
	// begin inline asm
	fma.rn.f32 %f12067, %f12292, %f16389, %f12063;
	// end inline asm
	// begin inline asm
	fma.rn.f32 %f12071, %f12292, %f16389, %f12067;
	// end inline asm
	// begin inline asm
	fma.rn.f32 %f12075, %f12292, %f16389, %f12071;
	// end inline asm
	// begin inline asm
	fma.rn.f32 %f12079, %f12292, %f16389, %f12075;
	// end inline asm
	// begin inline asm
	fma.rn.f32 %f12083, %f12292, %f16389, %f12079;
	// end inline asm
	// begin inline asm
	fma.rn.f32 %f12087, %f12292, %f16389, %f12083;
	// end inline asm
	// begin inline asm
	fma.rn.f32 %f12091, %f12292, %f16389, %f12087;
	// end inline asm
	// begin inline asm
	fma.rn.f32 %f12095, %f12292, %f16389, %f12091;
	// end inline asm
	// begin inline asm
	fma.rn.f32 %f12099, %f12292, %f16389, %f12095;
	// end inline asm
	// begin inline asm
	fma.rn.f32 %f12103, %f12292, %f16389, %f12099;
	// end inline asm
	// begin inline asm
	fma.rn.f32 %f12107, %f12292, %f16389, %f12103;
	// end inline asm
	// begin inline asm
	fma.rn.f32 %f12111, %f12292, %f16389, %f12107;
	// end inline asm
	// begin inline asm
	fma.rn.f32 %f12115, %f12292, %f16389, %f12111;
	// end inline asm
	// begin inline asm
	fma.rn.f32 %f12119, %f12292, %f16389, %f12115;
	// end inline asm
	// begin inline asm
	fma.rn.f32 %f12123, %f12292, %f16389, %f12119;
	// end inline asm
	// begin inline asm
	fma.rn.f32 %f12127, %f12292, %f16389, %f12123;
	// end inline asm
	// begin inline asm
	fma.rn.f32 %f12131, %f12292, %f16389, %f12127;
	// end inline asm
	// begin inline asm
	fma.rn.f32 %f12135, %f12292, %f16389, %f12131;
	// end inline asm
	// begin inline asm
	fma.rn.f32 %f12139, %f12292, %f16389, %f12135;
	// end inline asm
	// begin inline asm
	fma.rn.f32 %f12143, %f12292, %f16389, %f12139;
	// end inline asm
	// begin inline asm
	fma.rn.f32 %f12147, %f12292, %f16389, %f12143;
	// end inline asm
	// begin inline asm
	fma.rn.f32 %f12151, %f12292, %f16389, %f12147;
	// end inline asm
	// begin inline asm
	fma.rn.f32 %f12155, %f12292, %f16389, %f12151;
	// end inline asm
	// begin inline asm
	fma.rn.f32 %f12159, %f12292, %f16389, %f12155;
	// end inline asm
	// begin inline asm
	fma.rn.f32 %f12163, %f12292, %f16389, %f12159;
	// end inline asm
	// begin inline asm
	fma.rn.f32 %f12167, %f12292, %f16389, %f12163;
	// end inline asm
	// begin inline asm
	fma.rn.f32 %f12171, %f12292, %f16389, %f12167;
	// end inline asm
	// begin inline asm
	fma.rn.f32 %f12175, %f12292, %f16389, %f12171;
	// end inline asm
	// begin inline asm
	fma.rn.f32 %f12179, %f12292, %f16389, %f12175;
	// end inline asm
	// begin inline asm
	fma.rn.f32 %f12183, %f12292, %f16389, %f12179;
	// end inline asm
	// begin inline asm
	fma.rn.f32 %f12187, %f12292, %f16389, %f12183;
	// end inline asm
	// begin inline asm
	fma.rn.f32 %f12191, %f12292, %f16389, %f12187;
	// end inline asm
	// begin inline asm
	fma.rn.f32 %f12195, %f12292, %f16389, %f12191;
	// end inline asm
	// begin inline asm
	fma.rn.f32 %f12199, %f12292, %f16389, %f12195;
	// end inline asm
	// begin inline asm
	fma.rn.f32 %f12203, %f12292, %f16389, %f12199;
	// end inline asm
	// begin inline asm
	fma.rn.f32 %f12207, %f12292, %f16389, %f12203;
	// end inline asm
	// begin inline asm
	fma.rn.f32 %f12211, %f12292, %f16389, %f12207;
	// end inline asm
	// begin inline asm
	fma.rn.f32 %f12215, %f12292, %f16389, %f12211;
	// end inline asm
	// begin inline asm
	fma.rn.f32 %f12219, %f12292, %f16389, %f12215;
	// end inline asm
	// begin inline asm
	fma.rn.f32 %f12223, %f12292, %f16389, %f12219;
	// end inline asm
	// begin inline asm
	fma.rn.f32 %f12227, %f12292, %f16389, %f12223;
	// end inline asm
	// begin inline asm
	fma.rn.f32 %f12231, %f12292, %f16389, %f12227;
	// end inline asm
	// begin inline asm
	fma.rn.f32 %f12235, %f12292, %f16389, %f12231;
	// end inline asm
	// begin inline asm
	fma.rn.f32 %f12239, %f12292, %f16389, %f12235;
	// end inline asm
	// begin inline asm
	fma.rn.f32 %f12243, %f12292, %f16389, %f12239;
	// end inline asm
	// begin inline asm
	fma.rn.f32 %f12247, %f12292, %f16389, %f12243;
	// end inline asm
	// begin inline asm
	fma.rn.f32 %f12251, %f12292, %f16389, %f12247;
	// end inline asm
	// begin inline asm
	fma.rn.f32 %f12255, %f12292, %f16389, %f12251;
	// end inline asm
	// begin inline asm
	fma.rn.f32 %f12259, %f12292, %f16389, %f12255;
	// end inline asm
	// begin inline asm
	fma.rn.f32 %f12263, %f12292, %f16389, %f12259;
	// end inline asm
	// begin inline asm
	fma.rn.f32 %f12267, %f12292, %f16389, %f12263;
	// end inline asm
	// begin inline asm
	fma.rn.f32 %f12271, %f12292, %f16389, %f12267;
	// end inline asm
	// begin inline asm
	fma.rn.f32 %f12275, %f12292, %f16389, %f12271;
	// end inline asm
	// begin inline asm
	fma.rn.f32 %f12279, %f12292, %f16389, %f12275;
	// end inline asm
	// begin inline asm
	fma.rn.f32 %f12283, %f12292, %f16389, %f12279;
	// end inline asm
	// begin inline asm
	fma.rn.f32 %f12287, %f12292, %f16389, %f12283;
	// end inline asm
	// begin inline asm
	fma.rn.f32 %f12291, %f12292, %f16389, %f12287;
	// end inline asm
	sin.approx.f32 	%f12548, %f12291;
	// begin inline asm
	fma.rn.f32 %f12295, %f12548, %f16389, %f12291;
	// end inline asm
	// begin inline asm
	fma.rn.f32 %f12299, %f12548, %f16389, %f12295;
	// end inline asm
	// begin inline asm
	fma.rn.f32 %f12303, %f12548, %f16389, %f12299;
	// end inline asm
	// begin inline asm
	fma.rn.f32 %f12307, %f12548, %f16389, %f12303;
	// end inline asm
	// begin inline asm
	fma.rn.f32 %f12311, %f12548, %f16389, %f12307;
	// end inline asm
	// begin inline asm
	fma.rn.f32 %f12315, %f12548, %f16389, %f12311;
	// end inline asm
	// begin inline asm
	fma.rn.f32 %f12319, %f12548, %f16389, %f12315;
	// end inline asm
	// begin inline asm
	fma.rn.f32 %f12323, %f12548, %f16389, %f12319;
	// end inline asm
	// begin inline asm
	fma.rn.f32 %f12327, %f12548, %f16389, %f12323;
	// end inline asm
	// begin inline asm
	fma.rn.f32 %f12331, %f12548, %f16389, %f12327;
	// end inline asm
	// begin inline asm
	fma.rn.f32 %f12335, %f12548, %f16389, %f12331;
	// end inline asm
	// begin inline asm
	fma.rn.f32 %f12339, %f12548, %f16389, %f12335;
	// end inline asm
	// begin inline asm
	fma.rn.f32 %f12343, %f12548, %f16389, %f12339;
	// end inline asm
	// begin inline asm
	fma.rn.f32 %f12347, %f12548, %f16389, %f12343;
	// end inline asm
	// begin inline asm
	fma.rn.f32 %f12351, %f12548, %f16389, %f12347;
	// end inline asm
	// begin inline asm
	fma.rn.f32 %f12355, %f12548, %f16389, %f12351;
	// end inline asm
	// begin inline asm
	fma.rn.f32 %f12359, %f12548, %f16389, %f12355;
	// end inline asm
	// begin inline asm
	fma.rn.f32 %f12363, %f12548, %f16389, %f12359;
	// end inline asm
	// begin inline asm
	fma.rn.f32 %f12367, %f12548, %f16389, %f12363;
	// end inline asm
	// begin inline asm
	fma.rn.f32 %f12371, %f12548, %f16389, %f12367;
	// end inline asm
	// begin inline asm
	fma.rn.f32 %f12375, %f12548, %f16389, %f12371;
	// end inline asm
	// begin inline asm
	fma.rn.f32 %f12379, %f12548, %f16389, %f12375;
	// end inline asm
	// begin inline asm
	fma.rn.f32 %f12383, %f12548, %f16389, %f12379;
	// end inline asm
	// begin inline asm
	fma.rn.f32 %f12387, %f12548, %f16389, %f12383;
	// end inline asm
	// begin inline asm
	fma.rn.f32 %f12391, %f12548, %f16389, %f12387;
	// end inline asm
	// begin inline asm
	fma.rn.f32 %f12395, %f12548, %f16389, %f12391;
	// end inline asm
	// begin inline asm
	fma.rn.f32 %f12399, %f12548, %f16389, %f12395;
	// end inline asm
	// begin inline asm
	fma.rn.f32 %f12403, %f12548, %f16389, %f12399;
	// end inline asm
	// begin inline asm
	fma.rn.f32 %f12407, %f12548, %f16389, %f12403;
	// end inline asm
	// begin inline asm
	fma.rn.f32 %f12411, %f12548, %f16389, %f12407;
	// end inline asm
	// begin inline asm
	fma.rn.f32 %f12415, %f12548, %f16389, %f12411;
	// end inline asm
	// begin inline asm
	fma.rn.f32 %f12419, %f12548, %f16389, %f12415;
	// end inline asm
	// begin inline asm
	fma.rn.f32 %f12423, %f12548, %f16389, %f12419;
	// end inline asm
	// begin inline asm
	fma.rn.f32 %f12427, %f12548, %f16389, %f12423;
	// end inline asm
	// begin inline asm
	fma.rn.f32 %f12431, %f12548, %f16389, %f12427;
	// end inline asm
	// begin inline asm
	fma.rn.f32 %f12435, %f12548, %f16389, %f12431;
	// end inline asm
	// begin inline asm
	fma.rn.f32 %f12439, %f12548, %f16389, %f12435;
	// end inline asm
	// begin inline asm
	fma.rn.f32 %f12443, %f12548, %f16389, %f12439;
	// end inline asm
	// begin inline asm
	fma.rn.f32 %f12447, %f12548, %f16389, %f12443;
	// end inline asm
	// begin inline asm
	fma.rn.f32 %f12451, %f12548, %f16389, %f12447;
	// end inline asm
	// begin inline asm
	fma.rn.f32 %f12455, %f12548, %f16389, %f12451;
	// end inline asm
	// begin inline asm
	fma.rn.f32 %f12459, %f12548, %f16389, %f12455;
	// end inline asm
	// begin inline asm
	fma.rn.f32 %f12463, %f12548, %f16389, %f12459;
	// end inline asm
	// begin inline asm
	fma.rn.f32 %f12467, %f12548, %f16389, %f12463;
	// end inline asm
	// begin inline asm
	fma.rn.f32 %f12471, %f12548, %f16389, %f12467;
	// end inline asm
	// begin inline asm
	fma.rn.f32 %f12475, %f12548, %f16389, %f12471;
	// end inline asm
	// begin inline asm
	fma.rn.f32 %f12479, %f12548, %f16389, %f12475;
	// end inline asm
	// begin inline asm
	fma.rn.f32 %f12483, %f12548, %f16389, %f12479;
	// end inline asm
	// begin inline asm
	fma.rn.f32 %f12487, %f12548, %f16389, %f12483;
	// end inline asm
	// begin inline asm
	fma.rn.f32 %f12491, %f12548, %f16389, %f12487;
	// end inline asm
	// begin inline asm
	fma.rn.f32 %f12495, %f12548, %f16389, %f12491;
	// end inline asm
	// begin inline asm
	fma.rn.f32 %f12499, %f12548, %f16389, %f12495;
	// end inline asm
	// begin inline asm
	fma.rn.f32 %f12503, %f12548, %f16389, %f12499;
	// end inline asm
	// begin inline asm
	fma.rn.f32 %f12507, %f12548, %f16389, %f12503;
	// end inline asm
	// begin inline asm
	fma.rn.f32 %f12511, %f12548, %f16389, %f12507;
	// end inline asm
	// begin inline asm
	fma.rn.f32 %f12515, %f12548, %f16389, %f12511;
	// end inline asm
	// begin inline asm
	fma.rn.f32 %f12519, %f12548, %f16389, %f12515;
	// end inline asm
	// begin inline asm
	fma.rn.f32 %f12523, %f12548, %f16389, %f12519;
	// end inline asm
	// begin inline asm
	fma.rn.f32 %f12527, %f12548, %f16389, %f12523;
	// end inline asm
	// begin inline asm
	fma.rn.f32 %f12531, %f12548, %f16389, %f12527;
	// end inline asm
	// begin inline asm
	fma.rn.f32 %f12535, %f12548, %f16389, %f12531;
	// end inline asm
	// begin inline asm
	fma.rn.f32 %f12539, %f12548, %f16389, %f12535;
	// end inline asm
	// begin inline asm
	fma.rn.f32 %f12543, %f12548, %f16389, %f12539;
	// end inline asm
	// begin inline asm
	fma.rn.f32 %f12547, %f12548, %f16389, %f12543;
	// end inline asm
	sin.approx.f32 	%f12804, %f12547;
	// begin inline asm
	fma.rn.f32 %f12551, %f12804, %f16389, %f12547;
	// end inline asm
	// begin inline asm
	fma.rn.f32 %f12555, %f12804, %f16389, %f12551;
	// end inline asm
	// begin inline asm
	fma.rn.f32 %f12559, %f12804, %f16389, %f12555;
	// end inline asm
	// begin inline asm
	fma.rn.f32 %f12563, %f12804, %f16389, %f12559;
	// end inline asm
	// begin inline asm
	fma.rn.f32 %f12567, %f12804, %f16389, %f12563;
	// end inline asm
	// begin inline asm
	fma.rn.f32 %f12571, %f12804, %f16389, %f12567;
	// end inline asm
	// begin inline asm
	fma.rn.f32 %f12575, %f12804, %f16389, %f12571;
	// end inline asm
	// begin inline asm
	fma.rn.f32 %f12579, %f12804, %f16389, %f12575;
	// end inline asm
	// begin inline asm
	fma.rn.f32 %f12583, %f12804, %f16389, %f12579;
	// end inline asm
	// begin inline asm
	fma.rn.f32 %f12587, %f12804, %f16389, %f12583;
	// end inline asm
	// begin inline asm
	fma.rn.f32 %f12591, %f12804, %f16389, %f12587;
	// end inline asm
	// begin inline asm
	fma.rn.f32 %f12595, %f12804, %f16389, %f12591;
	// end inline asm
	// begin inline asm
	fma.rn.f32 %f12599, %f12804, %f16389, %f12595;
	// end inline asm
	// begin inline asm
	fma.rn.f32 %f12603, %f12804, %f16389, %f12599;
	// end inline asm
	// begin inline asm
	fma.rn.f32 %f12607, %f12804, %f16389, %f12603;
	// end inline asm
	// begin inline asm
	fma.rn.f32 %f12611, %f12804, %f16389, %f12607;
	// end inline asm
	// begin inline asm
	fma.rn.f32 %f12615, %f12804, %f16389, %f12611;
	// end inline asm
	// begin inline asm
	fma.rn.f32 %f12619, %f12804, %f16389, %f12615;
	// end inline asm
	// begin inline asm
	fma.rn.f32 %f12623, %f12804, %f16389, %f12619;
	// end inline asm
	// begin inline asm
	fma.rn.f32 %f12627, %f12804, %f16389, %f12623;
	// end inline asm
	// begin inline asm
	fma.rn.f32 %f12631, %f12804, %f16389, %f12627;
	// end inline asm
	// begin inline asm
	fma.rn.f32 %f12635, %f12804, %f16389, %f12631;
	// end inline asm
	// begin inline asm
	fma.rn.f32 %f12639, %f12804, %f16389, %f12635;
	// end inline asm
	// begin inline asm
	fma.rn.f32 %f12643, %f12804, %f16389, %f12639;
	// end inline asm
	// begin inline asm
	fma.rn.f32 %f12647, %f12804, %f16389, %f12643;
	// end inline asm
	// begin inline asm
	fma.rn.f32 %f12651, %f12804, %f16389, %f12647;
	// end inline asm
	// begin inline asm
	fma.rn.f32 %f12655, %f12804, %f16389, %f12651;
	// end inline asm
	// begin inline asm
	fma.rn.f32 %f12659, %f12804, %f16389, %f12655;
	// end inline asm
	// begin inline asm
	fma.rn.f32 %f12663, %f12804, %f16389, %f12659;
	// end inline asm
	// begin inline asm
	fma.rn.f32 %f12667, %f12804, %f16389, %f12663;
	// end inline asm
	// begin inline asm
	fma.rn.f32 %f12671, %f12804, %f16389, %f12667;
	// end inline asm
	// begin inline asm
	fma.rn.f32 %f12675, %f12804, %f16389, %f12671;
	// end inline asm
	// begin inline asm
	fma.rn.f32 %f12679, %f12804, %f16389, %f12675;
	// end inline asm
	// begin inline asm
	fma.rn.f32 %f12683, %f12804, %f16389, %f12679;
	// end inline asm
	// begin inline asm
	fma.rn.f32 %f12687, %f12804, %f16389, %f12683;
	// end inline asm
	// begin inline asm
	fma.rn.f32 %f12691, %f12804, %f16389, %f12687;
	// end inline asm
	// begin inline asm
	fma.rn.f32 %f12695, %f12804, %f16389, %f12691;
	// end inline asm
	// begin inline asm
	fma.rn.f32 %f12699, %f12804, %f16389, %f12695;
	// end inline asm
	// begin inline asm
	fma.rn.f32 %f12703, %f12804, %f16389, %f12699;
	// end inline asm
	// begin inline asm
	fma.rn.f32 %f12707, %f12804, %f16389, %f12703;
	// end inline asm
	// begin inline asm
	fma.rn.f32 %f12711, %f12804, %f16389, %f12707;
	// end inline asm
	// begin inline asm
	fma.rn.f32 %f12715, %f12804, %f16389, %f12711;
	// end inline asm
	// begin inline asm
	fma.rn.f32 %f12719, %f12804, %f16389, %f12715;
	// end inline asm
	// begin inline asm
	fma.rn.f32 %f12723, %f12804, %f16389, %f12719;
	// end inline asm
	// begin inline asm
	fma.rn.f32 %f12727, %f12804, %f16389, %f12723;
	// end inline asm
	// begin inline asm
	fma.rn.f32 %f12731, %f12804, %f16389, %f12727;
	// end inline asm
	// begin inline asm
	fma.rn.f32 %f12735, %f12804, %f16389, %f12731;
	// end inline asm
	// begin inline asm
	fma.rn.f32 %f12739, %f12804, %f16389, %f12735;
	// end inline asm
	// begin inline asm
	fma.rn.f32 %f12743, %f12804, %f16389, %f12739;
	// end inline asm
	// begin inline asm
	fma.rn.f32 %f12747, %f12804, %f16389, %f12743;
	// end inline asm
	// begin inline asm
	fma.rn.f32 %f12751, %f12804, %f16389, %f12747;
	// end inline asm
	// begin inline asm
	fma.rn.f32 %f12755, %f12804, %f16389, %f12751;
	// end inline asm
	// begin inline asm
	fma.rn.f32 %f12759, %f12804, %f16389, %f12755;
	// end inline asm
	// begin inline asm
	fma.rn.f32 %f12763, %f12804, %f16389, %f12759;
	// end inline asm
	// begin inline asm
	fma.rn.f32 %f12767, %f12804, %f16389, %f12763;
	// end inline asm
	// begin inline asm
	fma.rn.f32 %f12771, %f12804, %f16389, %f12767;
	// end inline asm
	// begin inline asm
	fma.rn.f32 %f12775, %f12804, %f16389, %f12771;
	// end inline asm
	// begin inline asm
	fma.rn.f32 %f12779, %f12804, %f16389, %f12775;
	// end inline asm
	// begin inline asm
	fma.rn.f32 %f12783, %f12804, %f16389, %f12779;
	// end inline asm
	// begin inline asm
	fma.rn.f32 %f12787, %f12804, %f16389, %f12783;
	// end inline asm
	// begin inline asm
	fma.rn.f32 %f12791, %f12804, %f16389, %f12787;
	// end inline asm
	// begin inline asm
	fma.rn.f32 %f12795, %f12804, %f16389, %f12791;
	// end inline asm
	// begin inline asm
	fma.rn.f32 %f12799, %f12804, %f16389, %f12795;
	// end inline asm
	// begin inline asm
	fma.rn.f32 %f12803, %f12804, %f16389, %f12799;
	// end inline asm
	sin.approx.f32 	%f13060, %f12803;
	// begin inline asm
	fma.rn.f32 %f12807, %f13060, %f16389, %f12803;
	// end inline asm
	// begin inline asm
	fma.rn.f32 %f12811, %f13060, %f16389, %f12807;
	// end inline asm
	// begin inline asm
	fma.rn.f32 %f12815, %f13060, %f16389, %f12811;
	// end inline asm
	// begin inline asm
	fma.rn.f32 %f12819, %f13060, %f16389, %f12815;
	// end inline asm
	// begin inline asm
	fma.rn.f32 %f12823, %f13060, %f16389, %f12819;
	// end inline asm
	// begin inline asm
	fma.rn.f32 %f12827, %f13060, %f16389, %f12823;
	// end inline asm
	// begin inline asm
	fma.rn.f32 %f12831, %f13060, %f16389, %f12827;
	// end inline asm
	// begin inline asm
	fma.rn.f32 %f12835, %f13060, %f16389, %f12831;
	// end inline asm
	// begin inline asm
	fma.rn.f32 %f12839, %f13060, %f16389, %f12835;
	// end inline asm
	// begin inline asm
	fma.rn.f32 %f12843, %f13060, %f16389, %f12839;
	// end inline asm
	// begin inline asm
	fma.rn.f32 %f12847, %f13060, %f16389, %f12843;
	// end inline asm
	// begin inline asm
	fma.rn.f32 %f12851, %f13060, %f16389, %f12847;
	// end inline asm
	// begin inline asm
	fma.rn.f32 %f12855, %f13060, %f16389, %f12851;
	// end inline asm
	// begin inline asm
	fma.rn.f32 %f12859, %f13060, %f16389, %f12855;
	// end inline asm
	// begin inline asm
	fma.rn.f32 %f12863, %f13060, %f16389, %f12859;
	// end inline asm
	// begin inline asm
	fma.rn.f32 %f12867, %f13060, %f16389, %f12863;
	// end inline asm
	// begin inline asm
	fma.rn.f32 %f12871, %f13060, %f16389, %f12867;
	// end inline asm
	// begin inline asm
	fma.rn.f32 %f12875, %f13060, %f16389, %f12871;
	// end inline asm
	// begin inline asm
	fma.rn.f32 %f12879, %f13060, %f16389, %f12875;
	// end inline asm
	// begin inline asm
	fma.rn.f32 %f12883, %f13060, %f16389, %f12879;
	// end inline asm
	// begin inline asm
	fma.rn.f32 %f12887, %f13060, %f16389, %f12883;
	// end inline asm
	// begin inline asm
	fma.rn.f32 %f12891, %f13060, %f16389, %f12887;
	// end inline asm
	// begin inline asm
	fma.rn.f32 %f12895, %f13060, %f16389, %f12891;
	// end inline asm
	// begin inline asm
	fma.rn.f32 %f12899, %f13060, %f16389, %f12895;
	// end inline asm
	// begin inline asm
	fma.rn.f32 %f12903, %f13060, %f16389, %f12899;
	// end inline asm
	// begin inline asm
	fma.rn.f32 %f12907, %f13060, %f16389, %f12903;
	// end inline asm
	// begin inline asm
	fma.rn.f32 %f12911, %f13060, %f16389, %f12907;
	// end inline asm
	// begin inline asm
	fma.rn.f32 %f12915, %f13060, %f16389, %f12911;
	// end inline asm
	// begin inline asm
	fma.rn.f32 %f12919, %f13060, %f16389, %f12915;
	// end inline asm
	// begin inline asm
	fma.rn.f32 %f12923, %f13060, %f16389, %f12919;
	// end inline asm
	// begin inline asm
	fma.rn.f32 %f12927, %f13060, %f16389, %f12923;
	// end inline asm
	// begin inline asm
	fma.rn.f32 %f12931, %f13060, %f16389, %f12927;
	// end inline asm
	// begin inline asm
	fma.rn.f32 %f12935, %f13060, %f16389, %f12931;
	// end inline asm
	// begin inline asm
	fma.rn.f32 %f12939, %f13060, %f16389, %f12935;
	// end inline asm
	// begin inline asm
	fma.rn.f32 %f12943, %f13060, %f16389, %f12939;
	// end inline asm
	// begin inline asm
	fma.rn.f32 %f12947, %f13060, %f16389, %f12943;
	// end inline asm
	// begin inline asm
	fma.rn.f32 %f12951, %f13060, %f16389, %f12947;
	// end inline asm
	// begin inline asm
	fma.rn.f32 %f12955, %f13060, %f16389, %f12951;
	// end inline asm
	// begin inline asm
	fma.rn.f32 %f12959, %f13060, %f16389, %f12955;
	// end inline asm
	// begin inline asm
	fma.rn.f32 %f12963, %f13060, %f16389, %f12959;
	// end inline asm
	// begin inline asm
	fma.rn.f32 %f12967, %f13060, %f16389, %f12963;
	// end inline asm
	// begin inline asm
	fma.rn.f32 %f12971, %f13060, %f16389, %f12967;
	// end inline asm
	// begin inline asm
	fma.rn.f32 %f12975, %f13060, %f16389, %f12971;
	// end inline asm
	// begin inline asm
	fma.rn.f32 %f12979, %f13060, %f16389, %f12975;
	// end inline asm
	// begin inline asm
	fma.rn.f32 %f12983, %f13060, %f16389, %f12979;
	// end inline asm
	// begin inline asm
	fma.rn.f32 %f12987, %f13060, %f16389, %f12983;
	// end inline asm
	// begin inline asm
	fma.rn.f32 %f12991, %f13060, %f16389, %f12987;
	// end inline asm
	// begin inline asm
	fma.rn.f32 %f12995, %f13060, %f16389, %f12991;
	// end inline asm
	// begin inline asm
	fma.rn.f32 %f12999, %f13060, %f16389, %f12995;
	// end inline asm
	// begin inline asm
	fma.rn.f32 %f13003, %f13060, %f16389, %f12999;
	// end inline asm
	// begin inline asm
	fma.rn.f32 %f13007, %f13060, %f16389, %f13003;
	// end inline asm
	// begin inline asm
	fma.rn.f32 %f13011, %f13060, %f16389, %f13007;
	// end inline asm
	// begin inline asm
	fma.rn.f32 %f13015, %f13060, %f16389, %f13011;
	// end inline asm
	// begin inline asm
	fma.rn.f32 %f13019, %f13060, %f16389, %f13015;
	// end inline asm
	// begin inline asm
	fma.rn.f32 %f13023, %f13060, %f16389, %f13019;
	// end inline asm
	// begin inline asm
	fma.rn.f32 %f13027, %f13060, %f16389, %f13023;
	// end inline asm
	// begin inline asm
	fma.rn.f32 %f13031, %f13060, %f16389, %f13027;
	// end inline asm
	// begin inline asm
	fma.rn.f32 %f13035, %f13060, %f16389, %f13031;
	// end inline asm
	// begin inline asm
	fma.rn.f32 %f13039, %f13060, %f16389, %f13035;
	// end inline asm
	// begin inline asm
	fma.rn.f32 %f13043, %f13060, %f16389, %f13039;
	// end inline asm
	// begin inline asm
	fma.rn.f32 %f13047, %f13060, %f16389, %f13043;
	// end inline asm
	// begin inline asm
	fma.rn.f32 %f13051, %f13060, %f16389, %f13047;
	// end inline asm
	// begin inline asm
	fma.rn.f32 %f13055, %f13060, %f16389, %f13051;
	// end inline asm
	// begin inline asm
	fma.rn.f32 %f13059, %f13060, %f16389, %f13055;
	// end inline asm
	sin.approx.f32 	%f13316, %f13059;
	// begin inline asm
	fma.rn.f32 %f13063, %f13316, %f16389, %f13059;
	// end inline asm
	// begin inline asm
	fma.rn.f32 %f13067, %f13316, %f16389, %f13063;
	// end inline asm
	// begin inline asm
	fma.rn.f32 %f13071, %f13316, %f16389, %f13067;
	// end inline asm
	// begin inline asm
	fma.rn.f32 %f13075, %f13316, %f16389, %f13071;
	// end inline asm
	// begin inline asm
	fma.rn.f32 %f13079, %f13316, %f16389, %f13075;
	// end inline asm
	// begin inline asm
	fma.rn.f32 %f13083, %f13316, %f16389, %f13079;
	// end inline asm
	// begin inline asm
	fma.rn.f32 %f13087, %f13316, %f16389, %f13083;
	// end inline asm
	// begin inline asm
	fma.rn.f32 %f13091, %f13316, %f16389, %f13087;
	// end inline asm
	// begin inline asm
	fma.rn.f32 %f13095, %f13316, %f16389, %f13091;
	// end inline asm
	// begin inline asm
	fma.rn.f32 %f13099, %f13316, %f16389, %f13095;
	// end inline asm
	// begin inline asm
	fma.rn.f32 %f13103, %f13316, %f16389, %f13099;
	// end inline asm
	// begin inline asm
	fma.rn.f32 %f13107, %f13316, %f16389, %f13103;
	// end inline asm
	// begin inline asm
	fma.rn.f32 %f13111, %f13316, %f16389, %f13107;
	// end inline asm
	// begin inline asm
	fma.rn.f32 %f13115, %f13316, %f16389, %f13111;
	// end inline asm
	// begin inline asm
	fma.rn.f32 %f13119, %f13316, %f16389, %f13115;
	// end inline asm
	// begin inline asm
	fma.rn.f32 %f13123, %f13316, %f16389, %f13119;
	// end inline asm
	// begin inline asm
	fma.rn.f32 %f13127, %f13316, %f16389, %f13123;
	// end inline asm
	// begin inline asm
	fma.rn.f32 %f13131, %f13316, %f16389, %f13127;
	// end inline asm
	// begin inline asm
	fma.rn.f32 %f13135, %f13316, %f16389, %f13131;
	// end inline asm
	// begin inline asm
	fma.rn.f32 %f13139, %f13316, %f16389, %f13135;
	// end inline asm
	// begin inline asm
	fma.rn.f32 %f13143, %f13316, %f16389, %f13139;
	// end inline asm
	// begin inline asm
	fma.rn.f32 %f13147, %f13316, %f16389, %f13143;
	// end inline asm
	// begin inline asm
	fma.rn.f32 %f13151, %f13316, %f16389, %f13147;
	// end inline asm
	// begin inline asm
	fma.rn.f32 %f13155, %f13316, %f16389, %f13151;
	// end inline asm
	// begin inline asm
	fma.rn.f32 %f13159, %f13316, %f16389, %f13155;
	// end inline asm
	// begin inline asm
	fma.rn.f32 %f13163, %f13316, %f16389, %f13159;
	// end inline asm
	// begin inline asm
	fma.rn.f32 %f13167, %f13316, %f16389, %f13163;
	// end inline asm
	// begin inline asm
	fma.rn.f32 %f13171, %f13316, %f16389, %f13167;
	// end inline asm
	// begin inline asm
	fma.rn.f32 %f13175, %f13316, %f16389, %f13171;
	// end inline asm
	// begin inline asm
	fma.rn.f32 %f13179, %f13316, %f16389, %f13175;
	// end inline asm
	// begin inline asm
	fma.rn.f32 %f13183, %f13316, %f16389, %f13179;
	// end inline asm
	// begin inline asm
	fma.rn.f32 %f13187, %f13316, %f16389, %f13183;
	// end inline asm
	// begin inline asm
	fma.rn.f32 %f13191, %f13316, %f16389, %f13187;
	// end inline asm
	// begin inline asm
	fma.rn.f32 %f13195, %f13316, %f16389, %f13191;
	// end inline asm
	// begin inline asm
	fma.rn.f32 %f13199, %f13316, %f16389, %f13195;
	// end inline asm
	// begin inline asm
	fma.rn.f32 %f13203, %f13316, %f16389, %f13199;
	// end inline asm
	// begin inline asm
	fma.rn.f32 %f13207, %f13316, %f16389, %f13203;
	// end inline asm
	// begin inline asm
	fma.rn.f32 %f13211, %f13316, %f16389, %f13207;
	// end inline asm
	// begin inline asm
	fma.rn.f32 %f13215, %f13316, %f16389, %f13211;
	// end inline asm
	// begin inline asm
	fma.rn.f32 %f13219, %f13316, %f16389, %f13215;
	// end inline asm
	// begin inline asm
	fma.rn.f32 %f13223, %f13316, %f16389, %f13219;
	// end inline asm
	// begin inline asm
	fma.rn.f32 %f13227, %f13316, %f16389, %f13223;
	// end inline asm
	// begin inline asm
	fma.rn.f32 %f13231, %f13316, %f16389, %f13227;
	// end inline asm
	// begin inline asm
	fma.rn.f32 %f13235, %f13316, %f16389, %f13231;
	// end inline asm
	// begin inline asm
	fma.rn.f32 %f13239, %f13316, %f16389, %f13235;
	// end inline asm
	// begin inline asm
	fma.rn.f32 %f13243, %f13316, %f16389, %f13239;
	// end inline asm
	// begin inline asm
	fma.rn.f32 %f13247, %f13316, %f16389, %f13243;
	// end inline asm
	// begin inline asm
	fma.rn.f32 %f13251, %f13316, %f16389, %f13247;
	// end inline asm
	// begin inline asm
	fma.rn.f32 %f13255, %f13316, %f16389, %f13251;
	// end inline asm
	// begin inline asm
	fma.rn.f32 %f13259, %f13316, %f16389, %f13255;
	// end inline asm
	// begin inline asm
	fma.rn.f32 %f13263, %f13316, %f16389, %f13259;
	// end inline asm
	// begin inline asm
	fma.rn.f32 %f13267, %f13316, %f16389, %f13263;
	// end inline asm
	// begin inline asm
	fma.rn.f32 %f13271, %f13316, %f16389, %f13267;
	// end inline asm
	// begin inline asm
	fma.rn.f32 %f13275, %f13316, %f16389, %f13271;
	// end inline asm
	// begin inline asm
	fma.rn.f32 %f13279, %f13316, %f16389, %f13275;
	// end inline asm
	// begin inline asm
	fma.rn.f32 %f13283, %f13316, %f16389, %f13279;
	// end inline asm
	// begin inline asm
	fma.rn.f32 %f13287, %f13316, %f16389, %f13283;
	// end inline asm
	// begin inline asm
	fma.rn.f32 %f13291, %f13316, %f16389, %f13287;
	// end inline asm
	// begin inline asm
	fma.rn.f32 %f13295, %f13316, %f16389, %f13291;
	// end inline asm
	// begin inline asm
	fma.rn.f32 %f13299, %f13316, %f16389, %f13295;
	// end inline asm
	// begin inline asm
	fma.rn.f32 %f13303, %f13316, %f16389, %f13299;
	// end inline asm
	// begin inline asm
	fma.rn.f32 %f13307, %f13316, %f16389, %f13303;
	// end inline asm
	// begin inline asm
	fma.rn.f32 %f13311, %f13316, %f16389, %f13307;
	// end inline asm
	// begin inline asm
	fma.rn.f32 %f13315, %f13316, %f16389, %f13311;
	// end inline asm
	sin.approx.f32 	%f13572, %f13315;
	// begin inline asm
	fma.rn.f32 %f13319, %f13572, %f16389, %f13315;
	// end inline asm
	// begin inline asm
	fma.rn.f32 %f13323, %f13572, %f16389, %f13319;
	// end inline asm
	// begin inline asm
	fma.rn.f32 %f13327, %f13572, %f16389, %f13323;
	// end inline asm
	// begin inline asm
	fma.rn.f32 %f13331, %f13572, %f16389, %f13327;
	// end inline asm
	// begin inline asm
	fma.rn.f32 %f13335, %f13572, %f16389, %f13331;
	// end inline asm
	// begin inline asm
	fma.rn.f32 %f13339, %f13572, %f16389, %f13335;
	// end inline asm
	// begin inline asm
	fma.rn.f32 %f13343, %f13572, %f16389, %f13339;
	// end inline asm
	// begin inline asm
	fma.rn.f32 %f13347, %f13572, %f16389, %f13343;
	// end inline asm
	// begin inline asm
	fma.rn.f32 %f13351, %f13572, %f16389, %f13347;
	// end inline asm
	// begin inline asm
	fma.rn.f32 %f13355, %f13572, %f16389, %f13351;
	// end inline asm
	// begin inline asm
	fma.rn.f32 %f13359, %f13572, %f16389, %f13355;
	// end inline asm
	// begin inline asm
	fma.rn.f32 %f13363, %f13572, %f16389, %f13359;
	// end inline asm
	// begin inline asm
	fma.rn.f32 %f13367, %f13572, %f16389, %f13363;
	// end inline asm
	// begin inline asm
	fma.rn.f32 %f13371, %f13572, %f16389, %f13367;
	// end inline asm
	// begin inline asm
	fma.rn.f32 %f13375, %f13572, %f16389, %f13371;
	// end inline asm
	// begin inline asm
	fma.rn.f32 %f13379, %f13572, %f16389, %f13375;
	// end inline asm
	// begin inline asm
	fma.rn.f32 %f13383, %f13572, %f16389, %f13379;
	// end inline asm
	// begin inline asm
	fma.rn.f32 %f13387, %f13572, %f16389, %f13383;
	// end inline asm
	// begin inline asm
	fma.rn.f32 %f13391, %f13572, %f16389, %f13387;
	// end inline asm
	// begin inline asm
	fma.rn.f32 %f13395, %f13572, %f16389, %f13391;
	// end inline asm
	// begin inline asm
	fma.rn.f32 %f13399, %f13572, %f16389, %f13395;
	// end inline asm
	// begin inline asm
	fma.rn.f32 %f13403, %f13572, %f16389, %f13399;
	// end inline asm
	// begin inline asm
	fma.rn.f32 %f13407, %f13572, %f16389, %f13403;
	// end inline asm
	// begin inline asm
	fma.rn.f32 %f13411, %f13572, %f16389, %f13407;
	// end inline asm
	// begin inline asm
	fma.rn.f32 %f13415, %f13572, %f16389, %f13411;
	// end inline asm
	// begin inline asm
	fma.rn.f32 %f13419, %f13572, %f16389, %f13415;
	// end inline asm
	// begin inline asm
	fma.rn.f32 %f13423, %f13572, %f16389, %f13419;
	// end inline asm
	// begin inline asm
	fma.rn.f32 %f13427, %f13572, %f16389, %f13423;
	// end inline asm
	// begin inline asm
	fma.rn.f32 %f13431, %f13572, %f16389, %f13427;
	// end inline asm
	// begin inline asm
	fma.rn.f32 %f13435, %f13572, %f16389, %f13431;
	// end inline asm
	// begin inline asm
	fma.rn.f32 %f13439, %f13572, %f16389, %f13435;
	// end inline asm
	// begin inline asm
	fma.rn.f32 %f13443, %f13572, %f16389, %f13439;
	// end inline asm
	// begin inline asm
	fma.rn.f32 %f13447, %f13572, %f16389, %f13443;
	// end inline asm
	// begin inline asm
	fma.rn.f32 %f13451, %f13572, %f16389, %f13447;
	// end inline asm
	// begin inline asm
	fma.rn.f32 %f13455, %f13572, %f16389, %f13451;
	// end inline asm
	// begin inline asm
	fma.rn.f32 %f13459, %f13572, %f16389, %f13455;
	// end inline asm
	// begin inline asm
	fma.rn.f32 %f13463, %f13572, %f16389, %f13459;
	// end inline asm
	// begin inline asm
	fma.rn.f32 %f13467, %f13572, %f16389, %f13463;
	// end inline asm
	// begin inline asm
	fma.rn.f32 %f13471, %f13572, %f16389, %f13467;
	// end inline asm
	// begin inline asm
	fma.rn.f32 %f13475, %f13572, %f16389, %f13471;
	// end inline asm
	// begin inline asm
	fma.rn.f32 %f13479, %f13572, %f16389, %f13475;
	// end inline asm
	// begin inline asm
	fma.rn.f32 %f13483, %f13572, %f16389, %f13479;
	// end inline asm
	// begin inline asm
	fma.rn.f32 %f13487, %f13572, %f16389, %f13483;
	// end inline asm
	// begin inline asm
	fma.rn.f32 %f13491, %f13572, %f16389, %f13487;
	// end inline asm
	// begin inline asm
	fma.rn.f32 %f13495, %f13572, %f16389, %f13491;
	// end inline asm
	// begin inline asm
	fma.rn.f32 %f13499, %f13572, %f16389, %f13495;
	// end inline asm
	// begin inline asm
	fma.rn.f32 %f13503, %f13572, %f16389, %f13499;
	// end inline asm
	// begin inline asm
	fma.rn.f32 %f13507, %f13572, %f16389, %f13503;
	// end inline asm
	// begin inline asm
	fma.rn.f32 %f13511, %f13572, %f16389, %f13507;
	// end inline asm
	// begin inline asm
	fma.rn.f32 %f13515, %f13572, %f16389, %f13511;
	// end inline asm
	// begin inline asm
	fma.rn.f32 %f13519, %f13572, %f16389, %f13515;
	// end inline asm
	// begin inline asm
	fma.rn.f32 %f13523, %f13572, %f16389, %f13519;
	// end inline asm
	// begin inline asm
	fma.rn.f32 %f13527, %f13572, %f16389, %f13523;
	// end inline asm
	// begin inline asm
	fma.rn.f32 %f13531, %f13572, %f16389, %f13527;
	// end inline asm
	// begin inline asm
	fma.rn.f32 %f13535, %f13572, %f16389, %f13531;
	// end inline asm
	// begin inline asm
	fma.rn.f32 %f13539, %f13572, %f16389, %f13535;
	// end inline asm
	// begin inline asm
	fma.rn.f32 %f13543, %f13572, %f16389, %f13539;
	// end inline asm
	// begin inline asm
	fma.rn.f32 %f13547, %f13572, %f16389, %f13543;
	// end inline asm
	// begin inline asm
	fma.rn.f32 %f13551, %f13572, %f16389, %f13547;
	// end inline asm
	// begin inline asm
	fma.rn.f32 %f13555, %f13572, %f16389, %f13551;
	// end inline asm
	// begin inline asm
	fma.rn.f32 %f13559, %f13572, %f16389, %f13555;
	// end inline asm
	// begin inline asm
	fma.rn.f32 %f13563, %f13572, %f16389, %f13559;
	// end inline asm
	// begin inline asm
	fma.rn.f32 %f13567, %f13572, %f16389, %f13563;
	// end inline asm
	// begin inline asm
	fma.rn.f32 %f13571, %f13572, %f16389, %f13567;
	// end inline asm
	sin.approx.f32 	%f13828, %f13571;
	// begin inline asm
	fma.rn.f32 %f13575, %f13828, %f16389, %f13571;
	// end inline asm
	// begin inline asm
	fma.rn.f32 %f13579, %f13828, %f16389, %f13575;
	// end inline asm
	// begin inline asm
	fma.rn.f32 %f13583, %f13828, %f16389, %f13579;
	// end inline asm
	// begin inline asm
	fma.rn.f32 %f13587, %f13828, %f16389, %f13583;
	// end inline asm
	// begin inline asm
	fma.rn.f32 %f13591, %f13828, %f16389, %f13587;
	// end inline asm
	// begin inline asm
	fma.rn.f32 %f13595, %f13828, %f16389, %f13591;
	// end inline asm
	// begin inline asm
	fma.rn.f32 %f13599, %f13828, %f16389, %f13595;
	// end inline asm
	// begin inline asm
	fma.rn.f32 %f13603, %f13828, %f16389, %f13599;
	// end inline asm
	// begin inline asm
	fma.rn.f32 %f13607, %f13828, %f16389, %f13603;
	// end inline asm
	// begin inline asm
	fma.rn.f32 %f13611, %f13828, %f16389, %f13607;
	// end inline asm
	// begin inline asm
	fma.rn.f32 %f13615, %f13828, %f16389, %f13611;
	// end inline asm
	// begin inline asm
	fma.rn.f32 %f13619, %f13828, %f16389, %f13615;
	// end inline asm
	// begin inline asm
	fma.rn.f32 %f13623, %f13828, %f16389, %f13619;
	// end inline asm
	// begin inline asm
	fma.rn.f32 %f13627, %f13828, %f16389, %f13623;
	// end inline asm
	// begin inline asm
	fma.rn.f32 %f13631, %f13828, %f16389, %f13627;
	// end inline asm
	// begin inline asm
	fma.rn.f32 %f13635, %f13828, %f16389, %f13631;
	// end inline asm
	// begin inline asm
	fma.rn.f32 %f13639, %f13828, %f16389, %f13635;
	// end inline asm
	// begin inline asm
	fma.rn.f32 %f13643, %f13828, %f16389, %f13639;
	// end inline asm
	// begin inline asm
	fma.rn.f32 %f13647, %f13828, %f16389, %f13643;
	// end inline asm
	// begin inline asm
	fma.rn.f32 %f13651, %f13828, %f16389, %f13647;
	// end inline asm
	// begin inline asm
	fma.rn.f32 %f13655, %f13828, %f16389, %f13651;
	// end inline asm
	// begin inline asm
	fma.rn.f32 %f13659, %f13828, %f16389, %f13655;
	// end inline asm
	// begin inline asm
	fma.rn.f32 %f13663, %f13828, %f16389, %f13659;
	// end inline asm
	// begin inline asm
	fma.rn.f32 %f13667, %f13828, %f16389, %f13663;
	// end inline asm
	// begin inline asm
	fma.rn.f32 %f13671, %f13828, %f16389, %f13667;
	// end inline asm
	// begin inline asm
	fma.rn.f32 %f13675, %f13828, %f16389, %f13671;
	// end inline asm
	// begin inline asm
	fma.rn.f32 %f13679, %f13828, %f16389, %f13675;
	// end inline asm
	// begin inline asm
	fma.rn.f32 %f13683, %f13828, %f16389, %f13679;
	// end inline asm
	// begin inline asm
	fma.rn.f32 %f13687, %f13828, %f16389, %f13683;
	// end inline asm
	// begin inline asm
	fma.rn.f32 %f13691, %f13828, %f16389, %f13687;
	// end inline asm
	// begin inline asm
	fma.rn.f32 %f13695, %f13828, %f16389, %f13691;
	// end inline asm
	// begin inline asm
	fma.rn.f32 %f13699, %f13828, %f16389, %f13695;
	// end inline asm
	// begin inline asm
	fma.rn.f32 %f13703, %f13828, %f16389, %f13699;
	// end inline asm
	// begin inline asm
	fma.rn.f32 %f13707, %f13828, %f16389, %f13703;
	// end inline asm
	// begin inline asm
	fma.rn.f32 %f13711, %f13828, %f16389, %f13707;
	// end inline asm
	// begin inline asm
	fma.rn.f32 %f13715, %f13828, %f16389, %f13711;
	// end inline asm
	// begin inline asm
	fma.rn.f32 %f13719, %f13828, %f16389, %f13715;
	// end inline asm
	// begin inline asm
	fma.rn.f32 %f13723, %f13828, %f16389, %f13719;
	// end inline asm
	// begin inline asm
	fma.rn.f32 %f13727, %f13828, %f16389, %f13723;
	// end inline asm
	// begin inline asm
	fma.rn.f32 %f13731, %f13828, %f16389, %f13727;
	// end inline asm
	// begin inline asm
	fma.rn.f32 %f13735, %f13828, %f16389, %f13731;
	// end inline asm
	// begin inline asm
	fma.rn.f32 %f13739, %f13828, %f16389, %f13735;
	// end inline asm
	// begin inline asm
	fma.rn.f32 %f13743, %f13828, %f16389, %f13739;
	// end inline asm
	// begin inline asm
	fma.rn.f32 %f13747, %f13828, %f16389, %f13743;
	// end inline asm
	// begin inline asm
	fma.rn.f32 %f13751, %f13828, %f16389, %f13747;
	// end inline asm
	// begin inline asm
	fma.rn.f32 %f13755, %f13828, %f16389, %f13751;
	// end inline asm
	// begin inline asm
	fma.rn.f32 %f13759, %f13828, %f16389, %f13755;
	// end inline asm
	// begin inline asm
	fma.rn.f32 %f13763, %f13828, %f16389, %f13759;
	// end inline asm
	// begin inline asm
	fma.rn.f32 %f13767, %f13828, %f16389, %f13763;
	// end inline asm
	// begin inline asm
	fma.rn.f32 %f13771, %f13828, %f16389, %f13767;
	// end inline asm
	// begin inline asm
	fma.rn.f32 %f13775, %f13828, %f16389, %f13771;
	// end inline asm
	// begin inline asm
	fma.rn.f32 %f13779, %f13828, %f16389, %f13775;
	// end inline asm
	// begin inline asm
	fma.rn.f32 %f13783, %f13828, %f16389, %f13779;
	// end inline asm
	// begin inline asm
	fma.rn.f32 %f13787, %f13828, %f16389, %f13783;
	// end inline asm
	// begin inline asm
	fma.rn.f32 %f13791, %f13828, %f16389, %f13787;
	// end inline asm
	// begin inline asm
	fma.rn.f32 %f13795, %f13828, %f16389, %f13791;
	// end inline asm
	// begin inline asm
	fma.rn.f32 %f13799, %f13828, %f16389, %f13795;
	// end inline asm
	// begin inline asm
	fma.rn.f32 %f13803, %f13828, %f16389, %f13799;
	// end inline asm
	// begin inline asm
	fma.rn.f32 %f13807, %f13828, %f16389, %f13803;
	// end inline asm
	// begin inline asm
	fma.rn.f32 %f13811, %f13828, %f16389, %f13807;
	// end inline asm
	// begin inline asm
	fma.rn.f32 %f13815, %f13828, %f16389, %f13811;
	// end inline asm
	// begin inline asm
	fma.rn.f32 %f13819, %f13828, %f16389, %f13815;
	// end inline asm
	// begin inline asm
	fma.rn.f32 %f13823, %f13828, %f16389, %f13819;
	// end inline asm
	// begin inline asm
	fma.rn.f32 %f13827, %f13828, %f16389, %f13823;
	// end inline asm
	sin.approx.f32 	%f14084, %f13827;
	// begin inline asm
	fma.rn.f32 %f13831, %f14084, %f16389, %f13827;
	// end inline asm
	// begin inline asm
	fma.rn.f32 %f13835, %f14084, %f16389, %f13831;
	// end inline asm
	// begin inline asm
	fma.rn.f32 %f13839, %f14084, %f16389, %f13835;
	// end inline asm
	// begin inline asm
	fma.rn.f32 %f13843, %f14084, %f16389, %f13839;
	// end inline asm
	// begin inline asm
	fma.rn.f32 %f13847, %f14084, %f16389, %f13843;
	// end inline asm
	// begin inline asm
	fma.rn.f32 %f13851, %f14084, %f16389, %f13847;
	// end inline asm
	// begin inline asm
	fma.rn.f32 %f13855, %f14084, %f16389, %f13851;
	// end inline asm
	// begin inline asm
	fma.rn.f32 %f13859, %f14084, %f16389, %f13855;
	// end inline asm
	// begin inline asm
	fma.rn.f32 %f13863, %f14084, %f16389, %f13859;
	// end inline asm
	// begin inline asm
	fma.rn.f32 %f13867, %f14084, %f16389, %f13863;
	// end inline asm
	// begin inline asm
	fma.rn.f32 %f13871, %f14084, %f16389, %f13867;
	// end inline asm
	// begin inline asm
	fma.rn.f32 %f13875, %f14084, %f16389, %f13871;
	// end inline asm
	// begin inline asm
	fma.rn.f32 %f13879, %f14084, %f16389, %f13875;
	// end inline asm
	// begin inline asm
	fma.rn.f32 %f13883, %f14084, %f16389, %f13879;
	// end inline asm
	// begin inline asm
	fma.rn.f32 %f13887, %f14084, %f16389, %f13883;
	// end inline asm
	// begin inline asm
	fma.rn.f32 %f13891, %f14084, %f16389, %f13887;
	// end inline asm
	// begin inline asm
	fma.rn.f32 %f13895, %f14084, %f16389, %f13891;
	// end inline asm
	// begin inline asm
	fma.rn.f32 %f13899, %f14084, %f16389, %f13895;
	// end inline asm
	// begin inline asm
	fma.rn.f32 %f13903, %f14084, %f16389, %f13899;
	// end inline asm
	// begin inline asm
	fma.rn.f32 %f13907, %f14084, %f16389, %f13903;
	// end inline asm
	// begin inline asm
	fma.rn.f32 %f13911, %f14084, %f16389, %f13907;
	// end inline asm
	// begin inline asm
	fma.rn.f32 %f13915, %f14084, %f16389, %f13911;
	// end inline asm
	// begin inline asm
	fma.rn.f32 %f13919, %f14084, %f16389, %f13915;
	// end inline asm
	// begin inline asm
	fma.rn.f32 %f13923, %f14084, %f16389, %f13919;
	// end inline asm
	// begin inline asm
	fma.rn.f32 %f13927, %f14084, %f16389, %f13923;
	// end inline asm
	// begin inline asm
	fma.rn.f32 %f13931, %f14084, %f16389, %f13927;
	// end inline asm
	// begin inline asm
	fma.rn.f32 %f13935, %f14084, %f16389, %f13931;
	// end inline asm
	// begin inline asm
	fma.rn.f32 %f13939, %f14084, %f16389, %f13935;
	// end inline asm
	// begin inline asm
	fma.rn.f32 %f13943, %f14084, %f16389, %f13939;
	// end inline asm
	// begin inline asm
	fma.rn.f32 %f13947, %f14084, %f16389, %f13943;
	// end inline asm
	// begin inline asm
	fma.rn.f32 %f13951, %f14084, %f16389, %f13947;
	// end inline asm
	// begin inline asm
	fma.rn.f32 %f13955, %f14084, %f16389, %f13951;
	// end inline asm
	// begin inline asm
	fma.rn.f32 %f13959, %f14084, %f16389, %f13955;
	// end inline asm
	// begin inline asm
	fma.rn.f32 %f13963, %f14084, %f16389, %f13959;
	// end inline asm
	// begin inline asm
	fma.rn.f32 %f13967, %f14084, %f16389, %f13963;
	// end inline asm
	// begin inline asm
	fma.rn.f32 %f13971, %f14084, %f16389, %f13967;
	// end inline asm
	// begin inline asm
	fma.rn.f32 %f13975, %f14084, %f16389, %f13971;
	// end inline asm
	// begin inline asm
	fma.rn.f32 %f13979, %f14084, %f16389, %f13975;
	// end inline asm
	// begin inline asm
	fma.rn.f32 %f13983, %f14084, %f16389, %f13979;
	// end inline asm
	// begin inline asm
	fma.rn.f32 %f13987, %f14084, %f16389, %f13983;
	// end inline asm
	// begin inline asm
	fma.rn.f32 %f13991, %f14084, %f16389, %f13987;
	// end inline asm
	// begin inline asm
	fma.rn.f32 %f13995, %f14084, %f16389, %f13991;
	// end inline asm
	// begin inline asm
	fma.rn.f32 %f13999, %f14084, %f16389, %f13995;
	// end inline asm
	// begin inline asm
	fma.rn.f32 %f14003, %f14084, %f16389, %f13999;
	// end inline asm
	// begin inline asm
	fma.rn.f32 %f14007, %f14084, %f16389, %f14003;
	// end inline asm
	// begin inline asm
	fma.rn.f32 %f14011, %f14084, %f16389, %f14007;
	// end inline asm
	// begin inline asm
	fma.rn.f32 %f14015, %f14084, %f16389, %f14011;
	// end inline asm
	// begin inline asm
	fma.rn.f32 %f14019, %f14084, %f16389, %f14015;
	// end inline asm
	// begin inline asm
	fma.rn.f32 %f14023, %f14084, %f16389, %f14019;
	// end inline asm
	// begin inline asm
	fma.rn.f32 %f14027, %f14084, %f16389, %f14023;
	// end inline asm
	// begin inline asm
	fma.rn.f32 %f14031, %f14084, %f16389, %f14027;
	// end inline asm
	// begin inline asm
	fma.rn.f32 %f14035, %f14084, %f16389, %f14031;
	// end inline asm
	// begin inline asm
	fma.rn.f32 %f14039, %f14084, %f16389, %f14035;
	// end inline asm
	// begin inline asm
	fma.rn.f32 %f14043, %f14084, %f16389, %f14039;
	// end inline asm
	// begin inline asm
	fma.rn.f32 %f14047, %f14084, %f16389, %f14043;
	// end inline asm
	// begin inline asm
	fma.rn.f32 %f14051, %f14084, %f16389, %f14047;
	// end inline asm
	// begin inline asm
	fma.rn.f32 %f14055, %f14084, %f16389, %f14051;
	// end inline asm
	// begin inline asm
	fma.rn.f32 %f14059, %f14084, %f16389, %f14055;
	// end inline asm
	// begin inline asm
	fma.rn.f32 %f14063, %f14084, %f16389, %f14059;
	// end inline asm
	// begin inline asm
	fma.rn.f32 %f14067, %f14084, %f16389, %f14063;
	// end inline asm
	// begin inline asm
	fma.rn.f32 %f14071, %f14084, %f16389, %f14067;
	// end inline asm
	// begin inline asm
	fma.rn.f32 %f14075, %f14084, %f16389, %f14071;
	// end inline asm
	// begin inline asm
	fma.rn.f32 %f14079, %f14084, %f16389, %f14075;
	// end inline asm
	// begin inline asm
	fma.rn.f32 %f14083, %f14084, %f16389, %f14079;
	// end inline asm
	sin.approx.f32 	%f14340, %f14083;
	// begin inline asm
	fma.rn.f32 %f14087, %f14340, %f16389, %f14083;
	// end inline asm
	// begin inline asm
	fma.rn.f32 %f14091, %f14340, %f16389, %f14087;
	// end inline asm
	// begin inline asm
	fma.rn.f32 %f14095, %f14340, %f16389, %f14091;
	// end inline asm
	// begin inline asm
	fma.rn.f32 %f14099, %f14340, %f16389, %f14095;
	// end inline asm
	// begin inline asm
	fma.rn.f32 %f14103, %f14340, %f16389, %f14099;
	// end inline asm
	// begin inline asm
	fma.rn.f32 %f14107, %f14340, %f16389, %f14103;
	// end inline asm
	// begin inline asm
	fma.rn.f32 %f14111, %f14340, %f16389, %f14107;
	// end inline asm
	// begin inline asm
	fma.rn.f32 %f14115, %f14340, %f16389, %f14111;
	// end inline asm
	// begin inline asm
	fma.rn.f32 %f14119, %f14340, %f16389, %f14115;
	// end inline asm
	// begin inline asm
	fma.rn.f32 %f14123, %f14340, %f16389, %f14119;
	// end inline asm
	// begin inline asm
	fma.rn.f32 %f14127, %f14340, %f16389, %f14123;
	// end inline asm
	// begin inline asm
	fma.rn.f32 %f14131, %f14340, %f16389, %f14127;
	// end inline asm
	// begin inline asm
	fma.rn.f32 %f14135, %f14340, %f16389, %f14131;
	// end inline asm
	// begin inline asm
	fma.rn.f32 %f14139, %f14340, %f16389, %f14135;
	// end inline asm
	// begin inline asm
	fma.rn.f32 %f14143, %f14340, %f16389, %f14139;
	// end inline asm
	// begin inline asm
	fma.rn.f32 %f14147, %f14340, %f16389, %f14143;
	// end inline asm
	// begin inline asm
	fma.rn.f32 %f14151, %f14340, %f16389, %f14147;
	// end inline asm
	// begin inline asm
	fma.rn.f32 %f14155, %f14340, %f16389, %f14151;
	// end inline asm
	// begin inline asm
	fma.rn.f32 %f14159, %f14340, %f16389, %f14155;
	// end inline asm
	// begin inline asm
	fma.rn.f32 %f14163, %f14340, %f16389, %f14159;
	// end inline asm
	// begin inline asm
	fma.rn.f32 %f14167, %f14340, %f16389, %f14163;
	// end inline asm
	// begin inline asm
	fma.rn.f32 %f14171, %f14340, %f16389, %f14167;
	// end inline asm
	// begin inline asm
	fma.rn.f32 %f14175, %f14340, %f16389, %f14171;
	// end inline asm
	// begin inline asm
	fma.rn.f32 %f14179, %f14340, %f16389, %f14175;
	// end inline asm
	// begin inline asm
	fma.rn.f32 %f14183, %f14340, %f16389, %f14179;
	// end inline asm
	// begin inline asm
	fma.rn.f32 %f14187, %f14340, %f16389, %f14183;
	// end inline asm
	// begin inline asm
	fma.rn.f32 %f14191, %f14340, %f16389, %f14187;
	// end inline asm
	// begin inline asm
	fma.rn.f32 %f14195, %f14340, %f16389, %f14191;
	// end inline asm
	// begin inline asm
	fma.rn.f32 %f14199, %f14340, %f16389, %f14195;
	// end inline asm
	// begin inline asm
	fma.rn.f32 %f14203, %f14340, %f16389, %f14199;
	// end inline asm
	// begin inline asm
	fma.rn.f32 %f14207, %f14340, %f16389, %f14203;
	// end inline asm
	// begin inline asm
	fma.rn.f32 %f14211, %f14340, %f16389, %f14207;
	// end inline asm
	// begin inline asm
	fma.rn.f32 %f14215, %f14340, %f16389, %f14211;
	// end inline asm
	// begin inline asm
	fma.rn.f32 %f14219, %f14340, %f16389, %f14215;
	// end inline asm
	// begin inline asm
	fma.rn.f32 %f14223, %f14340, %f16389, %f14219;
	// end inline asm
	// begin inline asm
	fma.rn.f32 %f14227, %f14340, %f16389, %f14223;
	// end inline asm
	// begin inline asm
	fma.rn.f32 %f14231, %f14340, %f16389, %f14227;
	// end inline asm
	// begin inline asm
	fma.rn.f32 %f14235, %f14340, %f16389, %f14231;
	// end inline asm
	// begin inline asm
	fma.rn.f32 %f14239, %f14340, %f16389, %f14235;
	// end inline asm
	// begin inline asm
	fma.rn.f32 %f14243, %f14340, %f16389, %f14239;
	// end inline asm
	// begin inline asm
	fma.rn.f32 %f14247, %f14340, %f16389, %f14243;
	// end inline asm
	// begin inline asm
	fma.rn.f32 %f14251, %f14340, %f16389, %f14247;
	// end inline asm
	// begin inline asm
	fma.rn.f32 %f14255, %f14340, %f16389, %f14251;
	// end inline asm
	// begin inline asm
	fma.rn.f32 %f14259, %f14340, %f16389, %f14255;
	// end inline asm
	// begin inline asm
	fma.rn.f32 %f14263, %f14340, %f16389, %f14259;
	// end inline asm
	// begin inline asm
	fma.rn.f32 %f14267, %f14340, %f16389, %f14263;
	// end inline asm
	// begin inline asm
	fma.rn.f32 %f14271, %f14340, %f16389, %f14267;
	// end inline asm
	// begin inline asm
	fma.rn.f32 %f14275, %f14340, %f16389, %f14271;
	// end inline asm
	// begin inline asm
	fma.rn.f32 %f14279, %f14340, %f16389, %f14275;
	// end inline asm
	// begin inline asm
	fma.rn.f32 %f14283, %f14340, %f16389, %f14279;
	// end inline asm
	// begin inline asm
	fma.rn.f32 %f14287, %f14340, %f16389, %f14283;
	// end inline asm
	// begin inline asm
	fma.rn.f32 %f14291, %f14340, %f16389, %f14287;
	// end inline asm
	// begin inline asm
	fma.rn.f32 %f14295, %f14340, %f16389, %f14291;
	// end inline asm
	// begin inline asm
	fma.rn.f32 %f14299, %f14340, %f16389, %f14295;
	// end inline asm
	// begin inline asm
	fma.rn.f32 %f14303, %f14340, %f16389, %f14299;
	// end inline asm
	// begin inline asm
	fma.rn.f32 %f14307, %f14340, %f16389, %f14303;
	// end inline asm
	// begin inline asm
	fma.rn.f32 %f14311, %f14340, %f16389, %f14307;
	// end inline asm
	// begin inline asm
	fma.rn.f32 %f14315, %f14340, %f16389, %f14311;
	// end inline asm
	// begin inline asm
	fma.rn.f32 %f14319, %f14340, %f16389, %f14315;
	// end inline asm
	// begin inline asm
	fma.rn.f32 %f14323, %f14340, %f16389, %f14319;
	// end inline asm
	// begin inline asm
	fma.rn.f32 %f14327, %f14340, %f16389, %f14323;
	// end inline asm
	// begin inline asm
	fma.rn.f32 %f14331, %f14340, %f16389, %f14327;
	// end inline asm
	// begin inline asm
	fma.rn.f32 %f14335, %f14340, %f16389, %f14331;
	// end inline asm
	// begin inline asm
	fma.rn.f32 %f14339, %f14340, %f16389, %f14335;
	// end inline asm
	sin.approx.f32 	%f14596, %f14339;
	// begin inline asm
	fma.rn.f32 %f14343, %f14596, %f16389, %f14339;
	// end inline asm
	// begin inline asm
	fma.rn.f32 %f14347, %f14596, %f16389, %f14343;
	// end inline asm
	// begin inline asm
	fma.rn.f32 %f14351, %f14596, %f16389, %f14347;
	// end inline asm
	// begin inline asm
	fma.rn.f32 %f14355, %f14596, %f16389, %f14351;
	// end inline asm
	// begin inline asm
	fma.rn.f32 %f14359, %f14596, %f16389, %f14355;
	// end inline asm
	// begin inline asm
	fma.rn.f32 %f14363, %f14596, %f16389, %f14359;
	// end inline asm
	// begin inline asm
	fma.rn.f32 %f14367, %f14596, %f16389, %f14363;
	// end inline asm
	// begin inline asm
	fma.rn.f32 %f14371, %f14596, %f16389, %f14367;
	// end inline asm
	// begin inline asm
	fma.rn.f32 %f14375, %f14596, %f16389, %f14371;
	// end inline asm
	// begin inline asm
	fma.rn.f32 %f14379, %f14596, %f16389, %f14375;
	// end inline asm
	// begin inline asm
	fma.rn.f32 %f14383, %f14596, %f16389, %f14379;
	// end inline asm
	// begin inline asm
	fma.rn.f32 %f14387, %f14596, %f16389, %f14383;
	// end inline asm
	// begin inline asm
	fma.rn.f32 %f14391, %f14596, %f16389, %f14387;
	// end inline asm
	// begin inline asm
	fma.rn.f32 %f14395, %f14596, %f16389, %f14391;
	// end inline asm
	// begin inline asm
	fma.rn.f32 %f14399, %f14596, %f16389, %f14395;
	// end inline asm
	// begin inline asm
	fma.rn.f32 %f14403, %f14596, %f16389, %f14399;
	// end inline asm
	// begin inline asm
	fma.rn.f32 %f14407, %f14596, %f16389, %f14403;
	// end inline asm
	// begin inline asm
	fma.rn.f32 %f14411, %f14596, %f16389, %f14407;
	// end inline asm
	// begin inline asm
	fma.rn.f32 %f14415, %f14596, %f16389, %f14411;
	// end inline asm
	// begin inline asm
	fma.rn.f32 %f14419, %f14596, %f16389, %f14415;
	// end inline asm
	// begin inline asm
	fma.rn.f32 %f14423, %f14596, %f16389, %f14419;
	// end inline asm
	// begin inline asm
	fma.rn.f32 %f14427, %f14596, %f16389, %f14423;
	// end inline asm
	// begin inline asm
	fma.rn.f32 %f14431, %f14596, %f16389, %f14427;
	// end inline asm
	// begin inline asm
	fma.rn.f32 %f14435, %f14596, %f16389, %f14431;
	// end inline asm
	// begin inline asm
	fma.rn.f32 %f14439, %f14596, %f16389, %f14435;
	// end inline asm
	// begin inline asm
	fma.rn.f32 %f14443, %f14596, %f16389, %f14439;
	// end inline asm
	// begin inline asm
	fma.rn.f32 %f14447, %f14596, %f16389, %f14443;
	// end inline asm
	// begin inline asm
	fma.rn.f32 %f14451, %f14596, %f16389, %f14447;
	// end inline asm
	// begin inline asm
	fma.rn.f32 %f14455, %f14596, %f16389, %f14451;
	// end inline asm
	// begin inline asm
	fma.rn.f32 %f14459, %f14596, %f16389, %f14455;
	// end inline asm
	// begin inline asm
	fma.rn.f32 %f14463, %f14596, %f16389, %f14459;
	// end inline asm
	// begin inline asm
	fma.rn.f32 %f14467, %f14596, %f16389, %f14463;
	// end inline asm
	// begin inline asm
	fma.rn.f32 %f14471, %f14596, %f16389, %f14467;
	// end inline asm
	// begin inline asm
	fma.rn.f32 %f14475, %f14596, %f16389, %f14471;
	// end inline asm
	// begin inline asm
	fma.rn.f32 %f14479, %f14596, %f16389, %f14475;
	// end inline asm
	// begin inline asm
	fma.rn.f32 %f14483, %f14596, %f16389, %f14479;
	// end inline asm
	// begin inline asm
	fma.rn.f32 %f14487, %f14596, %f16389, %f14483;
	// end inline asm
	// begin inline asm
	fma.rn.f32 %f14491, %f14596, %f16389, %f14487;
	// end inline asm
	// begin inline asm
	fma.rn.f32 %f14495, %f14596, %f16389, %f14491;
	// end inline asm
	// begin inline asm
	fma.rn.f32 %f14499, %f14596, %f16389, %f14495;
	// end inline asm
	// begin inline asm
	fma.rn.f32 %f14503, %f14596, %f16389, %f14499;
	// end inline asm
	// begin inline asm
	fma.rn.f32 %f14507, %f14596, %f16389, %f14503;
	// end inline asm
	// begin inline asm
	fma.rn.f32 %f14511, %f14596, %f16389, %f14507;
	// end inline asm
	// begin inline asm
	fma.rn.f32 %f14515, %f14596, %f16389, %f14511;
	// end inline asm
	// begin inline asm
	fma.rn.f32 %f14519, %f14596, %f16389, %f14515;
	// end inline asm
	// begin inline asm
	fma.rn.f32 %f14523, %f14596, %f16389, %f14519;
	// end inline asm
	// begin inline asm
	fma.rn.f32 %f14527, %f14596, %f16389, %f14523;
	// end inline asm
	// begin inline asm
	fma.rn.f32 %f14531, %f14596, %f16389, %f14527;
	// end inline asm
	// begin inline asm
	fma.rn.f32 %f14535, %f14596, %f16389, %f14531;
	// end inline asm
	// begin inline asm
	fma.rn.f32 %f14539, %f14596, %f16389, %f14535;
	// end inline asm
	// begin inline asm
	fma.rn.f32 %f14543, %f14596, %f16389, %f14539;
	// end inline asm
	// begin inline asm
	fma.rn.f32 %f14547, %f14596, %f16389, %f14543;
	// end inline asm
	// begin inline asm
	fma.rn.f32 %f14551, %f14596, %f16389, %f14547;
	// end inline asm
	// begin inline asm
	fma.rn.f32 %f14555, %f14596, %f16389, %f14551;
	// end inline asm
	// begin inline asm
	fma.rn.f32 %f14559, %f14596, %f16389, %f14555;
	// end inline asm
	// begin inline asm
	fma.rn.f32 %f14563, %f14596, %f16389, %f14559;
	// end inline asm
	// begin inline asm
	fma.rn.f32 %f14567, %f14596, %f16389, %f14563;
	// end inline asm
	// begin inline asm
	fma.rn.f32 %f14571, %f14596, %f16389, %f14567;
	// end inline asm
	// begin inline asm
	fma.rn.f32 %f14575, %f14596, %f16389, %f14571;
	// end inline asm
	// begin inline asm
	fma.rn.f32 %f14579, %f14596, %f16389, %f14575;
	// end inline asm
	// begin inline asm
	fma.rn.f32 %f14583, %f14596, %f16389, %f14579;
	// end inline asm
	// begin inline asm
	fma.rn.f32 %f14587, %f14596, %f16389, %f14583;
	// end inline asm
	// begin inline asm
	fma.rn.f32 %f14591, %f14596, %f16389, %f14587;
	// end inline asm
	// begin inline asm
	fma.rn.f32 %f14595, %f14596, %f16389, %f14591;
	// end inline asm
	sin.approx.f32 	%f14852, %f14595;
	// begin inline asm
	fma.rn.f32 %f14599, %f14852, %f16389, %f14595;
	// end inline asm
	// begin inline asm
	fma.rn.f32 %f14603, %f14852, %f16389, %f14599;
	// end inline asm
	// begin inline asm
	fma.rn.f32 %f14607, %f14852, %f16389, %f14603;
	// end inline asm
	// begin inline asm
	fma.rn.f32 %f14611, %f14852, %f16389, %f14607;
	// end inline asm
	// begin inline asm
	fma.rn.f32 %f14615, %f14852, %f16389, %f14611;
	// end inline asm
	// begin inline asm
	fma.rn.f32 %f14619, %f14852, %f16389, %f14615;
	// end inline asm
	// begin inline asm
	fma.rn.f32 %f14623, %f14852, %f16389, %f14619;
	// end inline asm
	// begin inline asm
	fma.rn.f32 %f14627, %f14852, %f16389, %f14623;
	// end inline asm
	// begin inline asm
	fma.rn.f32 %f14631, %f14852, %f16389, %f14627;
	// end inline asm
	// begin inline asm
	fma.rn.f32 %f14635, %f14852, %f16389, %f14631;
	// end inline asm
	// begin inline asm
	fma.rn.f32 %f14639, %f14852, %f16389, %f14635;
	// end inline asm
	// begin inline asm
	fma.rn.f32 %f14643, %f14852, %f16389, %f14639;
	// end inline asm
	// begin inline asm
	fma.rn.f32 %f14647, %f14852, %f16389, %f14643;
	// end inline asm
	// begin inline asm
	fma.rn.f32 %f14651, %f14852, %f16389, %f14647;
	// end inline asm
	// begin inline asm
	fma.rn.f32 %f14655, %f14852, %f16389, %f14651;
	// end inline asm
	// begin inline asm
	fma.rn.f32 %f14659, %f14852, %f16389, %f14655;
	// end inline asm
	// begin inline asm
	fma.rn.f32 %f14663, %f14852, %f16389, %f14659;
	// end inline asm
	// begin inline asm
	fma.rn.f32 %f14667, %f14852, %f16389, %f14663;
	// end inline asm
	// begin inline asm
	fma.rn.f32 %f14671, %f14852, %f16389, %f14667;
	// end inline asm
	// begin inline asm
	fma.rn.f32 %f14675, %f14852, %f16389, %f14671;
	// end inline asm
	// begin inline asm
	fma.rn.f32 %f14679, %f14852, %f16389, %f14675;
	// end inline asm
	// begin inline asm
	fma.rn.f32 %f14683, %f14852, %f16389, %f14679;
	// end inline asm
	// begin inline asm
	fma.rn.f32 %f14687, %f14852, %f16389, %f14683;
	// end inline asm
	// begin inline asm
	fma.rn.f32 %f14691, %f14852, %f16389, %f14687;
	// end inline asm
	// begin inline asm
	fma.rn.f32 %f14695, %f14852, %f16389, %f14691;
	// end inline asm
	// begin inline asm
	fma.rn.f32 %f14699, %f14852, %f16389, %f14695;
	// end inline asm
	// begin inline asm
	fma.rn.f32 %f14703, %f14852, %f16389, %f14699;
	// end inline asm
	// begin inline asm
	fma.rn.f32 %f14707, %f14852, %f16389, %f14703;
	// end inline asm
	// begin inline asm
	fma.rn.f32 %f14711, %f14852, %f16389, %f14707;
	// end inline asm
	// begin inline asm
	fma.rn.f32 %f14715, %f14852, %f16389, %f14711;
	// end inline asm
	// begin inline asm
	fma.rn.f32 %f14719, %f14852, %f16389, %f14715;
	// end inline asm
	// begin inline asm
	fma.rn.f32 %f14723, %f14852, %f16389, %f14719;
	// end inline asm
	// begin inline asm
	fma.rn.f32 %f14727, %f14852, %f16389, %f14723;
	// end inline asm
	// begin inline asm
	fma.rn.f32 %f14731, %f14852, %f16389, %f14727;
	// end inline asm
	// begin inline asm
	fma.rn.f32 %f14735, %f14852, %f16389, %f14731;
	// end inline asm
	// begin inline asm
	fma.rn.f32 %f14739, %f14852, %f16389, %f14735;
	// end inline asm
	// begin inline asm
	fma.rn.f32 %f14743, %f14852, %f16389, %f14739;
	// end inline asm
	// begin inline asm
	fma.rn.f32 %f14747, %f14852, %f16389, %f14743;
	// end inline asm
	// begin inline asm
	fma.rn.f32 %f14751, %f14852, %f16389, %f14747;
	// end inline asm
	// begin inline asm
	fma.rn.f32 %f14755, %f14852, %f16389, %f14751;
	// end inline asm
	// begin inline asm
	fma.rn.f32 %f14759, %f14852, %f16389, %f14755;
	// end inline asm
	// begin inline asm
	fma.rn.f32 %f14763, %f14852, %f16389, %f14759;
	// end inline asm
	// begin inline asm
	fma.rn.f32 %f14767, %f14852, %f16389, %f14763;
	// end inline asm
	// begin inline asm
	fma.rn.f32 %f14771, %f14852, %f16389, %f14767;
	// end inline asm
	// begin inline asm
	fma.rn.f32 %f14775, %f14852, %f16389, %f14771;
	// end inline asm
	// begin inline asm
	fma.rn.f32 %f14779, %f14852, %f16389, %f14775;
	// end inline asm
	// begin inline asm
	fma.rn.f32 %f14783, %f14852, %f16389, %f14779;
	// end inline asm
	// begin inline asm
	fma.rn.f32 %f14787, %f14852, %f16389, %f14783;
	// end inline asm
	// begin inline asm
	fma.rn.f32 %f14791, %f14852, %f16389, %f14787;
	// end inline asm
	// begin inline asm
	fma.rn.f32 %f14795, %f14852, %f16389, %f14791;
	// end inline asm
	// begin inline asm
	fma.rn.f32 %f14799, %f14852, %f16389, %f14795;
	// end inline asm
	// begin inline asm
	fma.rn.f32 %f14803, %f14852, %f16389, %f14799;
	// end inline asm
	// begin inline asm
	fma.rn.f32 %f14807, %f14852, %f16389, %f14803;
	// end inline asm
	// begin inline asm
	fma.rn.f32 %f14811, %f14852, %f16389, %f14807;
	// end inline asm
	// begin inline asm
	fma.rn.f32 %f14815, %f14852, %f16389, %f14811;
	// end inline asm
	// begin inline asm
	fma.rn.f32 %f14819, %f14852, %f16389, %f14815;
	// end inline asm
	// begin inline asm
	fma.rn.f32 %f14823, %f14852, %f16389, %f14819;
	// end inline asm
	// begin inline asm
	fma.rn.f32 %f14827, %f14852, %f16389, %f14823;
	// end inline asm
	// begin inline asm
	fma.rn.f32 %f14831, %f14852, %f16389, %f14827;
	// end inline asm
	// begin inline asm
	fma.rn.f32 %f14835, %f14852, %f16389, %f14831;
	// end inline asm
	// begin inline asm
	fma.rn.f32 %f14839, %f14852, %f16389, %f14835;
	// end inline asm
	// begin inline asm
	fma.rn.f32 %f14843, %f14852, %f16389, %f14839;
	// end inline asm
	// begin inline asm
	fma.rn.f32 %f14847, %f14852, %f16389, %f14843;
	// end inline asm
	// begin inline asm
	fma.rn.f32 %f14851, %f14852, %f16389, %f14847;
	// end inline asm
	sin.approx.f32 	%f15108, %f14851;
	// begin inline asm
	fma.rn.f32 %f14855, %f15108, %f16389, %f14851;
	// end inline asm
	// begin inline asm
	fma.rn.f32 %f14859, %f15108, %f16389, %f14855;
	// end inline asm
	// begin inline asm
	fma.rn.f32 %f14863, %f15108, %f16389, %f14859;
	// end inline asm
	// begin inline asm
	fma.rn.f32 %f14867, %f15108, %f16389, %f14863;
	// end inline asm
	// begin inline asm
	fma.rn.f32 %f14871, %f15108, %f16389, %f14867;
	// end inline asm
	// begin inline asm
	fma.rn.f32 %f14875, %f15108, %f16389, %f14871;
	// end inline asm
	// begin inline asm
	fma.rn.f32 %f14879, %f15108, %f16389, %f14875;
	// end inline asm
	// begin inline asm
	fma.rn.f32 %f14883, %f15108, %f16389, %f14879;
	// end inline asm
	// begin inline asm
	fma.rn.f32 %f14887, %f15108, %f16389, %f14883;
	// end inline asm
	// begin inline asm
	fma.rn.f32 %f14891, %f15108, %f16389, %f14887;
	// end inline asm
	// begin inline asm
	fma.rn.f32 %f14895, %f15108, %f16389, %f14891;
	// end inline asm
	// begin inline asm
	fma.rn.f32 %f14899, %f15108, %f16389, %f14895;
	// end inline asm
	// begin inline asm
	fma.rn.f32 %f14903, %f15108, %f16389, %f14899;
	// end inline asm
	// begin inline asm
	fma.rn.f32 %f14907, %f15108, %f16389, %f14903;
	// end inline asm
	// begin inline asm
	fma.rn.f32 %f14911, %f15108, %f16389, %f14907;
	// end inline asm
	// begin inline asm
	fma.rn.f32 %f14915, %f15108, %f16389, %f14911;
	// end inline asm
	// begin inline asm
	fma.rn.f32 %f14919, %f15108, %f16389, %f14915;
	// end inline asm
	// begin inline asm
	fma.rn.f32 %f14923, %f15108, %f16389, %f14919;
	// end inline asm
	// begin inline asm
	fma.rn.f32 %f14927, %f15108, %f16389, %f14923;
	// end inline asm
	// begin inline asm
	fma.rn.f32 %f14931, %f15108, %f16389, %f14927;
	// end inline asm
	// begin inline asm
	fma.rn.f32 %f14935, %f15108, %f16389, %f14931;
	// end inline asm
	// begin inline asm
	fma.rn.f32 %f14939, %f15108, %f16389, %f14935;
	// end inline asm
	// begin inline asm
	fma.rn.f32 %f14943, %f15108, %f16389, %f14939;
	// end inline asm
	// begin inline asm
	fma.rn.f32 %f14947, %f15108, %f16389, %f14943;
	// end inline asm
	// begin inline asm
	fma.rn.f32 %f14951, %f15108, %f16389, %f14947;
	// end inline asm
	// begin inline asm
	fma.rn.f32 %f14955, %f15108, %f16389, %f14951;
	// end inline asm
	// begin inline asm
	fma.rn.f32 %f14959, %f15108, %f16389, %f14955;
	// end inline asm
	// begin inline asm
	fma.rn.f32 %f14963, %f15108, %f16389, %f14959;
	// end inline asm
	// begin inline asm
	fma.rn.f32 %f14967, %f15108, %f16389, %f14963;
	// end inline asm
	// begin inline asm
	fma.rn.f32 %f14971, %f15108, %f16389, %f14967;
	// end inline asm
	// begin inline asm
	fma.rn.f32 %f14975, %f15108, %f16389, %f14971;
	// end inline asm
	// begin inline asm
	fma.rn.f32 %f14979, %f15108, %f16389, %f14975;
	// end inline asm
	// begin inline asm
	fma.rn.f32 %f14983, %f15108, %f16389, %f14979;
	// end inline asm
	// begin inline asm
	fma.rn.f32 %f14987, %f15108, %f16389, %f14983;
	// end inline asm
	// begin inline asm
	fma.rn.f32 %f14991, %f15108, %f16389, %f14987;
	// end inline asm
	// begin inline asm
	fma.rn.f32 %f14995, %f15108, %f16389, %f14991;
	// end inline asm
	// begin inline asm
	fma.rn.f32 %f14999, %f15108, %f16389, %f14995;
	// end inline asm
	// begin inline asm
	fma.rn.f32 %f15003, %f15108, %f16389, %f14999;
	// end inline asm
	// begin inline asm
	fma.rn.f32 %f15007, %f15108, %f16389, %f15003;
	// end inline asm
	// begin inline asm
	fma.rn.f32 %f15011, %f15108, %f16389, %f15007;
	// end inline asm
	// begin inline asm
	fma.rn.f32 %f15015, %f15108, %f16389, %f15011;
	// end inline asm
	// begin inline asm
	fma.rn.f32 %f15019, %f15108, %f16389, %f15015;
	// end inline asm
	// begin inline asm
	fma.rn.f32 %f15023, %f15108, %f16389, %f15019;
	// end inline asm
	// begin inline asm
	fma.rn.f32 %f15027, %f15108, %f16389, %f15023;
	// end inline asm
	// begin inline asm
	fma.rn.f32 %f15031, %f15108, %f16389, %f15027;
	// end inline asm
	// begin inline asm
	fma.rn.f32 %f15035, %f15108, %f16389, %f15031;
	// end inline asm
	// begin inline asm
	fma.rn.f32 %f15039, %f15108, %f16389, %f15035;
	// end inline asm
	// begin inline asm
	fma.rn.f32 %f15043, %f15108, %f16389, %f15039;
	// end inline asm
	// begin inline asm
	fma.rn.f32 %f15047, %f15108, %f16389, %f15043;
	// end inline asm
	// begin inline asm
	fma.rn.f32 %f15051, %f15108, %f16389, %f15047;
	// end inline asm
	// begin inline asm
	fma.rn.f32 %f15055, %f15108, %f16389, %f15051;
	// end inline asm
	// begin inline asm
	fma.rn.f32 %f15059, %f15108, %f16389, %f15055;
	// end inline asm
	// begin inline asm
	fma.rn.f32 %f15063, %f15108, %f16389, %f15059;
	// end inline asm
	// begin inline asm
	fma.rn.f32 %f15067, %f15108, %f16389, %f15063;
	// end inline asm
	// begin inline asm
	fma.rn.f32 %f15071, %f15108, %f16389, %f15067;
	// end inline asm
	// begin inline asm
	fma.rn.f32 %f15075, %f15108, %f16389, %f15071;
	// end inline asm
	// begin inline asm
	fma.rn.f32 %f15079, %f15108, %f16389, %f15075;
	// end inline asm
	// begin inline asm
	fma.rn.f32 %f15083, %f15108, %f16389, %f15079;
	// end inline asm
	// begin inline asm
	fma.rn.f32 %f15087, %f15108, %f16389, %f15083;
	// end inline asm
	// begin inline asm
	fma.rn.f32 %f15091, %f15108, %f16389, %f15087;
	// end inline asm
	// begin inline asm
	fma.rn.f32 %f15095, %f15108, %f16389, %f15091;
	// end inline asm
	// begin inline asm
	fma.rn.f32 %f15099, %f15108, %f16389, %f15095;
	// end inline asm
	// begin inline asm
	fma.rn.f32 %f15103, %f15108, %f16389, %f15099;
	// end inline asm
	// begin inline asm
	fma.rn.f32 %f15107, %f15108, %f16389, %f15103;
	// end inline asm
	sin.approx.f32 	%f15364, %f15107;
	// begin inline asm
	fma.rn.f32 %f15111, %f15364, %f16389, %f15107;
	// end inline asm
	// begin inline asm
	fma.rn.f32 %f15115, %f15364, %f16389, %f15111;
	// end inline asm
	// begin inline asm
	fma.rn.f32 %f15119, %f15364, %f16389, %f15115;
	// end inline asm
	// begin inline asm
	fma.rn.f32 %f15123, %f15364, %f16389, %f15119;
	// end inline asm
	// begin inline asm
	fma.rn.f32 %f15127, %f15364, %f16389, %f15123;
	// end inline asm
	// begin inline asm
	fma.rn.f32 %f15131, %f15364, %f16389, %f15127;
	// end inline asm
	// begin inline asm
	fma.rn.f32 %f15135, %f15364, %f16389, %f15131;
	// end inline asm
	// begin inline asm
	fma.rn.f32 %f15139, %f15364, %f16389, %f15135;
	// end inline asm
	// begin inline asm
	fma.rn.f32 %f15143, %f15364, %f16389, %f15139;
	// end inline asm
	// begin inline asm
	fma.rn.f32 %f15147, %f15364, %f16389, %f15143;
	// end inline asm
	// begin inline asm
	fma.rn.f32 %f15151, %f15364, %f16389, %f15147;
	// end inline asm
	// begin inline asm
	fma.rn.f32 %f15155, %f15364, %f16389, %f15151;
	// end inline asm
	// begin inline asm
	fma.rn.f32 %f15159, %f15364, %f16389, %f15155;
	// end inline asm
	// begin inline asm
	fma.rn.f32 %f15163, %f15364, %f16389, %f15159;
	// end inline asm
	// begin inline asm
	fma.rn.f32 %f15167, %f15364, %f16389, %f15163;
	// end inline asm
	// begin inline asm
	fma.rn.f32 %f15171, %f15364, %f16389, %f15167;
	// end inline asm
	// begin inline asm
	fma.rn.f32 %f15175, %f15364, %f16389, %f15171;
	// end inline asm
	// begin inline asm
	fma.rn.f32 %f15179, %f15364, %f16389, %f15175;
	// end inline asm
	// begin inline asm
	fma.rn.f32 %f15183, %f15364, %f16389, %f15179;
	// end inline asm
	// begin inline asm
	fma.rn.f32 %f15187, %f15364, %f16389, %f15183;
	// end inline asm
	// begin inline asm
	fma.rn.f32 %f15191, %f15364, %f16389, %f15187;
	// end inline asm
	// begin inline asm
	fma.rn.f32 %f15195, %f15364, %f16389, %f15191;
	// end inline asm
	// begin inline asm
	fma.rn.f32 %f15199, %f15364, %f16389, %f15195;
	// end inline asm
	// begin inline asm
	fma.rn.f32 %f15203, %f15364, %f16389, %f15199;
	// end inline asm
	// begin inline asm
	fma.rn.f32 %f15207, %f15364, %f16389, %f15203;
	// end inline asm
	// begin inline asm
	fma.rn.f32 %f15211, %f15364, %f16389, %f15207;
	// end inline asm
	// begin inline asm
	fma.rn.f32 %f15215, %f15364, %f16389, %f15211;
	// end inline asm
	// begin inline asm
	fma.rn.f32 %f15219, %f15364, %f16389, %f15215;
	// end inline asm
	// begin inline asm
	fma.rn.f32 %f15223, %f15364, %f16389, %f15219;
	// end inline asm
	// begin inline asm
	fma.rn.f32 %f15227, %f15364, %f16389, %f15223;
	// end inline asm
	// begin inline asm
	fma.rn.f32 %f15231, %f15364, %f16389, %f15227;
	// end inline asm
	// begin inline asm
	fma.rn.f32 %f15235, %f15364, %f16389, %f15231;
	// end inline asm
	// begin inline asm
	fma.rn.f32 %f15239, %f15364, %f16389, %f15235;
	// end inline asm
	// begin inline asm
	fma.rn.f32 %f15243, %f15364, %f16389, %f15239;
	// end inline asm
	// begin inline asm
	fma.rn.f32 %f15247, %f15364, %f16389, %f15243;
	// end inline asm
	// begin inline asm
	fma.rn.f32 %f15251, %f15364, %f16389, %f15247;
	// end inline asm
	// begin inline asm
	fma.rn.f32 %f15255, %f15364, %f16389, %f15251;
	// end inline asm
	// begin inline asm
	fma.rn.f32 %f15259, %f15364, %f16389, %f15255;
	// end inline asm
	// begin inline asm
	fma.rn.f32 %f15263, %f15364, %f16389, %f15259;
	// end inline asm
	// begin inline asm
	fma.rn.f32 %f15267, %f15364, %f16389, %f15263;
	// end inline asm
	// begin inline asm
	fma.rn.f32 %f15271, %f15364, %f16389, %f15267;
	// end inline asm
	// begin inline asm
	fma.rn.f32 %f15275, %f15364, %f16389, %f15271;
	// end inline asm
	// begin inline asm
	fma.rn.f32 %f15279, %f15364, %f16389, %f15275;
	// end inline asm
	// begin inline asm
	fma.rn.f32 %f15283, %f15364, %f16389, %f15279;
	// end inline asm
	// begin inline asm
	fma.rn.f32 %f15287, %f15364, %f16389, %f15283;
	// end inline asm
	// begin inline asm
	fma.rn.f32 %f15291, %f15364, %f16389, %f15287;
	// end inline asm
	// begin inline asm
	fma.rn.f32 %f15295, %f15364, %f16389, %f15291;
	// end inline asm
	// begin inline asm
	fma.rn.f32 %f15299, %f15364, %f16389, %f15295;
	// end inline asm
	// begin inline asm
	fma.rn.f32 %f15303, %f15364, %f16389, %f15299;
	// end inline asm
	// begin inline asm
	fma.rn.f32 %f15307, %f15364, %f16389, %f15303;
	// end inline asm
	// begin inline asm
	fma.rn.f32 %f15311, %f15364, %f16389, %f15307;
	// end inline asm
	// begin inline asm
	fma.rn.f32 %f15315, %f15364, %f16389, %f15311;
	// end inline asm
	// begin inline asm
	fma.rn.f32 %f15319, %f15364, %f16389, %f15315;
	// end inline asm
	// begin inline asm
	fma.rn.f32 %f15323, %f15364, %f16389, %f15319;
	// end inline asm
	// begin inline asm
	fma.rn.f32 %f15327, %f15364, %f16389, %f15323;
	// end inline asm
	// begin inline asm
	fma.rn.f32 %f15331, %f15364, %f16389, %f15327;
	// end inline asm
	// begin inline asm
	fma.rn.f32 %f15335, %f15364, %f16389, %f15331;
	// end inline asm
	// begin inline asm
	fma.rn.f32 %f15339, %f15364, %f16389, %f15335;
	// end inline asm
	// begin inline asm
	fma.rn.f32 %f15343, %f15364, %f16389, %f15339;
	// end inline asm
	// begin inline asm
	fma.rn.f32 %f15347, %f15364, %f16389, %f15343;
	// end inline asm
	// begin inline asm
	fma.rn.f32 %f15351, %f15364, %f16389, %f15347;
	// end inline asm
	// begin inline asm
	fma.rn.f32 %f15355, %f15364, %f16389, %f15351;
	// end inline asm
	// begin inline asm
	fma.rn.f32 %f15359, %f15364, %f16389, %f15355;
	// end inline asm
	// begin inline asm
	fma.rn.f32 %f15363, %f15364, %f16389, %f15359;
	// end inline asm
	sin.approx.f32 	%f15620, %f15363;
	// begin inline asm
	fma.rn.f32 %f15367, %f15620, %f16389, %f15363;
	// end inline asm
	// begin inline asm
	fma.rn.f32 %f15371, %f15620, %f16389, %f15367;
	// end inline asm
	// begin inline asm
	fma.rn.f32 %f15375, %f15620, %f16389, %f15371;
	// end inline asm
	// begin inline asm
	fma.rn.f32 %f15379, %f15620, %f16389, %f15375;
	// end inline asm
	// begin inline asm
	fma.rn.f32 %f15383, %f15620, %f16389, %f15379;
	// end inline asm
	// begin inline asm
	fma.rn.f32 %f15387, %f15620, %f16389, %f15383;
	// end inline asm
	// begin inline asm
	fma.rn.f32 %f15391, %f15620, %f16389, %f15387;
	// end inline asm
	// begin inline asm
	fma.rn.f32 %f15395, %f15620, %f16389, %f15391;
	// end inline asm
	// begin inline asm
	fma.rn.f32 %f15399, %f15620, %f16389, %f15395;
	// end inline asm
	// begin inline asm
	fma.rn.f32 %f15403, %f15620, %f16389, %f15399;
	// end inline asm
	// begin inline asm
	fma.rn.f32 %f15407, %f15620, %f16389, %f15403;
	// end inline asm
	// begin inline asm
	fma.rn.f32 %f15411, %f15620, %f16389, %f15407;
	// end inline asm
	// begin inline asm
	fma.rn.f32 %f15415, %f15620, %f16389, %f15411;
	// end inline asm
	// begin inline asm
	fma.rn.f32 %f15419, %f15620, %f16389, %f15415;
	// end inline asm
	// begin inline asm
	fma.rn.f32 %f15423, %f15620, %f16389, %f15419;
	// end inline asm
	// begin inline asm
	fma.rn.f32 %f15427, %f15620, %f16389, %f15423;
	// end inline asm
	// begin inline asm
	fma.rn.f32 %f15431, %f15620, %f16389, %f15427;
	// end inline asm
	// begin inline asm
	fma.rn.f32 %f15435, %f15620, %f16389, %f15431;
	// end inline asm
	// begin inline asm
	fma.rn.f32 %f15439, %f15620, %f16389, %f15435;
	// end inline asm
	// begin inline asm
	fma.rn.f32 %f15443, %f15620, %f16389, %f15439;
	// end inline asm
	// begin inline asm
	fma.rn.f32 %f15447, %f15620, %f16389, %f15443;
	// end inline asm
	// begin inline asm
	fma.rn.f32 %f15451, %f15620, %f16389, %f15447;
	// end inline asm
	// begin inline asm
	fma.rn.f32 %f15455, %f15620, %f16389, %f15451;
	// end inline asm
	// begin inline asm
	fma.rn.f32 %f15459, %f15620, %f16389, %f15455;
	// end inline asm
	// begin inline asm
	fma.rn.f32 %f15463, %f15620, %f16389, %f15459;
	// end inline asm
	// begin inline asm
	fma.rn.f32 %f15467, %f15620, %f16389, %f15463;
	// end inline asm
	// begin inline asm
	fma.rn.f32 %f15471, %f15620, %f16389, %f15467;
	// end inline asm
	// begin inline asm
	fma.rn.f32 %f15475, %f15620, %f16389, %f15471;
	// end inline asm
	// begin inline asm
	fma.rn.f32 %f15479, %f15620, %f16389, %f15475;
	// end inline asm
	// begin inline asm
	fma.rn.f32 %f15483, %f15620, %f16389, %f15479;
	// end inline asm
	// begin inline asm
	fma.rn.f32 %f15487, %f15620, %f16389, %f15483;
	// end inline asm
	// begin inline asm
	fma.rn.f32 %f15491, %f15620, %f16389, %f15487;
	// end inline asm
	// begin inline asm
	fma.rn.f32 %f15495, %f15620, %f16389, %f15491;
	// end inline asm
	// begin inline asm
	fma.rn.f32 %f15499, %f15620, %f16389, %f15495;
	// end inline asm
	// begin inline asm
	fma.rn.f32 %f15503, %f15620, %f16389, %f15499;
	// end inline asm
	// begin inline asm
	fma.rn.f32 %f15507, %f15620, %f16389, %f15503;
	// end inline asm
	// begin inline asm
	fma.rn.f32 %f15511, %f15620, %f16389, %f15507;
	// end inline asm
	// begin inline asm
	fma.rn.f32 %f15515, %f15620, %f16389, %f15511;
	// end inline asm
	// begin inline asm
	fma.rn.f32 %f15519, %f15620, %f16389, %f15515;
	// end inline asm
	// begin inline asm
	fma.rn.f32 %f15523, %f15620, %f16389, %f15519;
	// end inline asm
	// begin inline asm
	fma.rn.f32 %f15527, %f15620, %f16389, %f15523;
	// end inline asm
	// begin inline asm
	fma.rn.f32 %f15531, %f15620, %f16389, %f15527;
	// end inline asm
	// begin inline asm
	fma.rn.f32 %f15535, %f15620, %f16389, %f15531;
	// end inline asm
	// begin inline asm
	fma.rn.f32 %f15539, %f15620, %f16389, %f15535;
	// end inline asm
	// begin inline asm
	fma.rn.f32 %f15543, %f15620, %f16389, %f15539;
	// end inline asm
	// begin inline asm
	fma.rn.f32 %f15547, %f15620, %f16389, %f15543;
	// end inline asm
	// begin inline asm
	fma.rn.f32 %f15551, %f15620, %f16389, %f15547;
	// end inline asm
	// begin inline asm
	fma.rn.f32 %f15555, %f15620, %f16389, %f15551;
	// end inline asm
	// begin inline asm
	fma.rn.f32 %f15559, %f15620, %f16389, %f15555;
	// end inline asm
	// begin inline asm
	fma.rn.f32 %f15563, %f15620, %f16389, %f15559;
	// end inline asm
	// begin inline asm
	fma.rn.f32 %f15567, %f15620, %f16389, %f15563;
	// end inline asm
	// begin inline asm
	fma.rn.f32 %f15571, %f15620, %f16389, %f15567;
	// end inline asm
	// begin inline asm
	fma.rn.f32 %f15575, %f15620, %f16389, %f15571;
	// end inline asm
	// begin inline asm
	fma.rn.f32 %f15579, %f15620, %f16389, %f15575;
	// end inline asm
	// begin inline asm
	fma.rn.f32 %f15583, %f15620, %f16389, %f15579;
	// end inline asm
	// begin inline asm
	fma.rn.f32 %f15587, %f15620, %f16389, %f15583;
	// end inline asm
	// begin inline asm
	fma.rn.f32 %f15591, %f15620, %f16389, %f15587;
	// end inline asm
	// begin inline asm
	fma.rn.f32 %f15595, %f15620, %f16389, %f15591;
	// end inline asm
	// begin inline asm
	fma.rn.f32 %f15599, %f15620, %f16389, %f15595;
	// end inline asm
	// begin inline asm
	fma.rn.f32 %f15603, %f15620, %f16389, %f15599;
	// end inline asm
	// begin inline asm
	fma.rn.f32 %f15607, %f15620, %f16389, %f15603;
	// end inline asm
	// begin inline asm
	fma.rn.f32 %f15611, %f15620, %f16389, %f15607;
	// end inline asm
	// begin inline asm
	fma.rn.f32 %f15615, %f15620, %f16389, %f15611;
	// end inline asm
	// begin inline asm
	fma.rn.f32 %f15619, %f15620, %f16389, %f15615;
	// end inline asm
	sin.approx.f32 	%f15876, %f15619;
	// begin inline asm
	fma.rn.f32 %f15623, %f15876, %f16389, %f15619;
	// end inline asm
	// begin inline asm
	fma.rn.f32 %f15627, %f15876, %f16389, %f15623;
	// end inline asm
	// begin inline asm
	fma.rn.f32 %f15631, %f15876, %f16389, %f15627;
	// end inline asm
	// begin inline asm
	fma.rn.f32 %f15635, %f15876, %f16389, %f15631;
	// end inline asm
	// begin inline asm
	fma.rn.f32 %f15639, %f15876, %f16389, %f15635;
	// end inline asm
	// begin inline asm
	fma.rn.f32 %f15643, %f15876, %f16389, %f15639;
	// end inline asm
	// begin inline asm
	fma.rn.f32 %f15647, %f15876, %f16389, %f15643;
	// end inline asm
	// begin inline asm
	fma.rn.f32 %f15651, %f15876, %f16389, %f15647;
	// end inline asm
	// begin inline asm
	fma.rn.f32 %f15655, %f15876, %f16389, %f15651;
	// end inline asm
	// begin inline asm
	fma.rn.f32 %f15659, %f15876, %f16389, %f15655;
	// end inline asm
	// begin inline asm
	fma.rn.f32 %f15663, %f15876, %f16389, %f15659;
	// end inline asm
	// begin inline asm
	fma.rn.f32 %f15667, %f15876, %f16389, %f15663;
	// end inline asm
	// begin inline asm
	fma.rn.f32 %f15671, %f15876, %f16389, %f15667;
	// end inline asm
	// begin inline asm
	fma.rn.f32 %f15675, %f15876, %f16389, %f15671;
	// end inline asm
	// begin inline asm
	fma.rn.f32 %f15679, %f15876, %f16389, %f15675;
	// end inline asm
	// begin inline asm
	fma.rn.f32 %f15683, %f15876, %f16389, %f15679;
	// end inline asm
	// begin inline asm
	fma.rn.f32 %f15687, %f15876, %f16389, %f15683;
	// end inline asm
	// begin inline asm
	fma.rn.f32 %f15691, %f15876, %f16389, %f15687;
	// end inline asm
	// begin inline asm
	fma.rn.f32 %f15695, %f15876, %f16389, %f15691;
	// end inline asm
	// begin inline asm
	fma.rn.f32 %f15699, %f15876, %f16389, %f15695;
	// end inline asm
	// begin inline asm
	fma.rn.f32 %f15703, %f15876, %f16389, %f15699;
	// end inline asm
	// begin inline asm
	fma.rn.f32 %f15707, %f15876, %f16389, %f15703;
	// end inline asm
	// begin inline asm
	fma.rn.f32 %f15711, %f15876, %f16389, %f15707;
	// end inline asm
	// begin inline asm
	fma.rn.f32 %f15715, %f15876, %f16389, %f15711;
	// end inline asm
	// begin inline asm
	fma.rn.f32 %f15719, %f15876, %f16389, %f15715;
	// end inline asm
	// begin inline asm
	fma.rn.f32 %f15723, %f15876, %f16389, %f15719;
	// end inline asm
	// begin inline asm
	fma.rn.f32 %f15727, %f15876, %f16389, %f15723;
	// end inline asm
	// begin inline asm
	fma.rn.f32 %f15731, %f15876, %f16389, %f15727;
	// end inline asm
	// begin inline asm
	fma.rn.f32 %f15735, %f15876, %f16389, %f15731;
	// end inline asm
	// begin inline asm
	fma.rn.f32 %f15739, %f15876, %f16389, %f15735;
	// end inline asm
	// begin inline asm
	fma.rn.f32 %f15743, %f15876, %f16389, %f15739;
	// end inline asm
	// begin inline asm
	fma.rn.f32 %f15747, %f15876, %f16389, %f15743;
	// end inline asm
	// begin inline asm
	fma.rn.f32 %f15751, %f15876, %f16389, %f15747;
	// end inline asm
	// begin inline asm
	fma.rn.f32 %f15755, %f15876, %f16389, %f15751;
	// end inline asm
	// begin inline asm
	fma.rn.f32 %f15759, %f15876, %f16389, %f15755;
	// end inline asm
	// begin inline asm
	fma.rn.f32 %f15763, %f15876, %f16389, %f15759;
	// end inline asm
	// begin inline asm
	fma.rn.f32 %f15767, %f15876, %f16389, %f15763;
	// end inline asm
	// begin inline asm
	fma.rn.f32 %f15771, %f15876, %f16389, %f15767;
	// end inline asm
	// begin inline asm
	fma.rn.f32 %f15775, %f15876, %f16389, %f15771;
	// end inline asm
	// begin inline asm
	fma.rn.f32 %f15779, %f15876, %f16389, %f15775;
	// end inline asm
	// begin inline asm
	fma.rn.f32 %f15783, %f15876, %f16389, %f15779;
	// end inline asm
	// begin inline asm
	fma.rn.f32 %f15787, %f15876, %f16389, %f15783;
	// end inline asm
	// begin inline asm
	fma.rn.f32 %f15791, %f15876, %f16389, %f15787;
	// end inline asm
	// begin inline asm
	fma.rn.f32 %f15795, %f15876, %f16389, %f15791;
	// end inline asm
	// begin inline asm
	fma.rn.f32 %f15799, %f15876, %f16389, %f15795;
	// end inline asm
	// begin inline asm
	fma.rn.f32 %f15803, %f15876, %f16389, %f15799;
	// end inline asm
	// begin inline asm
	fma.rn.f32 %f15807, %f15876, %f16389, %f15803;
	// end inline asm
	// begin inline asm
	fma.rn.f32 %f15811, %f15876, %f16389, %f15807;
	// end inline asm
	// begin inline asm
	fma.rn.f32 %f15815, %f15876, %f16389, %f15811;
	// end inline asm
	// begin inline asm
	fma.rn.f32 %f15819, %f15876, %f16389, %f15815;
	// end inline asm
	// begin inline asm
	fma.rn.f32 %f15823, %f15876, %f16389, %f15819;
	// end inline asm
	// begin inline asm
	fma.rn.f32 %f15827, %f15876, %f16389, %f15823;
	// end inline asm
	// begin inline asm
	fma.rn.f32 %f15831, %f15876, %f16389, %f15827;
	// end inline asm
	// begin inline asm
	fma.rn.f32 %f15835, %f15876, %f16389, %f15831;
	// end inline asm
	// begin inline asm
	fma.rn.f32 %f15839, %f15876, %f16389, %f15835;
	// end inline asm
	// begin inline asm
	fma.rn.f32 %f15843, %f15876, %f16389, %f15839;
	// end inline asm
	// begin inline asm
	fma.rn.f32 %f15847, %f15876, %f16389, %f15843;
	// end inline asm
	// begin inline asm
	fma.rn.f32 %f15851, %f15876, %f16389, %f15847;
	// end inline asm
	// begin inline asm
	fma.rn.f32 %f15855, %f15876, %f16389, %f15851;
	// end inline asm
	// begin inline asm
	fma.rn.f32 %f15859, %f15876, %f16389, %f15855;
	// end inline asm
	// begin inline asm
	fma.rn.f32 %f15863, %f15876, %f16389, %f15859;
	// end inline asm
	// begin inline asm
	fma.rn.f32 %f15867, %f15876, %f16389, %f15863;
	// end inline asm
	// begin inline asm
	fma.rn.f32 %f15871, %f15876, %f16389, %f15867;
	// end inline asm
	// begin inline asm
	fma.rn.f32 %f15875, %f15876, %f16389, %f15871;
	// end inline asm
	sin.approx.f32 	%f16132, %f15875;
	// begin inline asm
	fma.rn.f32 %f15879, %f16132, %f16389, %f15875;
	// end inline asm
	// begin inline asm
	fma.rn.f32 %f15883, %f16132, %f16389, %f15879;
	// end inline asm
	// begin inline asm
	fma.rn.f32 %f15887, %f16132, %f16389, %f15883;
	// end inline asm
	// begin inline asm
	fma.rn.f32 %f15891, %f16132, %f16389, %f15887;
	// end inline asm
	// begin inline asm
	fma.rn.f32 %f15895, %f16132, %f16389, %f15891;
	// end inline asm
	// begin inline asm
	fma.rn.f32 %f15899, %f16132, %f16389, %f15895;
	// end inline asm
	// begin inline asm
	fma.rn.f32 %f15903, %f16132, %f16389, %f15899;
	// end inline asm
	// begin inline asm
	fma.rn.f32 %f15907, %f16132, %f16389, %f15903;
	// end inline asm
	// begin inline asm
	fma.rn.f32 %f15911, %f16132, %f16389, %f15907;
	// end inline asm
	// begin inline asm
	fma.rn.f32 %f15915, %f16132, %f16389, %f15911;
	// end inline asm
	// begin inline asm
	fma.rn.f32 %f15919, %f16132, %f16389, %f15915;
	// end inline asm
	// begin inline asm
	fma.rn.f32 %f15923, %f16132, %f16389, %f15919;
	// end inline asm
	// begin inline asm
	fma.rn.f32 %f15927, %f16132, %f16389, %f15923;
	// end inline asm
	// begin inline asm
	fma.rn.f32 %f15931, %f16132, %f16389, %f15927;
	// end inline asm
	// begin inline asm
	fma.rn.f32 %f15935, %f16132, %f16389, %f15931;
	// end inline asm
	// begin inline asm
	fma.rn.f32 %f15939, %f16132, %f16389, %f15935;
	// end inline asm
	// begin inline asm
	fma.rn.f32 %f15943, %f16132, %f16389, %f15939;
	// end inline asm
	// begin inline asm
	fma.rn.f32 %f15947, %f16132, %f16389, %f15943;
	// end inline asm
	// begin inline asm
	fma.rn.f32 %f15951, %f16132, %f16389, %f15947;
	// end inline asm
	// begin inline asm
	fma.rn.f32 %f15955, %f16132, %f16389, %f15951;
	// end inline asm
	// begin inline asm
	fma.rn.f32 %f15959, %f16132, %f16389, %f15955;
	// end inline asm
	// begin inline asm
	fma.rn.f32 %f15963, %f16132, %f16389, %f15959;
	// end inline asm
	// begin inline asm
	fma.rn.f32 %f15967, %f16132, %f16389, %f15963;
	// end inline asm
	// begin inline asm
	fma.rn.f32 %f15971, %f16132, %f16389, %f15967;
	// end inline asm
	// begin inline asm
	fma.rn.f32 %f15975, %f16132, %f16389, %f15971;
	// end inline asm
	// begin inline asm
	fma.rn.f32 %f15979, %f16132, %f16389, %f15975;
	// end inline asm
	// begin inline asm
	fma.rn.f32 %f15983, %f16132, %f16389, %f15979;
	// end inline asm
	// begin inline asm
	fma.rn.f32 %f15987, %f16132, %f16389, %f15983;
	// end inline asm
	// begin inline asm
	fma.rn.f32 %f15991, %f16132, %f16389, %f15987;
	// end inline asm
	// begin inline asm
	fma.rn.f32 %f15995, %f16132, %f16389, %f15991;
	// end inline asm
	// begin inline asm
	fma.rn.f32 %f15999, %f16132, %f16389, %f15995;
	// end inline asm
	// begin inline asm
	fma.rn.f32 %f16003, %f16132, %f16389, %f15999;
	// end inline asm
	// begin inline asm
	fma.rn.f32 %f16007, %f16132, %f16389, %f16003;
	// end inline asm
	// begin inline asm
	fma.rn.f32 %f16011, %f16132, %f16389, %f16007;
	// end inline asm
	// begin inline asm
	fma.rn.f32 %f16015, %f16132, %f16389, %f16011;
	// end inline asm
	// begin inline asm
	fma.rn.f32 %f16019, %f16132, %f16389, %f16015;
	// end inline asm
	// begin inline asm
	fma.rn.f32 %f16023, %f16132, %f16389, %f16019;
	// end inline asm
	// begin inline asm
	fma.rn.f32 %f16027, %f16132, %f16389, %f16023;
	// end inline asm
	// begin inline asm
	fma.rn.f32 %f16031, %f16132, %f16389, %f16027;
	// end inline asm
	// begin inline asm
	fma.rn.f32 %f16035, %f16132, %f16389, %f16031;
	// end inline asm
	// begin inline asm
	fma.rn.f32 %f16039, %f16132, %f16389, %f16035;
	// end inline asm
	// begin inline asm
	fma.rn.f32 %f16043, %f16132, %f16389, %f16039;
	// end inline asm
	// begin inline asm
	fma.rn.f32 %f16047, %f16132, %f16389, %f16043;
	// end inline asm
	// begin inline asm
	fma.rn.f32 %f16051, %f16132, %f16389, %f16047;
	// end inline asm
	// begin inline asm
	fma.rn.f32 %f16055, %f16132, %f16389, %f16051;
	// end inline asm
	// begin inline asm
	fma.rn.f32 %f16059, %f16132, %f16389, %f16055;
	// end inline asm
	// begin inline asm
	fma.rn.f32 %f16063, %f16132, %f16389, %f16059;
	// end inline asm
	// begin inline asm
	fma.rn.f32 %f16067, %f16132, %f16389, %f16063;
	// end inline asm
	// begin inline asm
	fma.rn.f32 %f16071, %f16132, %f16389, %f16067;
	// end inline asm
	// begin inline asm
	fma.rn.f32 %f16075, %f16132, %f16389, %f16071;
	// end inline asm
	// begin inline asm
	fma.rn.f32 %f16079, %f16132, %f16389, %f16075;
	// end inline asm
	// begin inline asm
	fma.rn.f32 %f16083, %f16132, %f16389, %f16079;
	// end inline asm
	// begin inline asm
	fma.rn.f32 %f16087, %f16132, %f16389, %f16083;
	// end inline asm
	// begin inline asm
	fma.rn.f32 %f16091, %f16132, %f16389, %f16087;
	// end inline asm
	// begin inline asm
	fma.rn.f32 %f16095, %f16132, %f16389, %f16091;
	// end inline asm
	// begin inline asm
	fma.rn.f32 %f16099, %f16132, %f16389, %f16095;
	// end inline asm
	// begin inline asm
	fma.rn.f32 %f16103, %f16132, %f16389, %f16099;
	// end inline asm
	// begin inline asm
	fma.rn.f32 %f16107, %f16132, %f16389, %f16103;
	// end inline asm
	// begin inline asm
	fma.rn.f32 %f16111, %f16132, %f16389, %f16107;
	// end inline asm
	// begin inline asm
	fma.rn.f32 %f16115, %f16132, %f16389, %f16111;
	// end inline asm
	// begin inline asm
	fma.rn.f32 %f16119, %f16132, %f16389, %f16115;
	// end inline asm
	// begin inline asm
	fma.rn.f32 %f16123, %f16132, %f16389, %f16119;
	// end inline asm
	// begin inline asm
	fma.rn.f32 %f16127, %f16132, %f16389, %f16123;
	// end inline asm
	// begin inline asm
	fma.rn.f32 %f16131, %f16132, %f16389, %f16127;
	// end inline asm
	sin.approx.f32 	%f16388, %f16131;
	// begin inline asm
	fma.rn.f32 %f16135, %f16388, %f16389, %f16131;
	// end inline asm
	// begin inline asm
	fma.rn.f32 %f16139, %f16388, %f16389, %f16135;
	// end inline asm
	// begin inline asm
	fma.rn.f32 %f16143, %f16388, %f16389, %f16139;
	// end inline asm
	// begin inline asm
	fma.rn.f32 %f16147, %f16388, %f16389, %f16143;
	// end inline asm
	// begin inline asm
	fma.rn.f32 %f16151, %f16388, %f16389, %f16147;
	// end inline asm
	// begin inline asm
	fma.rn.f32 %f16155, %f16388, %f16389, %f16151;
	// end inline asm
	// begin inline asm
	fma.rn.f32 %f16159, %f16388, %f16389, %f16155;
	// end inline asm
	// begin inline asm
	fma.rn.f32 %f16163, %f16388, %f16389, %f16159;
	// end inline asm
	// begin inline asm
	fma.rn.f32 %f16167, %f16388, %f16389, %f16163;
	// end inline asm
	// begin inline asm
	fma.rn.f32 %f16171, %f16388, %f16389, %f16167;
	// end inline asm
	// begin inline asm
	fma.rn.f32 %f16175, %f16388, %f16389, %f16171;
	// end inline asm
	// begin inline asm
	fma.rn.f32 %f16179, %f16388, %f16389, %f16175;
	// end inline asm
	// begin inline asm
	fma.rn.f32 %f16183, %f16388, %f16389, %f16179;
	// end inline asm
	// begin inline asm
	fma.rn.f32 %f16187, %f16388, %f16389, %f16183;
	// end inline asm
	// begin inline asm
	fma.rn.f32 %f16191, %f16388, %f16389, %f16187;
	// end inline asm
	// begin inline asm
	fma.rn.f32 %f16195, %f16388, %f16389, %f16191;
	// end inline asm
	// begin inline asm
	fma.rn.f32 %f16199, %f16388, %f16389, %f16195;
	// end inline asm
	// begin inline asm
	fma.rn.f32 %f16203, %f16388, %f16389, %f16199;
	// end inline asm
	// begin inline asm
	fma.rn.f32 %f16207, %f16388, %f16389, %f16203;
	// end inline asm
	// begin inline asm
	fma.rn.f32 %f16211, %f16388, %f16389, %f16207;
	// end inline asm
	// begin inline asm
	fma.rn.f32 %f16215, %f16388, %f16389, %f16211;
	// end inline asm
	// begin inline asm
	fma.rn.f32 %f16219, %f16388, %f16389, %f16215;
	// end inline asm
	// begin inline asm
	fma.rn.f32 %f16223, %f16388, %f16389, %f16219;
	// end inline asm
	// begin inline asm
	fma.rn.f32 %f16227, %f16388, %f16389, %f16223;
	// end inline asm
	// begin inline asm
	fma.rn.f32 %f16231, %f16388, %f16389, %f16227;
	// end inline asm
	// begin inline asm
	fma.rn.f32 %f16235, %f16388, %f16389, %f16231;
	// end inline asm
	// begin inline asm
	fma.rn.f32 %f16239, %f16388, %f16389, %f16235;
	// end inline asm
	// begin inline asm
	fma.rn.f32 %f16243, %f16388, %f16389, %f16239;
	// end inline asm
	// begin inline asm
	fma.rn.f32 %f16247, %f16388, %f16389, %f16243;
	// end inline asm
	// begin inline asm
	fma.rn.f32 %f16251, %f16388, %f16389, %f16247;
	// end inline asm
	// begin inline asm
	fma.rn.f32 %f16255, %f16388, %f16389, %f16251;
	// end inline asm
	// begin inline asm
	fma.rn.f32 %f16259, %f16388, %f16389, %f16255;
	// end inline asm
	// begin inline asm
	fma.rn.f32 %f16263, %f16388, %f16389, %f16259;
	// end inline asm
	// begin inline asm
	fma.rn.f32 %f16267, %f16388, %f16389, %f16263;
	// end inline asm
	// begin inline asm
	fma.rn.f32 %f16271, %f16388, %f16389, %f16267;
	// end inline asm
	// begin inline asm
	fma.rn.f32 %f16275, %f16388, %f16389, %f16271;
	// end inline asm
	// begin inline asm
	fma.rn.f32 %f16279, %f16388, %f16389, %f16275;
	// end inline asm
	// begin inline asm
	fma.rn.f32 %f16283, %f16388, %f16389, %f16279;
	// end inline asm
	// begin inline asm
	fma.rn.f32 %f16287, %f16388, %f16389, %f16283;
	// end inline asm
	// begin inline asm
	fma.rn.f32 %f16291, %f16388, %f16389, %f16287;
	// end inline asm
	// begin inline asm
	fma.rn.f32 %f16295, %f16388, %f16389, %f16291;
	// end inline asm
	// begin inline asm
	fma.rn.f32 %f16299, %f16388, %f16389, %f16295;
	// end inline asm
	// begin inline asm
	fma.rn.f32 %f16303, %f16388, %f16389, %f16299;
	// end inline asm
	// begin inline asm
	fma.rn.f32 %f16307, %f16388, %f16389, %f16303;
	// end inline asm
	// begin inline asm
	fma.rn.f32 %f16311, %f16388, %f16389, %f16307;
	// end inline asm
	// begin inline asm
	fma.rn.f32 %f16315, %f16388, %f16389, %f16311;
	// end inline asm
	// begin inline asm
	fma.rn.f32 %f16319, %f16388, %f16389, %f16315;
	// end inline asm
	// begin inline asm
	fma.rn.f32 %f16323, %f16388, %f16389, %f16319;
	// end inline asm
	// begin inline asm
	fma.rn.f32 %f16327, %f16388, %f16389, %f16323;
	// end inline asm
	// begin inline asm
	fma.rn.f32 %f16331, %f16388, %f16389, %f16327;
	// end inline asm
	// begin inline asm
	fma.rn.f32 %f16335, %f16388, %f16389, %f16331;
	// end inline asm
	// begin inline asm
	fma.rn.f32 %f16339, %f16388, %f16389, %f16335;
	// end inline asm
	// begin inline asm
	fma.rn.f32 %f16343, %f16388, %f16389, %f16339;
	// end inline asm
	// begin inline asm
	fma.rn.f32 %f16347, %f16388, %f16389, %f16343;
	// end inline asm
	// begin inline asm
	fma.rn.f32 %f16351, %f16388, %f16389, %f16347;
	// end inline asm
	// begin inline asm
	fma.rn.f32 %f16355, %f16388, %f16389, %f16351;
	// end inline asm
	// begin inline asm
	fma.rn.f32 %f16359, %f16388, %f16389, %f16355;
	// end inline asm
	// begin inline asm
	fma.rn.f32 %f16363, %f16388, %f16389, %f16359;
	// end inline asm
	// begin inline asm
	fma.rn.f32 %f16367, %f16388, %f16389, %f16363;
	// end inline asm
	// begin inline asm
	fma.rn.f32 %f16371, %f16388, %f16389, %f16367;
	// end inline asm
	// begin inline asm
	fma.rn.f32 %f16375, %f16388, %f16389, %f16371;
	// end inline asm
	// begin inline asm
	fma.rn.f32 %f16379, %f16388, %f16389, %f16375;
	// end inline asm
	// begin inline asm
	fma.rn.f32 %f16383, %f16388, %f16389, %f16379;
	// end inline asm
	// begin inline asm
	fma.rn.f32 %f16398, %f16388, %f16389, %f16383;
	// end inline asm
	sin.approx.f32 	%f16399, %f16398;
	add.s32 	%r9, %r9, 4;
	setp.ne.s32 	%p1, %r9, 4096;
	@%p1 bra 	$L__BB9_1;
	cos.approx.f32 	%f16391, %f16398;
	add.s32 	%r5, %r1, 1;
	cvt.rn.f32.u32 	%f16392, %r5;
	cvta.to.global.u64 	%rd2, %rd1;
	add.f32 	%f16393, %f16398, %f16392;
	add.f32 	%f16394, %f16399, %f16393;
	add.f32 	%f16395, %f16391, %f16394;
	add.f32 	%f16396, %f16395, 0f40400000;
	add.f32 	%f16397, %f16396, 0f40800000;
	mov.u32 	%r6, %ctaid.x;
	mov.u32 	%r7, %ntid.x;
	mad.lo.s32 	%r8, %r6, %r7, %r1;
	mul.wide.u32 	%rd3, %r8, 4;
	add.s64 	%rd4, %rd2, %rd3;
	st.global.f32 	[%rd4], %f16397;
	ret;

}
	// .globl	_Z21fp32_sincos_sfu_128_1Pf
.visible .entry _Z21fp32_sincos_sfu_128_1Pf(
	.param .u64 .ptr .align 1 _Z21fp32_sincos_sfu_128_1Pf_param_0
)
{
	.reg .pred 	%p<2>;
	.reg .b32 	%r<10>;
	.reg .b32 	%f<32784>;
	.reg .b64 	%rd<5>;

	ld.param.u64 	%rd1, [_Z21fp32_sincos_sfu_128_1Pf_param_0];
	mov.u32 	%r1, %tid.x;
	cvt.rn.f32.u32 	%f32782, %r1;
	mov.f32 	%f32783, 0f3F800000;
	mov.b32 	%r9, 0;
$L__BB10_1:
	mov.f32 	%f32773, 0f40400000;
	// begin inline asm
	fma.rn.f32 %f7, %f32783, %f32773, %f32782;
	// end inline asm
	// begin inline asm
	fma.rn.f32 %f11, %f32783, %f32773, %f7;
	// end inline asm
	// begin inline asm
	fma.rn.f32 %f15, %f32783, %f32773, %f11;
	// end inline asm
	// begin inline asm
	fma.rn.f32 %f19, %f32783, %f32773, %f15;
	// end inline asm
	// begin inline asm
	fma.rn.f32 %f23, %f32783, %f32773, %f19;
	// end inline asm
	// begin inline asm
	fma.rn.f32 %f27, %f32783, %f32773, %f23;
	// end inline asm
	// begin inline asm
	fma.rn.f32 %f31, %f32783, %f32773, %f27;
	// end inline asm
	// begin inline asm
	fma.rn.f32 %f35, %f32783, %f32773, %f31;
	// end inline asm
	// begin inline asm
	fma.rn.f32 %f39, %f32783, %f32773, %f35;
	// end inline asm
	// begin inline asm
	fma.rn.f32 %f43, %f32783, %f32773, %f39;
	// end inline asm
	// begin inline asm
	fma.rn.f32 %f47, %f32783, %f32773, %f43;
	// end inline asm
	// begin inline asm
	fma.rn.f32 %f51, %f32783, %f32773, %f47;
	// end inline asm
	// begin inline asm
	fma.rn.f32 %f55, %f32783, %f32773, %f51;
	// end inline asm
	// begin inline asm
	fma.rn.f32 %f59, %f32783, %f32773, %f55;
	// end inline asm
	// begin inline asm
	fma.rn.f32 %f63, %f32783, %f32773, %f59;
	// end inline asm
	// begin inline asm
	fma.rn.f32 %f67, %f32783, %f32773, %f63;
	// end inline asm
	// begin inline asm
	fma.rn.f32 %f71, %f32783, %f32773, %f67;
	// end inline asm
	// begin inline asm
	fma.rn.f32 %f75, %f32783, %f32773, %f71;
	// end inline asm
	// begin inline asm
	fma.rn.f32 %f79, %f32783, %f32773, %f75;
	// end inline asm
	// begin inline asm
	fma.rn.f32 %f83, %f32783, %f32773, %f79;
	// end inline asm
	// begin inline asm
	fma.rn.f32 %f87, %f32783, %f32773, %f83;
	// end inline asm
	// begin inline asm
	fma.rn.f32 %f91, %f32783, %f32773, %f87;
	// end inline asm
	// begin inline asm
	fma.rn.f32 %f95, %f32783, %f32773, %f91;
	// end inline asm
	// begin inline asm
	fma.rn.f32 %f99, %f32783, %f32773, %f95;
	// end inline asm
	// begin inline asm
	fma.rn.f32 %f103, %f32783, %f32773, %f99;
	// end inline asm
	// begin inline asm
	fma.rn.f32 %f107, %f32783, %f32773, %f103;
	// end inline asm
	// begin inline asm
	fma.rn.f32 %f111, %f32783, %f32773, %f107;
	// end inline asm
	// begin inline asm
	fma.rn.f32 %f115, %f32783, %f32773, %f111;
	// end inline asm
	// begin inline asm
	fma.rn.f32 %f119, %f32783, %f32773, %f115;
	// end inline asm
	// begin inline asm
	fma.rn.f32 %f123, %f32783, %f32773, %f119;
	// end inline asm
	// begin inline asm
	fma.rn.f32 %f127, %f32783, %f32773, %f123;
	// end inline asm
	// begin inline asm
	fma.rn.f32 %f131, %f32783, %f32773, %f127;
	// end inline asm
	// begin inline asm
	fma.rn.f32 %f135, %f32783, %f32773, %f131;
	// end inline asm
	// begin inline asm
	fma.rn.f32 %f139, %f32783, %f32773, %f135;
	// end inline asm
	// begin inline asm
	fma.rn.f32 %f143, %f32783, %f32773, %f139;
	// end inline asm
	// begin inline asm
	fma.rn.f32 %f147, %f32783, %f32773, %f143;
	// end inline asm
	// begin inline asm
	fma.rn.f32 %f151, %f32783, %f32773, %f147;
	// end inline asm
	// begin inline asm
	fma.rn.f32 %f155, %f32783, %f32773, %f151;
	// end inline asm
	// begin inline asm
	fma.rn.f32 %f159, %f32783, %f32773, %f155;
	// end inline asm
	// begin inline asm
	fma.rn.f32 %f163, %f32783, %f32773, %f159;
	// end inline asm
	// begin inline asm
	fma.rn.f32 %f167, %f32783, %f32773, %f163;
	// end inline asm
	// begin inline asm
	fma.rn.f32 %f171, %f32783, %f32773, %f167;
	// end inline asm
	// begin inline asm
	fma.rn.f32 %f175, %f32783, %f32773, %f171;
	// end inline asm
	// begin inline asm
	fma.rn.f32 %f179, %f32783, %f32773, %f175;
	// end inline asm
	// begin inline asm
	fma.rn.f32 %f183, %f32783, %f32773, %f179;
	// end inline asm
	// begin inline asm
	fma.rn.f32 %f187, %f32783, %f32773, %f183;
	// end inline asm
	// begin inline asm
	fma.rn.f32 %f191, %f32783, %f32773, %f187;
	// end inline asm
	// begin inline asm
	fma.rn.f32 %f195, %f32783, %f32773, %f191;
	// end inline asm
	// begin inline asm
	fma.rn.f32 %f199, %f32783, %f32773, %f195;
	// end inline asm
	// begin inline asm
	fma.rn.f32 %f203, %f32783, %f32773, %f199;
	// end inline asm
	// begin inline asm
	fma.rn.f32 %f207, %f32783, %f32773, %f203;
	// end inline asm
	// begin inline asm
	fma.rn.f32 %f211, %f32783, %f32773, %f207;
	// end inline asm
	// begin inline asm
	fma.rn.f32 %f215, %f32783, %f32773, %f211;
	// end inline asm
	// begin inline asm
	fma.rn.f32 %f219, %f32783, %f32773, %f215;
	// end inline asm
	// begin inline asm
	fma.rn.f32 %f223, %f32783, %f32773, %f219;
	// end inline asm
	// begin inline asm
	fma.rn.f32 %f227, %f32783, %f32773, %f223;
	// end inline asm
	// begin inline asm
	fma.rn.f32 %f231, %f32783, %f32773, %f227;
	// end inline asm
	// begin inline asm
	fma.rn.f32 %f235, %f32783, %f32773, %f231;
	// end inline asm
	// begin inline asm
	fma.rn.f32 %f239, %f32783, %f32773, %f235;
	// end inline asm
	// begin inline asm
	fma.rn.f32 %f243, %f32783, %f32773, %f239;
	// end inline asm
	// begin inline asm
	fma.rn.f32 %f247, %f32783, %f32773, %f243;
	// end inline asm
	// begin inline asm
	fma.rn.f32 %f251, %f32783, %f32773, %f247;
	// end inline asm
	// begin inline asm
	fma.rn.f32 %f255, %f32783, %f32773, %f251;
	// end inline asm
	// begin inline asm
	fma.rn.f32 %f259, %f32783, %f32773, %f255;
	// end inline asm
	// begin inline asm
	fma.rn.f32 %f263, %f32783, %f32773, %f259;
	// end inline asm
	// begin inline asm
	fma.rn.f32 %f267, %f32783, %f32773, %f263;
	// end inline asm
	// begin inline asm
	fma.rn.f32 %f271, %f32783, %f32773, %f267;
	// end inline asm
	// begin inline asm
	fma.rn.f32 %f275, %f32783, %f32773, %f271;
	// end inline asm
	// begin inline asm
	fma.rn.f32 %f279, %f32783, %f32773, %f275;
	// end inline asm
	// begin inline asm
	fma.rn.f32 %f283, %f32783, %f32773, %f279;
	// end inline asm
	// begin inline asm
	fma.rn.f32 %f287, %f32783, %f32773, %f283;
	// end inline asm
	// begin inline asm
	fma.rn.f32 %f291, %f32783, %f32773, %f287;
	// end inline asm
	// begin inline asm
	fma.rn.f32 %f295, %f32783, %f32773, %f291;
	// end inline asm
	// begin inline asm
	fma.rn.f32 %f299, %f32783, %f32773, %f295;
	// end inline asm
	// begin inline asm
	fma.rn.f32 %f303, %f32783, %f32773, %f299;
	// end inline asm
	// begin inline asm
	fma.rn.f32 %f307, %f32783, %f32773, %f303;
	// end inline asm
	// begin inline asm
	fma.rn.f32 %f311, %f32783, %f32773, %f307;
	// end inline asm
	// begin inline asm
	fma.rn.f32 %f315, %f32783, %f32773, %f311;
	// end inline asm
	// begin inline asm
	fma.rn.f32 %f319, %f32783, %f32773, %f315;
	// end inline asm
	// begin inline asm
	fma.rn.f32 %f323, %f32783, %f32773, %f319;
	// end inline asm
	// begin inline asm
	fma.rn.f32 %f327, %f32783, %f32773, %f323;
	// end inline asm
	// begin inline asm
	fma.rn.f32 %f331, %f32783, %f32773, %f327;
	// end inline asm
	// begin inline asm
	fma.rn.f32 %f335, %f32783, %f32773, %f331;
	// end inline asm
	// begin inline asm
	fma.rn.f32 %f339, %f32783, %f32773, %f335;
	// end inline asm
	// begin inline asm
	fma.rn.f32 %f343, %f32783, %f32773, %f339;
	// end inline asm
	// begin inline asm
	fma.rn.f32 %f347, %f32783, %f32773, %f343;
	// end inline asm
	// begin inline asm
	fma.rn.f32 %f351, %f32783, %f32773, %f347;
	// end inline asm
	// begin inline asm
	fma.rn.f32 %f355, %f32783, %f32773, %f351;
	// end inline asm
	// begin inline asm
	fma.rn.f32 %f359, %f32783, %f32773, %f355;
	// end inline asm
	// begin inline asm
	fma.rn.f32 %f363, %f32783, %f32773, %f359;
	// end inline asm
	// begin inline asm
	fma.rn.f32 %f367, %f32783, %f32773, %f363;
	// end inline asm
	// begin inline asm
	fma.rn.f32 %f371, %f32783, %f32773, %f367;
	// end inline asm
	// begin inline asm
	fma.rn.f32 %f375, %f32783, %f32773, %f371;
	// end inline asm
	// begin inline asm
	fma.rn.f32 %f379, %f32783, %f32773, %f375;
	// end inline asm
	// begin inline asm
	fma.rn.f32 %f383, %f32783, %f32773, %f379;
	// end inline asm
	// begin inline asm
	fma.rn.f32 %f387, %f32783, %f32773, %f383;
	// end inline asm
	// begin inline asm
	fma.rn.f32 %f391, %f32783, %f32773, %f387;
	// end inline asm
	// begin inline asm
	fma.rn.f32 %f395, %f32783, %f32773, %f391;
	// end inline asm
	// begin inline asm
	fma.rn.f32 %f399, %f32783, %f32773, %f395;
	// end inline asm
	// begin inline asm
	fma.rn.f32 %f403, %f32783, %f32773, %f399;
	// end inline asm
	// begin inline asm
	fma.rn.f32 %f407, %f32783, %f32773, %f403;
	// end inline asm
	// begin inline asm
	fma.rn.f32 %f411, %f32783, %f32773, %f407;
	// end inline asm
	// begin inline asm
	fma.rn.f32 %f415, %f32783, %f32773, %f411;
	// end inline asm
	// begin inline asm
	fma.rn.f32 %f419, %f32783, %f32773, %f415;
	// end inline asm
	// begin inline asm
	fma.rn.f32 %f423, %f32783, %f32773, %f419;
	// end inline asm
	// begin inline asm
	fma.rn.f32 %f427, %f32783, %f32773, %f423;
	// end inline asm
	// begin inline asm
	fma.rn.f32 %f431, %f32783, %f32773, %f427;
	// end inline asm
	// begin inline asm
	fma.rn.f32 %f435, %f32783, %f32773, %f431;
	// end inline asm
	// begin inline asm
	fma.rn.f32 %f439, %f32783, %f32773, %f435;
	// end inline asm
	// begin inline asm
	fma.rn.f32 %f443, %f32783, %f32773, %f439;
	// end inline asm
	// begin inline asm
	fma.rn.f32 %f447, %f32783, %f32773, %f443;
	// end inline asm
	// begin inline asm
	fma.rn.f32 %f451, %f32783, %f32773, %f447;
	// end inline asm
	// begin inline asm
	fma.rn.f32 %f455, %f32783, %f32773, %f451;
	// end inline asm
	// begin inline asm
	fma.rn.f32 %f459, %f32783, %f32773, %f455;
	// end inline asm
	// begin inline asm
	fma.rn.f32 %f463, %f32783, %f32773, %f459;
	// end inline asm
	// begin inline asm
	fma.rn.f32 %f467, %f32783, %f32773, %f463;
	// end inline asm
	// begin inline asm
	fma.rn.f32 %f471, %f32783, %f32773, %f467;
	// end inline asm
	// begin inline asm
	fma.rn.f32 %f475, %f32783, %f32773, %f471;
	// end inline asm
	// begin inline asm
	fma.rn.f32 %f479, %f32783, %f32773, %f475;
	// end inline asm
	// begin inline asm
	fma.rn.f32 %f483, %f32783, %f32773, %f479;
	// end inline asm
	// begin inline asm
	fma.rn.f32 %f487, %f32783, %f32773, %f483;
	// end inline asm
	// begin inline asm
	fma.rn.f32 %f491, %f32783, %f32773, %f487;
	// end inline asm
	// begin inline asm
	fma.rn.f32 %f495, %f32783, %f32773, %f491;
	// end inline asm
	// begin inline asm
	fma.rn.f32 %f499, %f32783, %f32773, %f495;
	// end inline asm
	// begin inline asm
	fma.rn.f32 %f503, %f32783, %f32773, %f499;
	// end inline asm
	// begin inline asm
	fma.rn.f32 %f507, %f32783, %f32773, %f503;
	// end inline asm
	// begin inline asm
	fma.rn.f32 %f511, %f32783, %f32773, %f507;
	// end inline asm
	// begin inline asm
	fma.rn.f32 %f515, %f32783, %f32773, %f511;
	// end inline asm
	sin.approx.f32 	%f1028, %f515;
	// begin inline asm
	fma.rn.f32 %f519, %f1028, %f32773, %f515;
	// end inline asm
	// begin inline asm
	fma.rn.f32 %f523, %f1028, %f32773, %f519;
	// end inline asm
	// begin inline asm
	fma.rn.f32 %f527, %f1028, %f32773, %f523;
	// end inline asm
	// begin inline asm
	fma.rn.f32 %f531, %f1028, %f32773, %f527;
	// end inline asm
	// begin inline asm
	fma.rn.f32 %f535, %f1028, %f32773, %f531;
	// end inline asm
	// begin inline asm
	fma.rn.f32 %f539, %f1028, %f32773, %f535;
	// end inline asm
	// begin inline asm
	fma.rn.f32 %f543, %f1028, %f32773, %f539;
	// end inline asm
	// begin inline asm
	fma.rn.f32 %f547, %f1028, %f32773, %f543;
	// end inline asm
	// begin inline asm
	fma.rn.f32 %f551, %f1028, %f32773, %f547;
	// end inline asm
	// begin inline asm
	fma.rn.f32 %f555, %f1028, %f32773, %f551;
	// end inline asm
	// begin inline asm
	fma.rn.f32 %f559, %f1028, %f32773, %f555;
	// end inline asm
	// begin inline asm
	fma.rn.f32 %f563, %f1028, %f32773, %f559;
	// end inline asm
	// begin inline asm
	fma.rn.f32 %f567, %f1028, %f32773, %f563;
	// end inline asm
	// begin inline asm
	fma.rn.f32 %f571, %f1028, %f32773, %f567;
	// end inline asm
	// begin inline asm
	fma.rn.f32 %f575, %f1028, %f32773, %f571;
	// end inline asm
	// begin inline asm
	fma.rn.f32 %f579, %f1028, %f32773, %f575;
	// end inline asm
	// begin inline asm
	fma.rn.f32 %f583, %f1028, %f32773, %f579;
	// end inline asm
	// begin inline asm
	fma.rn.f32 %f587, %f1028, %f32773, %f583;
	// end inline asm
	// begin inline asm
	fma.rn.f32 %f591, %f1028, %f32773, %f587;
	// end inline asm
	// begin inline asm
	fma.rn.f32 %f595, %f1028, %f32773, %f591;
	// end inline asm
	// begin inline asm
	fma.rn.f32 %f599, %f1028, %f32773, %f595;
	// end inline asm
	// begin inline asm
	fma.rn.f32 %f603, %f1028, %f32773, %f599;
	// end inline asm
	// begin inline asm
	fma.rn.f32 %f607, %f1028, %f32773, %f603;
	// end inline asm
	// begin inline asm
	fma.rn.f32 %f611, %f1028, %f32773, %f607;
	// end inline asm
	// begin inline asm
	fma.rn.f32 %f615, %f1028, %f32773, %f611;
	// end inline asm
	// begin inline asm
	fma.rn.f32 %f619, %f1028, %f32773, %f615;
	// end inline asm
	// begin inline asm
	fma.rn.f32 %f623, %f1028, %f32773, %f619;
	// end inline asm
	// begin inline asm
	fma.rn.f32 %f627, %f1028, %f32773, %f623;
	// end inline asm
	// begin inline asm
	fma.rn.f32 %f631, %f1028, %f32773, %f627;
	// end inline asm
	// begin inline asm
	fma.rn.f32 %f635, %f1028, %f32773, %f631;
	// end inline asm
	// begin inline asm
	fma.rn.f32 %f639, %f1028, %f32773, %f635;
	// end inline asm
	// begin inline asm
	fma.rn.f32 %f643, %f1028, %f32773, %f639;
	// end inline asm
	// begin inline asm
	fma.rn.f32 %f647, %f1028, %f32773, %f643;
	// end inline asm
	// begin inline asm
	fma.rn.f32 %f651, %f1028, %f32773, %f647;
	// end inline asm
	// begin inline asm
	fma.rn.f32 %f655, %f1028, %f32773, %f651;
	// end inline asm
	// begin inline asm
	fma.rn.f32 %f659, %f1028, %f32773, %f655;
	// end inline asm
	// begin inline asm
	fma.rn.f32 %f663, %f1028, %f32773, %f659;
	// end inline asm
	// begin inline asm
	fma.rn.f32 %f667, %f1028, %f32773, %f663;
	// end inline asm
	// begin inline asm
	fma.rn.f32 %f671, %f1028, %f32773, %f667;
	// end inline asm
	// begin inline asm
	fma.rn.f32 %f675, %f1028, %f32773, %f671;
	// end inline asm
	// begin inline asm
	fma.rn.f32 %f679, %f1028, %f32773, %f675;
	// end inline asm
	// begin inline asm
	fma.rn.f32 %f683, %f1028, %f32773, %f679;
	// end inline asm
	// begin inline asm
	fma.rn.f32 %f687, %f1028, %f32773, %f683;
	// end inline asm
	// begin inline asm
	fma.rn.f32 %f691, %f1028, %f32773, %f687;
	// end inline asm
	// begin inline asm
	fma.rn.f32 %f695, %f1028, %f32773, %f691;
	// end inline asm
	// begin inline asm
	fma.rn.f32 %f699, %f1028, %f32773, %f695;
	// end inline asm
	// begin inline asm
	fma.rn.f32 %f703, %f1028, %f32773, %f699;
	// end inline asm
	// begin inline asm
	fma.rn.f32 %f707, %f1028, %f32773, %f703;
	// end inline asm
	// begin inline asm
	fma.rn.f32 %f711, %f1028, %f32773, %f707;
	// end inline asm
	// begin inline asm
	fma.rn.f32 %f715, %f1028, %f32773, %f711;
	// end inline asm
	// begin inline asm
	fma.rn.f32 %f719, %f1028, %f32773, %f715;
	// end inline asm
	// begin inline asm
	fma.rn.f32 %f723, %f1028, %f32773, %f719;
	// end inline asm
	// begin inline asm
	fma.rn.f32 %f727, %f1028, %f32773, %f723;
	// end inline asm
	// begin inline asm
	fma.rn.f32 %f731, %f1028, %f32773, %f727;
	// end inline asm
	// begin inline asm
	fma.rn.f32 %f735, %f1028, %f32773, %f731;
	// end inline asm
	// begin inline asm
	fma.rn.f32 %f739, %f1028, %f32773, %f735;
	// end inline asm
	// begin inline asm
	fma.rn.f32 %f743, %f1028, %f32773, %f739;
	// end inline asm
	// begin inline asm
	fma.rn.f32 %f747, %f1028, %f32773, %f743;
	// end inline asm
	// begin inline asm
	fma.rn.f32 %f751, %f1028, %f32773, %f747;
	// end inline asm
	// begin inline asm
	fma.rn.f32 %f755, %f1028, %f32773, %f751;
	// end inline asm
	// begin inline asm
	fma.rn.f32 %f759, %f1028, %f32773, %f755;
	// end inline asm
	// begin inline asm
	fma.rn.f32 %f763, %f1028, %f32773, %f759;
	// end inline asm
	// begin inline asm
	fma.rn.f32 %f767, %f1028, %f32773, %f763;
	// end inline asm
	// begin inline asm
	fma.rn.f32 %f771, %f1028, %f32773, %f767;
	// end inline asm
	// begin inline asm
	fma.rn.f32 %f775, %f1028, %f32773, %f771;
	// end inline asm
	// begin inline asm
	fma.rn.f32 %f779, %f1028, %f32773, %f775;
	// end inline asm
	// begin inline asm
	fma.rn.f32 %f783, %f1028, %f32773, %f779;
	// end inline asm
	// begin inline asm
	fma.rn.f32 %f787, %f1028, %f32773, %f783;
	// end inline asm
	// begin inline asm
	fma.rn.f32 %f791, %f1028, %f32773, %f787;
	// end inline asm
	// begin inline asm
	fma.rn.f32 %f795, %f1028, %f32773, %f791;
	// end inline asm
	// begin inline asm
	fma.rn.f32 %f799, %f1028, %f32773, %f795;
	// end inline asm
	// begin inline asm
	fma.rn.f32 %f803, %f1028, %f32773, %f799;
	// end inline asm
	// begin inline asm
	fma.rn.f32 %f807, %f1028, %f32773, %f803;
	// end inline asm
	// begin inline asm
	fma.rn.f32 %f811, %f1028, %f32773, %f807;
	// end inline asm
	// begin inline asm
	fma.rn.f32 %f815, %f1028, %f32773, %f811;
	// end inline asm
	// begin inline asm
	fma.rn.f32 %f819, %f1028, %f32773, %f815;
	// end inline asm
	// begin inline asm
	fma.rn.f32 %f823, %f1028, %f32773, %f819;
	// end inline asm
	// begin inline asm
	fma.rn.f32 %f827, %f1028, %f32773, %f823;
	// end inline asm
	// begin inline asm
	fma.rn.f32 %f831, %f1028, %f32773, %f827;
	// end inline asm
	// begin inline asm
	fma.rn.f32 %f835, %f1028, %f32773, %f831;
	// end inline asm
	// begin inline asm
	fma.rn.f32 %f839, %f1028, %f32773, %f835;
	// end inline asm
	// begin inline asm
	fma.rn.f32 %f843, %f1028, %f32773, %f839;
	// end inline asm
	// begin inline asm
	fma.rn.f32 %f847, %f1028, %f32773, %f843;
	// end inline asm
	// begin inline asm
	fma.rn.f32 %f851, %f1028, %f32773, %f847;
	// end inline asm
	// begin inline asm
	fma.rn.f32 %f855, %f1028, %f32773, %f851;
	// end inline asm
	// begin inline asm
	fma.rn.f32 %f859, %f1028, %f32773, %f855;
	// end inline asm
	// begin inline asm
	fma.rn.f32 %f863, %f1028, %f32773, %f859;
	// end inline asm
	// begin inline asm
	fma.rn.f32 %f867, %f1028, %f32773, %f863;
	// end inline asm
	// begin inline asm
	fma.rn.f32 %f871, %f1028, %f32773, %f867;
	// end inline asm
	// begin inline asm
	fma.rn.f32 %f875, %f1028, %f32773, %f871;
	// end inline asm
	// begin inline asm
	fma.rn.f32 %f879, %f1028, %f32773, %f875;
	// end inline asm
	// begin inline asm
	fma.rn.f32 %f883, %f1028, %f32773, %f879;
	// end inline asm
	// begin inline asm
	fma.rn.f32 %f887, %f1028, %f32773, %f883;
	// end inline asm
	// begin inline asm
	fma.rn.f32 %f891, %f1028, %f32773, %f887;
	// end inline asm
	// begin inline asm
	fma.rn.f32 %f895, %f1028, %f32773, %f891;
	// end inline asm
	// begin inline asm
	fma.rn.f32 %f899, %f1028, %f32773, %f895;
	// end inline asm
	// begin inline asm
	fma.rn.f32 %f903, %f1028, %f32773, %f899;
	// end inline asm
	// begin inline asm
	fma.rn.f32 %f907, %f1028, %f32773, %f903;
	// end inline asm
	// begin inline asm
	fma.rn.f32 %f911, %f1028, %f32773, %f907;
	// end inline asm
	// begin inline asm
	fma.rn.f32 %f915, %f1028, %f32773, %f911;
	// end inline asm
	// begin inline asm
	fma.rn.f32 %f919, %f1028, %f32773, %f915;
	// end inline asm
	// begin inline asm
	fma.rn.f32 %f923, %f1028, %f32773, %f919;
	// end inline asm
	// begin inline asm
	fma.rn.f32 %f927, %f1028, %f32773, %f923;
	// end inline asm
	// begin inline asm
	fma.rn.f32 %f931, %f1028, %f32773, %f927;
	// end inline asm
	// begin inline asm
	fma.rn.f32 %f935, %f1028, %f32773, %f931;
	// end inline asm
	// begin inline asm
	fma.rn.f32 %f939, %f1028, %f32773, %f935;
	// end inline asm
	// begin inline asm
	fma.rn.f32 %f943, %f1028, %f32773, %f939;
	// end inline asm
	// begin inline asm
	fma.rn.f32 %f947, %f1028, %f32773, %f943;
	// end inline asm
	// begin inline asm
	fma.rn.f32 %f951, %f1028, %f32773, %f947;
	// end inline asm
	// begin inline asm
	fma.rn.f32 %f955, %f1028, %f32773, %f951;
	// end inline asm
	// begin inline asm
	fma.rn.f32 %f959, %f1028, %f32773, %f955;
	// end inline asm
	// begin inline asm
	fma.rn.f32 %f963, %f1028, %f32773, %f959;
	// end inline asm
	// begin inline asm
	fma.rn.f32 %f967, %f1028, %f32773, %f963;
	// end inline asm
	// begin inline asm
	fma.rn.f32 %f971, %f1028, %f32773, %f967;
	// end inline asm
	// begin inline asm
	fma.rn.f32 %f975, %f1028, %f32773, %f971;
	// end inline asm
	// begin inline asm
	fma.rn.f32 %f979, %f1028, %f32773, %f975;
	// end inline asm
	// begin inline asm
	fma.rn.f32 %f983, %f1028, %f32773, %f979;
	// end inline asm
	// begin inline asm
	fma.rn.f32 %f987, %f1028, %f32773, %f983;
	// end inline asm
	// begin inline asm
	fma.rn.f32 %f991, %f1028, %f32773, %f987;
	// end inline asm
	// begin inline asm
	fma.rn.f32 %f995, %f1028, %f32773, %f991;
	// end inline asm
	// begin inline asm
	fma.rn.f32 %f999, %f1028, %f32773, %f995;
	// end inline asm
	// begin inline asm
	fma.rn.f32 %f1003, %f1028, %f32773, %f999;
	// end inline asm
	// begin inline asm
	fma.rn.f32 %f1007, %f1028, %f32773, %f1003;
	// end inline asm
	// begin inline asm
	fma.rn.f32 %f1011, %f1028, %f32773, %f1007;
	// end inline asm
	// begin inline asm
	fma.rn.f32 %f1015, %f1028, %f32773, %f1011;
	// end inline asm
	// begin inline asm
	fma.rn.f32 %f1019, %f1028, %f32773, %f1015;
	// end inline asm
	// begin inline asm
	fma.rn.f32 %f1023, %f1028, %f32773, %f1019;
	// end inline asm
	// begin inline asm
	fma.rn.f32 %f1027, %f1028, %f32773, %f1023;
	// end inline asm
	sin.approx.f32 	%f1540, %f1027;
	// begin inline asm
	fma.rn.f32 %f1031, %f1540, %f32773, %f1027;
	// end inline asm
	// begin inline asm
	fma.rn.f32 %f1035, %f1540, %f32773, %f1031;
	// end inline asm
	// begin inline asm
	fma.rn.f32 %f1039, %f1540, %f32773, %f1035;
	// end inline asm
	// begin inline asm
	fma.rn.f32 %f1043, %f1540, %f32773, %f1039;
	// end inline asm
	// begin inline asm
	fma.rn.f32 %f1047, %f1540, %f32773, %f1043;
	// end inline asm
	// begin inline asm
	fma.rn.f32 %f1051, %f1540, %f32773, %f1047;
	// end inline asm
	// begin inline asm
	fma.rn.f32 %f1055, %f1540, %f32773, %f1051;
	// end inline asm
	// begin inline asm
	fma.rn.f32 %f1059, %f1540, %f32773, %f1055;
	// end inline asm
	// begin inline asm
	fma.rn.f32 %f1063, %f1540, %f32773, %f1059;
	// end inline asm
	// begin inline asm
	fma.rn.f32 %f1067, %f1540, %f32773, %f1063;
	// end inline asm
	// begin inline asm
	fma.rn.f32 %f1071, %f1540, %f32773, %f1067;
	// end inline asm
	// begin inline asm
	fma.rn.f32 %f1075, %f1540, %f32773, %f1071;
	// end inline asm
	// begin inline asm
	fma.rn.f32 %f1079, %f1540, %f32773, %f1075;
	// end inline asm
	// begin inline asm
	fma.rn.f32 %f1083, %f1540, %f32773, %f1079;
	// end inline asm
	// begin inline asm
	fma.rn.f32 %f1087, %f1540, %f32773, %f1083;
	// end inline asm
	// begin inline asm
	fma.rn.f32 %f1091, %f1540, %f32773, %f1087;
	// end inline asm
	// begin inline asm
	fma.rn.f32 %f1095, %f1540, %f32773, %f1091;
	// end inline asm
	// begin inline asm
	fma.rn.f32 %f1099, %f1540, %f32773, %f1095;
	// end inline asm
	// begin inline asm
	fma.rn.f32 %f1103, %f1540, %f32773, %f1099;
	// end inline asm
	// begin inline asm
	fma.rn.f32 %f1107, %f1540, %f32773, %f1103;
	// end inline asm
	// begin inline asm
	fma.rn.f32 %f1111, %f1540, %f32773, %f1107;
	// end inline asm
	// begin inline asm
	fma.rn.f32 %f1115, %f1540, %f32773, %f1111;
	// end inline asm
	// begin inline asm
	fma.rn.f32 %f1119, %f1540, %f32773, %f1115;
	// end inline asm
	// begin inline asm
	fma.rn.f32 %f1123, %f1540, %f32773, %f1119;
	// end inline asm
	// begin inline asm
	fma.rn.f32 %f1127, %f1540, %f32773, %f1123;
	// end inline asm
	// begin inline asm
	fma.rn.f32 %f1131, %f1540, %f32773, %f1127;
	// end inline asm
	// begin inline asm
	fma.rn.f32 %f1135, %f1540, %f32773, %f1131;
	// end inline asm
	// begin inline asm
	fma.rn.f32 %f1139, %f1540, %f32773, %f1135;
	// end inline asm
	// begin inline asm
	fma.rn.f32 %f1143, %f1540, %f32773, %f1139;
	// end inline asm
	// begin inline asm
	fma.rn.f32 %f1147, %f1540, %f32773, %f1143;
	// end inline asm
	// begin inline asm
	fma.rn.f32 %f1151, %f1540, %f32773, %f1147;
	// end inline asm
	// begin inline asm
	fma.rn.f32 %f1155, %f1540, %f32773, %f1151;
	// end inline asm
	// begin inline asm
	fma.rn.f32 %f1159, %f1540, %f32773, %f1155;
	// end inline asm
	// begin inline asm
	fma.rn.f32 %f1163, %f1540, %f32773, %f1159;
	// end inline asm
	// begin inline asm
	fma.rn.f32 %f1167, %f1540, %f32773, %f1163;
	// end inline asm
	// begin inline asm
	fma.rn.f32 %f1171, %f1540, %f32773, %f1167;
	// end inline asm
	// begin inline asm
	fma.rn.f32 %f1175, %f1540, %f32773, %f1171;
	// end inline asm
	// begin inline asm
	fma.rn.f32 %f1179, %f1540, %f32773, %f1175;
	// end inline asm
	// begin inline asm
	fma.rn.f32 %f1183, %f1540, %f32773, %f1179;
	// end inline asm
	// begin inline asm
	fma.rn.f32 %f1187, %f1540, %f32773, %f1183;
	// end inline asm
	// begin inline asm
	fma.rn.f32 %f1191, %f1540, %f32773, %f1187;
	// end inline asm
	// begin inline asm
	fma.rn.f32 %f1195, %f1540, %f32773, %f1191;
	// end inline asm
	// begin inline asm
	fma.rn.f32 %f1199, %f1540, %f32773, %f1195;
	// end inline asm
	// begin inline asm
	fma.rn.f32 %f1203, %f1540, %f32773, %f1199;
	// end inline asm
	// begin inline asm
	fma.rn.f32 %f1207, %f1540, %f32773, %f1203;
	// end inline asm
	// begin inline asm
	fma.rn.f32 %f1211, %f1540, %f32773, %f1207;
	// end inline asm
	// begin inline asm
	fma.rn.f32 %f1215, %f1540, %f32773, %f1211;
	// end inline asm
	// begin inline asm
	fma.rn.f32 %f1219, %f1540, %f32773, %f1215;
	// end inline asm
	// begin inline asm
	fma.rn.f32 %f1223, %f1540, %f32773, %f1219;
	// end inline asm
	// begin inline asm
	fma.rn.f32 %f1227, %f1540, %f32773, %f1223;
	// end inline asm
	// begin inline asm
	fma.rn.f32 %f1231, %f1540, %f32773, %f1227;
	// end inline asm
	// begin inline asm
	fma.rn.f32 %f1235, %f1540, %f32773, %f1231;
	// end inline asm
	// begin inline asm
	fma.rn.f32 %f1239, %f1540, %f32773, %f1235;
	// end inline asm
	// begin inline asm
	fma.rn.f32 %f1243, %f1540, %f32773, %f1239;
	// end inline asm
	// begin inline asm
	fma.rn.f32 %f1247, %f1540, %f32773, %f1243;
	// end inline asm
	// begin inline asm
	fma.rn.f32 %f1251, %f1540, %f32773, %f1247;
	// end inline asm
	// begin inline asm
	fma.rn.f32 %f1255, %f1540, %f32773, %f1251;
	// end inline asm
	// begin inline asm
	fma.rn.f32 %f1259, %f1540, %f32773, %f1255;
	// end inline asm
	// begin inline asm
	fma.rn.f32 %f1263, %f1540, %f32773, %f1259;
	// end inline asm
	// begin inline asm
	fma.rn.f32 %f1267, %f1540, %f32773, %f1263;
	// end inline asm
	// begin inline asm
	fma.rn.f32 %f1271, %f1540, %f32773, %f1267;
	// end inline asm
	// begin inline asm
	fma.rn.f32 %f1275, %f1540, %f32773, %f1271;
	// end inline asm
	// begin inline asm
	fma.rn.f32 %f1279, %f1540, %f32773, %f1275;
	// end inline asm
	// begin inline asm
	fma.rn.f32 %f1283, %f1540, %f32773, %f1279;
	// end inline asm
	// begin inline asm
	fma.rn.f32 %f1287, %f1540, %f32773, %f1283;
	// end inline asm
	// begin inline asm
	fma.rn.f32 %f1291, %f1540, %f32773, %f1287;
	// end inline asm
	// begin inline asm
	fma.rn.f32 %f1295, %f1540, %f32773, %f1291;
	// end inline asm
	// begin inline asm
	fma.rn.f32 %f1299, %f1540, %f32773, %f1295;
	// end inline asm
	// begin inline asm
	fma.rn.f32 %f1303, %f1540, %f32773, %f1299;
	// end inline asm
	// begin inline asm
	fma.rn.f32 %f1307, %f1540, %f32773, %f1303;
	// end inline asm
	// begin inline asm
	fma.rn.f32 %f1311, %f1540, %f32773, %f1307;
	// end inline asm
	// begin inline asm
	fma.rn.f32 %f1315, %f1540, %f32773, %f1311;
	// end inline asm
	// begin inline asm
	fma.rn.f32 %f1319, %f1540, %f32773, %f1315;
	// end inline asm
	// begin inline asm
	fma.rn.f32 %f1323, %f1540, %f32773, %f1319;
	// end inline asm
	// begin inline asm
	fma.rn.f32 %f1327, %f1540, %f32773, %f1323;
	// end inline asm
	// begin inline asm
	fma.rn.f32 %f1331, %f1540, %f32773, %f1327;
	// end inline asm
	// begin inline asm
	fma.rn.f32 %f1335, %f1540, %f32773, %f1331;
	// end inline asm
	// begin inline asm
	fma.rn.f32 %f1339, %f1540, %f32773, %f1335;
	// end inline asm
	// begin inline asm
	fma.rn.f32 %f1343, %f1540, %f32773, %f1339;
	// end inline asm
	// begin inline asm
	fma.rn.f32 %f1347, %f1540, %f32773, %f1343;
	// end inline asm
	// begin inline asm
	fma.rn.f32 %f1351, %f1540, %f32773, %f1347;
	// end inline asm
	// begin inline asm
	fma.rn.f32 %f1355, %f1540, %f32773, %f1351;
	// end inline asm
	// begin inline asm
	fma.rn.f32 %f1359, %f1540, %f32773, %f1355;
	// end inline asm
	// begin inline asm
	fma.rn.f32 %f1363, %f1540, %f32773, %f1359;
	// end inline asm
	// begin inline asm
	fma.rn.f32 %f1367, %f1540, %f32773, %f1363;
	// end inline asm
	// begin inline asm
	fma.rn.f32 %f1371, %f1540, %f32773, %f1367;
	// end inline asm
	// begin inline asm
	fma.rn.f32 %f1375, %f1540, %f32773, %f1371;
	// end inline asm
	// begin inline asm
	fma.rn.f32 %f1379, %f1540, %f32773, %f1375;
	// end inline asm
	// begin inline asm
	fma.rn.f32 %f1383, %f1540, %f32773, %f1379;
	// end inline asm
	// begin inline asm
	fma.rn.f32 %f1387, %f1540, %f32773, %f1383;
	// end inline asm
	// begin inline asm
	fma.rn.f32 %f1391, %f1540, %f32773, %f1387;
	// end inline asm
	// begin inline asm
	fma.rn.f32 %f1395, %f1540, %f32773, %f1391;
	// end inline asm
	// begin inline asm
	fma.rn.f32 %f1399, %f1540, %f32773, %f1395;
	// end inline asm
	// begin inline asm
	fma.rn.f32 %f1403, %f1540, %f32773, %f1399;
	// end inline asm
	// begin inline asm
	fma.rn.f32 %f1407, %f1540, %f32773, %f1403;
	// end inline asm
	// begin inline asm
	fma.rn.f32 %f1411, %f1540, %f32773, %f1407;
	// end inline asm
	// begin inline asm
	fma.rn.f32 %f1415, %f1540, %f32773, %f1411;
	// end inline asm
	// begin inline asm
	fma.rn.f32 %f1419, %f1540, %f32773, %f1415;
	// end inline asm
	// begin inline asm
	fma.rn.f32 %f1423, %f1540, %f32773, %f1419;
	// end inline asm
	// begin inline asm
	fma.rn.f32 %f1427, %f1540, %f32773, %f1423;
	// end inline asm
	// begin inline asm
	fma.rn.f32 %f1431, %f1540, %f32773, %f1427;
	// end inline asm
	// begin inline asm
	fma.rn.f32 %f1435, %f1540, %f32773, %f1431;
	// end inline asm
	// begin inline asm
	fma.rn.f32 %f1439, %f1540, %f32773, %f1435;
	// end inline asm
	// begin inline asm
	fma.rn.f32 %f1443, %f1540, %f32773, %f1439;
	// end inline asm
	// begin inline asm
	fma.rn.f32 %f1447, %f1540, %f32773, %f1443;
	// end inline asm
	// begin inline asm
	fma.rn.f32 %f1451, %f1540, %f32773, %f1447;
	// end inline asm
	// begin inline asm
	fma.rn.f32 %f1455, %f1540, %f32773, %f1451;
	// end inline asm
	// begin inline asm
	fma.rn.f32 %f1459, %f1540, %f32773, %f1455;
	// end inline asm
	// begin inline asm
	fma.rn.f32 %f1463, %f1540, %f32773, %f1459;
	// end inline asm
	// begin inline asm
	fma.rn.f32 %f1467, %f1540, %f32773, %f1463;
	// end inline asm
	// begin inline asm
	fma.rn.f32 %f1471, %f1540, %f32773, %f1467;
	// end inline asm
	// begin inline asm
	fma.rn.f32 %f1475, %f1540, %f32773, %f1471;
	// end inline asm
	// begin inline asm
	fma.rn.f32 %f1479, %f1540, %f32773, %f1475;
	// end inline asm
	// begin inline asm
	fma.rn.f32 %f1483, %f1540, %f32773, %f1479;
	// end inline asm
	// begin inline asm
	fma.rn.f32 %f1487, %f1540, %f32773, %f1483;
	// end inline asm
	// begin inline asm
	fma.rn.f32 %f1491, %f1540, %f32773, %f1487;
	// end inline asm
	// begin inline asm
	fma.rn.f32 %f1495, %f1540, %f32773, %f1491;
	// end inline asm
	// begin inline asm
	fma.rn.f32 %f1499, %f1540, %f32773, %f1495;
	// end inline asm
	// begin inline asm
	fma.rn.f32 %f1503, %f1540, %f32773, %f1499;
	// end inline asm
	// begin inline asm
	fma.rn.f32 %f1507, %f1540, %f32773, %f1503;
	// end inline asm
	// begin inline asm
	fma.rn.f32 %f1511, %f1540, %f32773, %f1507;
	// end inline asm
	// begin inline asm
	fma.rn.f32 %f1515, %f1540, %f32773, %f1511;
	// end inline asm
	// begin inline asm
	fma.rn.f32 %f1519, %f1540, %f32773, %f1515;
	// end inline asm
	// begin inline asm
	fma.rn.f32 %f1523, %f1540, %f32773, %f1519;
	// end inline asm
	// begin inline asm
	fma.rn.f32 %f1527, %f1540, %f32773, %f1523;
	// end inline asm
	// begin inline asm
	fma.rn.f32 %f1531, %f1540, %f32773, %f1527;
	// end inline asm
	// begin inline asm
	fma.rn.f32 %f1535, %f1540, %f32773, %f1531;
	// end inline asm
	// begin inline asm
	fma.rn.f32 %f1539, %f1540, %f32773, %f1535;
	// end inline asm
	sin.approx.f32 	%f2052, %f1539;
	// begin inline asm
	fma.rn.f32 %f1543, %f2052, %f32773, %f1539;
	// end inline asm
	// begin inline asm
	fma.rn.f32 %f1547, %f2052, %f32773, %f1543;
	// end inline asm
	// begin inline asm
	fma.rn.f32 %f1551, %f2052, %f32773, %f1547;
	// end inline asm
	// begin inline asm
	fma.rn.f32 %f1555, %f2052, %f32773, %f1551;
	// end inline asm
	// begin inline asm
	fma.rn.f32 %f1559, %f2052, %f32773, %f1555;
	// end inline asm
	// begin inline asm
	fma.rn.f32 %f1563, %f2052, %f32773, %f1559;
	// end inline asm
	// begin inline asm
	fma.rn.f32 %f1567, %f2052, %f32773, %f1563;
	// end inline asm
	// begin inline asm
	fma.rn.f32 %f1571, %f2052, %f32773, %f1567;
	// end inline asm
	// begin inline asm
	fma.rn.f32 %f1575, %f2052, %f32773, %f1571;
	// end inline asm
	// begin inline asm
	fma.rn.f32 %f1579, %f2052, %f32773, %f1575;
	// end inline asm
	// begin inline asm
	fma.rn.f32 %f1583, %f2052, %f32773, %f1579;
	// end inline asm
	// begin inline asm
	fma.rn.f32 %f1587, %f2052, %f32773, %f1583;
	// end inline asm
	// begin inline asm
	fma.rn.f32 %f1591, %f2052, %f32773, %f1587;
	// end inline asm
	// begin inline asm
	fma.rn.f32 %f1595, %f2052, %f32773, %f1591;
	// end inline asm
	// begin inline asm
	fma.rn.f32 %f1599, %f2052, %f32773, %f1595;
	// end inline asm
	// begin inline asm
	fma.rn.f32 %f1603, %f2052, %f32773, %f1599;
	// end inline asm
	// begin inline asm
	fma.rn.f32 %f1607, %f2052, %f32773, %f1603;
	// end inline asm
	// begin inline asm
	fma.rn.f32 %f1611, %f2052, %f32773, %f1607;
	// end inline asm
	// begin inline asm
	fma.rn.f32 %f1615, %f2052, %f32773, %f1611;
	// end inline asm
	// begin inline asm
	fma.rn.f32 %f1619, %f2052, %f32773, %f1615;
	// end inline asm
	// begin inline asm
	fma.rn.f32 %f1623, %f2052, %f32773, %f1619;
	// end inline asm
	// begin inline asm
	fma.rn.f32 %f1627, %f2052, %f32773, %f1623;
	// end inline asm
	// begin inline asm
	fma.rn.f32 %f1631, %f2052, %f32773, %f1627;
	// end inline asm
	// begin inline asm
	fma.rn.f32 %f1635, %f2052, %f32773, %f1631;
	// end inline asm
	// begin inline asm
	fma.rn.f32 %f1639, %f2052, %f32773, %f1635;
	// end inline asm
	// begin inline asm
	fma.rn.f32 %f1643, %f2052, %f32773, %f1639;
	// end inline asm
	// begin inline asm
	fma.rn.f32 %f1647, %f2052, %f32773, %f1643;
	// end inline asm
	// begin inline asm
	fma.rn.f32 %f1651, %f2052, %f32773, %f1647;
	// end inline asm
	// begin inline asm
	fma.rn.f32 %f1655, %f2052, %f32773, %f1651;
	// end inline asm
	// begin inline asm
	fma.rn.f32 %f1659, %f2052, %f32773, %f1655;
	// end inline asm
	// begin inline asm
	fma.rn.f32 %f1663, %f2052, %f32773, %f1659;
	// end inline asm
	// begin inline asm
	fma.rn.f32 %f1667, %f2052, %f32773, %f1663;
	// end inline asm
	// begin inline asm
	fma.rn.f32 %f1671, %f2052, %f32773, %f1667;
	// end inline asm
	// begin inline asm
	fma.rn.f32 %f1675, %f2052, %f32773, %f1671;
	// end inline asm
	// begin inline asm
	fma.rn.f32 %f1679, %f2052, %f32773, %f1675;
	// end inline asm
	// begin inline asm
	fma.rn.f32 %f1683, %f2052, %f32773, %f1679;
	// end inline asm
	// begin inline asm
	fma.rn.f32 %f1687, %f2052, %f32773, %f1683;
	// end inline asm
	// begin inline asm
	fma.rn.f32 %f1691, %f2052, %f32773, %f1687;
	// end inline asm
	// begin inline asm
	fma.rn.f32 %f1695, %f2052, %f32773, %f1691;
	// end inline asm
	// begin inline asm
	fma.rn.f32 %f1699, %f2052, %f32773, %f1695;
	// end inline asm
	// begin inline asm
	fma.rn.f32 %f1703, %f2052, %f32773, %f1699;
	// end inline asm
	// begin inline asm
	fma.rn.f32 %f1707, %f2052, %f32773, %f1703;
	// end inline asm
	// begin inline asm
	fma.rn.f32 %f1711, %f2052, %f32773, %f1707;
	// end inline asm
	// begin inline asm
	fma.rn.f32 %f1715, %f2052, %f32773, %f1711;
	// end inline asm
	// begin inline asm
	fma.rn.f32 %f1719, %f2052, %f32773, %f1715;
	// end inline asm
	// begin inline asm
	fma.rn.f32 %f1723, %f2052, %f32773, %f1719;
	// end inline asm
	// begin inline asm
	fma.rn.f32 %f1727, %f2052, %f32773, %f1723;
	// end inline asm
	// begin inline asm
	fma.rn.f32 %f1731, %f2052, %f32773, %f1727;
	// end inline asm
	// begin inline asm
	fma.rn.f32 %f1735, %f2052, %f32773, %f1731;
	// end inline asm
	// begin inline asm
	fma.rn.f32 %f1739, %f2052, %f32773, %f1735;
	// end inline asm
	// begin inline asm
	fma.rn.f32 %f1743, %f2052, %f32773, %f1739;
	// end inline asm
	// begin inline asm
	fma.rn.f32 %f1747, %f2052, %f32773, %f1743;
	// end inline asm
	// begin inline asm
	fma.rn.f32 %f1751, %f2052, %f32773, %f1747;
	// end inline asm
	// begin inline asm
	fma.rn.f32 %f1755, %f2052, %f32773, %f1751;
	// end inline asm
	// begin inline asm
	fma.rn.f32 %f1759, %f2052, %f32773, %f1755;
	// end inline asm
	// begin inline asm
	fma.rn.f32 %f1763, %f2052, %f32773, %f1759;
	// end inline asm
	// begin inline asm
	fma.rn.f32 %f1767, %f2052, %f32773, %f1763;
	// end inline asm
	// begin inline asm
	fma.rn.f32 %f1771, %f2052, %f32773, %f1767;
	// end inline asm
	// begin inline asm
	fma.rn.f32 %f1775, %f2052, %f32773, %f1771;
	// end inline asm
	// begin inline asm
	fma.rn.f32 %f1779, %f2052, %f32773, %f1775;
	// end inline asm
	// begin inline asm
	fma.rn.f32 %f1783, %f2052, %f32773, %f1779;
	// end inline asm
	// begin inline asm
	fma.rn.f32 %f1787, %f2052, %f32773, %f1783;
	// end inline asm
	// begin inline asm
	fma.rn.f32 %f1791, %f2052, %f32773, %f1787;
	// end inline asm
	// begin inline asm
	fma.rn.f32 %f1795, %f2052, %f32773, %f1791;
	// end inline asm
	// begin inline asm
	fma.rn.f32 %f1799, %f2052, %f32773, %f1795;
	// end inline asm
	// begin inline asm
	fma.rn.f32 %f1803, %f2052, %f32773, %f1799;
	// end inline asm
	// begin inline asm
	fma.rn.f32 %f1807, %f2052, %f32773, %f1803;
	// end inline asm
	// begin inline asm
	fma.rn.f32 %f1811, %f2052, %f32773, %f1807;
	// end inline asm
	// begin inline asm
	fma.rn.f32 %f1815, %f2052, %f32773, %f1811;
	// end inline asm
	// begin inline asm
	fma.rn.f32 %f1819, %f2052, %f32773, %f1815;
	// end inline asm
	// begin inline asm
	fma.rn.f32 %f1823, %f2052, %f32773, %f1819;
	// end inline asm
	// begin inline asm
	fma.rn.f32 %f1827, %f2052, %f32773, %f1823;
	// end inline asm
	// begin inline asm
	fma.rn.f32 %f1831, %f2052, %f32773, %f1827;
	// end inline asm
	// begin inline asm
	fma.rn.f32 %f1835, %f2052, %f32773, %f1831;
	// end inline asm
	// begin inline asm
	fma.rn.f32 %f1839, %f2052, %f32773, %f1835;
	// end inline asm
	// begin inline asm
	fma.rn.f32 %f1843, %f2052, %f32773, %f1839;
	// end inline asm
	// begin inline asm
	fma.rn.f32 %f1847, %f2052, %f32773, %f1843;
	// end inline asm
	// begin inline asm
	fma.rn.f32 %f1851, %f2052, %f32773, %f1847;
	// end inline asm
	// begin inline asm
	fma.rn.f32 %f1855, %f2052, %f32773, %f1851;
	// end inline asm
	// begin inline asm
	fma.rn.f32 %f1859, %f2052, %f32773, %f1855;
	// end inline asm
	// begin inline asm
	fma.rn.f32 %f1863, %f2052, %f32773, %f1859;
	// end inline asm
	// begin inline asm
	fma.rn.f32 %f1867, %f2052, %f32773, %f1863;
	// end inline asm
	// begin inline asm
	fma.rn.f32 %f1871, %f2052, %f32773, %f1867;
	// end inline asm
	// begin inline asm
	fma.rn.f32 %f1875, %f2052, %f32773, %f1871;
	// end inline asm
	// begin inline asm
	fma.rn.f32 %f1879, %f2052, %f32773, %f1875;
	// end inline asm
	// begin inline asm
	fma.rn.f32 %f1883, %f2052, %f32773, %f1879;
	// end inline asm
	// begin inline asm
	fma.rn.f32 %f1887, %f2052, %f32773, %f1883;
	// end inline asm
	// begin inline asm
	fma.rn.f32 %f1891, %f2052, %f32773, %f1887;
	// end inline asm
	// begin inline asm
	fma.rn.f32 %f1895, %f2052, %f32773, %f1891;
	// end inline asm
	// begin inline asm
	fma.rn.f32 %f1899, %f2052, %f32773, %f1895;
	// end inline asm
	// begin inline asm
	fma.rn.f32 %f1903, %f2052, %f32773, %f1899;
	// end inline asm
	// begin inline asm
	fma.rn.f32 %f1907, %f2052, %f32773, %f1903;
	// end inline asm
	// begin inline asm
	fma.rn.f32 %f1911, %f2052, %f32773, %f1907;
	// end inline asm
	// begin inline asm
	fma.rn.f32 %f1915, %f2052, %f32773, %f1911;
	// end inline asm
	// begin inline asm
	fma.rn.f32 %f1919, %f2052, %f32773, %f1915;
	// end inline asm
	// begin inline asm
	fma.rn.f32 %f1923, %f2052, %f32773, %f1919;
	// end inline asm
	// begin inline asm
	fma.rn.f32 %f1927, %f2052, %f32773, %f1923;
	// end inline asm
	// begin inline asm
	fma.rn.f32 %f1931, %f2052, %f32773, %f1927;
	// end inline asm
	// begin inline asm
	fma.rn.f32 %f1935, %f2052, %f32773, %f1931;
	// end inline asm
	// begin inline asm
	fma.rn.f32 %f1939, %f2052, %f32773, %f1935;
	// end inline asm
	// begin inline asm
	fma.rn.f32 %f1943, %f2052, %f32773, %f1939;
	// end inline asm
	// begin inline asm
	fma.rn.f32 %f1947, %f2052, %f32773, %f1943;
	// end inline asm
	// begin inline asm
	fma.rn.f32 %f1951, %f2052, %f32773, %f1947;
	// end inline asm
	// begin inline asm
	fma.rn.f32 %f1955, %f2052, %f32773, %f1951;
	// end inline asm
	// begin inline asm
	fma.rn.f32 %f1959, %f2052, %f32773, %f1955;
	// end inline asm
	// begin inline asm
	fma.rn.f32 %f1963, %f2052, %f32773, %f1959;
	// end inline asm
	// begin inline asm
	fma.rn.f32 %f1967, %f2052, %f32773, %f1963;
	// end inline asm
	// begin inline asm
	fma.rn.f32 %f1971, %f2052, %f32773, %f1967;
	// end inline asm
	// begin inline asm
	fma.rn.f32 %f1975, %f2052, %f32773, %f1971;
	// end inline asm
	// begin inline asm
	fma.rn.f32 %f1979, %f2052, %f32773, %f1975;
	// end inline asm
	// begin inline asm
	fma.rn.f32 %f1983, %f2052, %f32773, %f1979;
	// end inline asm
	// begin inline asm
	fma.rn.f32 %f1987, %f2052, %f32773, %f1983;
	// end inline asm
	// begin inline asm
	fma.rn.f32 %f1991, %f2052, %f32773, %f1987;
	// end inline asm
	// begin inline asm
	fma.rn.f32 %f1995, %f2052, %f32773, %f1991;
	// end inline asm
	// begin inline asm
	fma.rn.f32 %f1999, %f2052, %f32773, %f1995;
	// end inline asm
	// begin inline asm
	fma.rn.f32 %f2003, %f2052, %f32773, %f1999;
	// end inline asm
	// begin inline asm
	fma.rn.f32 %f2007, %f2052, %f32773, %f2003;
	// end inline asm
	// begin inline asm
	fma.rn.f32 %f2011, %f2052, %f32773, %f2007;
	// end inline asm
	// begin inline asm
	fma.rn.f32 %f2015, %f2052, %f32773, %f2011;
	// end inline asm
	// begin inline asm
	fma.rn.f32 %f2019, %f2052, %f32773, %f2015;
	// end inline asm
	// begin inline asm
	fma.rn.f32 %f2023, %f2052, %f32773, %f2019;
	// end inline asm
	// begin inline asm
	fma.rn.f32 %f2027, %f2052, %f32773, %f2023;
	// end inline asm
	// begin inline asm
	fma.rn.f32 %f2031, %f2052, %f32773, %f2027;
	// end inline asm
	// begin inline asm
	fma.rn.f32 %f2035, %f2052, %f32773, %f2031;
	// end inline asm
	// begin inline asm
	fma.rn.f32 %f2039, %f2052, %f32773, %f2035;
	// end inline asm
	// begin inline asm
	fma.rn.f32 %f2043, %f2052, %f32773, %f2039;
	// end inline asm
	// begin inline asm
	fma.rn.f32 %f2047, %f2052, %f32773, %f2043;
	// end inline asm
	// begin inline asm
	fma.rn.f32 %f2051, %f2052, %f32773, %f2047;
	// end inline asm
	sin.approx.f32 	%f2564, %f2051;
	// begin inline asm
	fma.rn.f32 %f2055, %f2564, %f32773, %f2051;
	// end inline asm
	// begin inline asm
	fma.rn.f32 %f2059, %f2564, %f32773, %f2055;
	// end inline asm
	// begin inline asm
	fma.rn.f32 %f2063, %f2564, %f32773, %f2059;
	// end inline asm
	// begin inline asm
	fma.rn.f32 %f2067, %f2564, %f32773, %f2063;
	// end inline asm
	// begin inline asm
	fma.rn.f32 %f2071, %f2564, %f32773, %f2067;
	// end inline asm
	// begin inline asm
	fma.rn.f32 %f2075, %f2564, %f32773, %f2071;
	// end inline asm
	// begin inline asm
	fma.rn.f32 %f2079, %f2564, %f32773, %f2075;
	// end inline asm
	// begin inline asm
	fma.rn.f32 %f2083, %f2564, %f32773, %f2079;
	// end inline asm
	// begin inline asm
	fma.rn.f32 %f2087, %f2564, %f32773, %f2083;
	// end inline asm
	// begin inline asm
	fma.rn.f32 %f2091, %f2564, %f32773, %f2087;
	// end inline asm
	// begin inline asm
	fma.rn.f32 %f2095, %f2564, %f32773, %f2091;
	// end inline asm
	// begin inline asm
	fma.rn.f32 %f2099, %f2564, %f32773, %f2095;
	// end inline asm
	// begin inline asm
	fma.rn.f32 %f2103, %f2564, %f32773, %f2099;
	// end inline asm
	// begin inline asm
	fma.rn.f32 %f2107, %f2564, %f32773, %f2103;
	// end inline asm
	// begin inline asm
	fma.rn.f32 %f2111, %f2564, %f32773, %f2107;
	// end inline asm
	// begin inline asm
	fma.rn.f32 %f2115, %f2564, %f32773, %f2111;
	// end inline asm
	// begin inline asm
	fma.rn.f32 %f2119, %f2564, %f32773, %f2115;
	// end inline asm
	// begin inline asm
	fma.rn.f32 %f2123, %f2564, %f32773, %f2119;
	// end inline asm
	// begin inline asm
	fma.rn.f32 %f2127, %f2564, %f32773, %f2123;
	// end inline asm
	// begin inline asm
	fma.rn.f32 %f2131, %f2564, %f32773, %f2127;
	// end inline asm
	// begin inline asm
	fma.rn.f32 %f2135, %f2564, %f32773, %f2131;
	// end inline asm
	// begin inline asm
	fma.rn.f32 %f2139, %f2564, %f32773, %f2135;
	// end inline asm
	// begin inline asm
	fma.rn.f32 %f2143, %f2564, %f32773, %f2139;
	// end inline asm
	// begin inline asm
	fma.rn.f32 %f2147, %f2564, %f32773, %f2143;
	// end inline asm
	// begin inline asm
	fma.rn.f32 %f2151, %f2564, %f32773, %f2147;
	// end inline asm
	// begin inline asm
	fma.rn.f32 %f2155, %f2564, %f32773, %f2151;
	// end inline asm
	// begin inline asm
	fma.rn.f32 %f2159, %f2564, %f32773, %f2155;
	// end inline asm
	// begin inline asm
	fma.rn.f32 %f2163, %f2564, %f32773, %f2159;
	// end inline asm
	// begin inline asm
	fma.rn.f32 %f2167, %f2564, %f32773, %f2163;
	// end inline asm
	// begin inline asm
	fma.rn.f32 %f2171, %f2564, %f32773, %f2167;
	// end inline asm
	// begin inline asm
	fma.rn.f32 %f2175, %f2564, %f32773, %f2171;
	// end inline asm
	// begin inline asm
	fma.rn.f32 %f2179, %f2564, %f32773, %f2175;
	// end inline asm
	// begin inline asm
	fma.rn.f32 %f2183, %f2564, %f32773, %f2179;
	// end inline asm
	// begin inline asm
	fma.rn.f32 %f2187, %f2564, %f32773, %f2183;
	// end inline asm
	// begin inline asm
	fma.rn.f32 %f2191, %f2564, %f32773, %f2187;
	// end inline asm
	// begin inline asm
	fma.rn.f32 %f2195, %f2564, %f32773, %f2191;
	// end inline asm
	// begin inline asm
	fma.rn.f32 %f2199, %f2564, %f32773, %f2195;
	// end inline asm
	// begin inline asm
	fma.rn.f32 %f2203, %f2564, %f32773, %f2199;
	// end inline asm
	// begin inline asm
	fma.rn.f32 %f2207, %f2564, %f32773, %f2203;
	// end inline asm
	// begin inline asm
	fma.rn.f32 %f2211, %f2564, %f32773, %f2207;
	// end inline asm
	// begin inline asm
	fma.rn.f32 %f2215, %f2564, %f32773, %f2211;
	// end inline asm
	// begin inline asm
	fma.rn.f32 %f2219, %f2564, %f32773, %f2215;
	// end inline asm
	// begin inline asm
	fma.rn.f32 %f2223, %f2564, %f32773, %f2219;
	// end inline asm
	// begin inline asm
	fma.rn.f32 %f2227, %f2564, %f32773, %f2223;
	// end inline asm
	// begin inline asm
	fma.rn.f32 %f2231, %f2564, %f32773, %f2227;
	// end inline asm
	// begin inline asm
	fma.rn.f32 %f2235, %f2564, %f32773, %f2231;
	// end inline asm
	// begin inline asm
	fma.rn.f32 %f2239, %f2564, %f32773, %f2235;
	// end inline asm
	// begin inline asm
	fma.rn.f32 %f2243, %f2564, %f32773, %f2239;
	// end inline asm
	// begin inline asm
	fma.rn.f32 %f2247, %f2564, %f32773, %f2243;
	// end inline asm
	// begin inline asm
	fma.rn.f32 %f2251, %f2564, %f32773, %f2247;
	// end inline asm
	// begin inline asm
	fma.rn.f32 %f2255, %f2564, %f32773, %f2251;
	// end inline asm
	// begin inline asm
	fma.rn.f32 %f2259, %f2564, %f32773, %f2255;
	// end inline asm
	// begin inline asm
	fma.rn.f32 %f2263, %f2564, %f32773, %f2259;
	// end inline asm
	// begin inline asm
	fma.rn.f32 %f2267, %f2564, %f32773, %f2263;
	// end inline asm
	// begin inline asm
	fma.rn.f32 %f2271, %f2564, %f32773, %f2267;
	// end inline asm
	// begin inline asm
	fma.rn.f32 %f2275, %f2564, %f32773, %f2271;
	// end inline asm
	// begin inline asm
	fma.rn.f32 %f2279, %f2564, %f32773, %f2275;
	// end inline asm
	// begin inline asm
	fma.rn.f32 %f2283, %f2564, %f32773, %f2279;
	// end inline asm
	// begin inline asm
	fma.rn.f32 %f2287, %f2564, %f32773, %f2283;
	// end inline asm
	// begin inline asm
	fma.rn.f32 %f2291, %f2564, %f32773, %f2287;
	// end inline asm
	// begin inline asm
	fma.rn.f32 %f2295, %f2564, %f32773, %f2291;
	// end inline asm
	// begin inline asm
	fma.rn.f32 %f2299, %f2564, %f32773, %f2295;
	// end inline asm
	// begin inline asm
	fma.rn.f32 %f2303, %f2564, %f32773, %f2299;
	// end inline asm
	// begin inline asm
	fma.rn.f32 %f2307, %f2564, %f32773, %f2303;
	// end inline asm
	// begin inline asm
	fma.rn.f32 %f2311, %f2564, %f32773, %f2307;
	// end inline asm
	// begin inline asm
	fma.rn.f32 %f2315, %f2564, %f32773, %f2311;
	// end inline asm
	// begin inline asm
	fma.rn.f32 %f2319, %f2564, %f32773, %f2315;
	// end inline asm
	// begin inline asm
	fma.rn.f32 %f2323, %f2564, %f32773, %f2319;
	// end inline asm
	// begin inline asm
	fma.rn.f32 %f2327, %f2564, %f32773, %f2323;
	// end inline asm
	// begin inline asm
	fma.rn.f32 %f2331, %f2564, %f32773, %f2327;
	// end inline asm
	// begin inline asm
	fma.rn.f32 %f2335, %f2564, %f32773, %f2331;
	// end inline asm
	// begin inline asm
	fma.rn.f32 %f2339, %f2564, %f32773, %f2335;
	// end inline asm
	// begin inline asm
	fma.rn.f32 %f2343, %f2564, %f32773, %f2339;
	// end inline asm
	// begin inline asm
	fma.rn.f32 %f2347, %f2564, %f32773, %f2343;
	// end inline asm
	// begin inline asm
	fma.rn.f32 %f2351, %f2564, %f32773, %f2347;
	// end inline asm
	// begin inline asm
	fma.rn.f32 %f2355, %f2564, %f32773, %f2351;
	// end inline asm
	// begin inline asm
	fma.rn.f32 %f2359, %f2564, %f32773, %f2355;
	// end inline asm
	// begin inline asm
	fma.rn.f32 %f2363, %f2564, %f32773, %f2359;
	// end inline asm
	// begin inline asm
	fma.rn.f32 %f2367, %f2564, %f32773, %f2363;
	// end inline asm
	// begin inline asm
	fma.rn.f32 %f2371, %f2564, %f32773, %f2367;
	// end inline asm
	// begin inline asm
	fma.rn.f32 %f2375, %f2564, %f32773, %f2371;
	// end inline asm
	// begin inline asm
	fma.rn.f32 %f2379, %f2564, %f32773, %f2375;
	// end inline asm
	// begin inline asm
	fma.rn.f32 %f2383, %f2564, %f32773, %f2379;
	// end inline asm
	// begin inline asm
	fma.rn.f32 %f2387, %f2564, %f32773, %f2383;
	// end inline asm
	// begin inline asm
	fma.rn.f32 %f2391, %f2564, %f32773, %f2387;
	// end inline asm
	// begin inline asm
	fma.rn.f32 %f2395, %f2564, %f32773, %f2391;
	// end inline asm
	// begin inline asm
	fma.rn.f32 %f2399, %f2564, %f32773, %f2395;
	// end inline asm
	// begin inline asm
	fma.rn.f32 %f2403, %f2564, %f32773, %f2399;
	// end inline asm
	// begin inline asm
	fma.rn.f32 %f2407, %f2564, %f32773, %f2403;
	// end inline asm
	// begin inline asm
	fma.rn.f32 %f2411, %f2564, %f32773, %f2407;
	// end inline asm
	// begin inline asm
	fma.rn.f32 %f2415, %f2564, %f32773, %f2411;
	// end inline asm
	// begin inline asm
	fma.rn.f32 %f2419, %f2564, %f32773, %f2415;
	// end inline asm
	// begin inline asm
	fma.rn.f32 %f2423, %f2564, %f32773, %f2419;
	// end inline asm
	// begin inline asm
	fma.rn.f32 %f2427, %f2564, %f32773, %f2423;
	// end inline asm
	// begin inline asm
	fma.rn.f32 %f2431, %f2564, %f32773, %f2427;
	// end inline asm
	// begin inline asm
	fma.rn.f32 %f2435, %f2564, %f32773, %f2431;
	// end inline asm
	// begin inline asm
	fma.rn.f32 %f2439, %f2564, %f32773, %f2435;
	// end inline asm
	// begin inline asm
	fma.rn.f32 %f2443, %f2564, %f32773, %f2439;
	// end inline asm
	// begin inline asm
	fma.rn.f32 %f2447, %f2564, %f32773, %f2443;
	// end inline asm
	// begin inline asm
	fma.rn.f32 %f2451, %f2564, %f32773, %f2447;
	// end inline asm
	// begin inline asm
	fma.rn.f32 %f2455, %f2564, %f32773, %f2451;
	// end inline asm
	// begin inline asm
	fma.rn.f32 %f2459, %f2564, %f32773, %f2455;
	// end inline asm
	// begin inline asm
	fma.rn.f32 %f2463, %f2564, %f32773, %f2459;
	// end inline asm
	// begin inline asm
	fma.rn.f32 %f2467, %f2564, %f32773, %f2463;
	// end inline asm
	// begin inline asm
	fma.rn.f32 %f2471, %f2564, %f32773, %f2467;
	// end inline asm
	// begin inline asm
	fma.rn.f32 %f2475, %f2564, %f32773, %f2471;
	// end inline asm
	// begin inline asm
	fma.rn.f32 %f2479, %f2564, %f32773, %f2475;
	// end inline asm
	// begin inline asm
	fma.rn.f32 %f2483, %f2564, %f32773, %f2479;
	// end inline asm
	// begin inline asm
	fma.rn.f32 %f2487, %f2564, %f32773, %f2483;
	// end inline asm
	// begin inline asm
	fma.rn.f32 %f2491, %f2564, %f32773, %f2487;
	// end inline asm
	// begin inline asm
	fma.rn.f32 %f2495, %f2564, %f32773, %f2491;
	// end inline asm
	// begin inline asm
	fma.rn.f32 %f2499, %f2564, %f32773, %f2495;
	// end inline asm
	// begin inline asm
	fma.rn.f32 %f2503, %f2564, %f32773, %f2499;
	// end inline asm
	// begin inline asm
	fma.rn.f32 %f2507, %f2564, %f32773, %f2503;
	// end inline asm
	// begin inline asm
	fma.rn.f32 %f2511, %f2564, %f32773, %f2507;
	// end inline asm
	// begin inline asm
	fma.rn.f32 %f2515, %f2564, %f32773, %f2511;
	// end inline asm
	// begin inline asm
	fma.rn.f32 %f2519, %f2564, %f32773, %f2515;
	// end inline asm
	// begin inline asm
	fma.rn.f32 %f2523, %f2564, %f32773, %f2519;
	// end inline asm
	// begin inline asm
	fma.rn.f32 %f2527, %f2564, %f32773, %f2523;
	// end inline asm
	// begin inline asm
	fma.rn.f32 %f2531, %f2564, %f32773, %f2527;
	// end inline asm
	// begin inline asm
	fma.rn.f32 %f2535, %f2564, %f32773, %f2531;
	// end inline asm
	// begin inline asm
	fma.rn.f32 %f2539, %f2564, %f32773, %f2535;
	// end inline asm
	// begin inline asm
	fma.rn.f32 %f2543, %f2564, %f32773, %f2539;
	// end inline asm
	// begin inline asm
	fma.rn.f32 %f2547, %f2564, %f32773, %f2543;
	// end inline asm
	// begin inline asm
	fma.rn.f32 %f2551, %f2564, %f32773, %f2547;
	// end inline asm
	// begin inline asm
	fma.rn.f32 %f2555, %f2564, %f32773, %f2551;
	// end inline asm
	// begin inline asm
	fma.rn.f32 %f2559, %f2564, %f32773, %f2555;
	// end inline asm
	// begin inline asm
	fma.rn.f32 %f2563, %f2564, %f32773, %f2559;
	// end inline asm
	sin.approx.f32 	%f3076, %f2563;
	// begin inline asm
	fma.rn.f32 %f2567, %f3076, %f32773, %f2563;
	// end inline asm
	// begin inline asm
	fma.rn.f32 %f2571, %f3076, %f32773, %f2567;
	// end inline asm
	// begin inline asm
	fma.rn.f32 %f2575, %f3076, %f32773, %f2571;
	// end inline asm
	// begin inline asm
	fma.rn.f32 %f2579, %f3076, %f32773, %f2575;
	// end inline asm
	// begin inline asm
	fma.rn.f32 %f2583, %f3076, %f32773, %f2579;
	// end inline asm
	// begin inline asm
	fma.rn.f32 %f2587, %f3076, %f32773, %f2583;
	// end inline asm
	// begin inline asm
	fma.rn.f32 %f2591, %f3076, %f32773, %f2587;
	// end inline asm
	// begin inline asm
	fma.rn.f32 %f2595, %f3076, %f32773, %f2591;
	// end inline asm
	// begin inline asm
	fma.rn.f32 %f2599, %f3076, %f32773, %f2595;
	// end inline asm
	// begin inline asm
	fma.rn.f32 %f2603, %f3076, %f32773, %f2599;
	// end inline asm
	// begin inline asm
	fma.rn.f32 %f2607, %f3076, %f32773, %f2603;
	// end inline asm
	// begin inline asm
	fma.rn.f32 %f2611, %f3076, %f32773, %f2607;
	// end inline asm
	// begin inline asm
	fma.rn.f32 %f2615, %f3076, %f32773, %f2611;
	// end inline asm
	// begin inline asm
	fma.rn.f32 %f2619, %f3076, %f32773, %f2615;
	// end inline asm
	// begin inline asm
	fma.rn.f32 %f2623, %f3076, %f32773, %f2619;
	// end inline asm
	// begin inline asm
	fma.rn.f32 %f2627, %f3076, %f32773, %f2623;
	// end inline asm
	// begin inline asm
	fma.rn.f32 %f2631, %f3076, %f32773, %f2627;
	// end inline asm
	// begin inline asm
	fma.rn.f32 %f2635, %f3076, %f32773, %f2631;
	// end inline asm
	// begin inline asm
	fma.rn.f32 %f2639, %f3076, %f32773, %f2635;
	// end inline asm
	// begin inline asm
	fma.rn.f32 %f2643, %f3076, %f32773, %f2639;
	// end inline asm
	// begin inline asm
	fma.rn.f32 %f2647, %f3076, %f32773, %f2643;
	// end inline asm
	// begin inline asm
	fma.rn.f32 %f2651, %f3076, %f32773, %f2647;
	// end inline asm
	// begin inline asm
	fma.rn.f32 %f2655, %f3076, %f32773, %f2651;
	// end inline asm
	// begin inline asm
	fma.rn.f32 %f2659, %f3076, %f32773, %f2655;
	// end inline asm
	// begin inline asm
	fma.rn.f32 %f2663, %f3076, %f32773, %f2659;
	// end inline asm
	// begin inline asm
	fma.rn.f32 %f2667, %f3076, %f32773, %f2663;
	// end inline asm
	// begin inline asm
	fma.rn.f32 %f2671, %f3076, %f32773, %f2667;
	// end inline asm
	// begin inline asm
	fma.rn.f32 %f2675, %f3076, %f32773, %f2671;
	// end inline asm
	// begin inline asm
	fma.rn.f32 %f2679, %f3076, %f32773, %f2675;
	// end inline asm
	// begin inline asm
	fma.rn.f32 %f2683, %f3076, %f32773, %f2679;
	// end inline asm
	// begin inline asm
	fma.rn.f32 %f2687, %f3076, %f32773, %f2683;
	// end inline asm
	// begin inline asm
	fma.rn.f32 %f2691, %f3076, %f32773, %f2687;
	// end inline asm
	// begin inline asm
	fma.rn.f32 %f2695, %f3076, %f32773, %f2691;
	// end inline asm
	// begin inline asm
	fma.rn.f32 %f2699, %f3076, %f32773, %f2695;
	// end inline asm
	// begin inline asm
	fma.rn.f32 %f2703, %f3076, %f32773, %f2699;
	// end inline asm
	// begin inline asm
	fma.rn.f32 %f2707, %f3076, %f32773, %f2703;
	// end inline asm
	// begin inline asm
	fma.rn.f32 %f2711, %f3076, %f32773, %f2707;
	// end inline asm
	// begin inline asm
	fma.rn.f32 %f2715, %f3076, %f32773, %f2711;
	// end inline asm
	// begin inline asm
	fma.rn.f32 %f2719, %f3076, %f32773, %f2715;
	// end inline asm
	// begin inline asm
	fma.rn.f32 %f2723, %f3076, %f32773, %f2719;
	// end inline asm
	// begin inline asm
	fma.rn.f32 %f2727, %f3076, %f32773, %f2723;
	// end inline asm
	// begin inline asm
	fma.rn.f32 %f2731, %f3076, %f32773, %f2727;
	// end inline asm
	// begin inline asm
	fma.rn.f32 %f2735, %f3076, %f32773, %f2731;
	// end inline asm
	// begin inline asm
	fma.rn.f32 %f2739, %f3076, %f32773, %f2735;
	// end inline asm
	// begin inline asm
	fma.rn.f32 %f2743, %f3076, %f32773, %f2739;
	// end inline asm
	// begin inline asm
	fma.rn.f32 %f2747, %f3076, %f32773, %f2743;
	// end inline asm
	// begin inline asm
	fma.rn.f32 %f2751, %f3076, %f32773, %f2747;
	// end inline asm
	// begin inline asm
	fma.rn.f32 %f2755, %f3076, %f32773, %f2751;
	// end inline asm
	// begin inline asm
	fma.rn.f32 %f2759, %f3076, %f32773, %f2755;
	// end inline asm
	// begin inline asm
	fma.rn.f32 %f2763, %f3076, %f32773, %f2759;
	// end inline asm
	// begin inline asm
	fma.rn.f32 %f2767, %f3076, %f32773, %f2763;
	// end inline asm
	// begin inline asm
	fma.rn.f32 %f2771, %f3076, %f32773, %f2767;
	// end inline asm
	// begin inline asm
	fma.rn.f32 %f2775, %f3076, %f32773, %f2771;
	// end inline asm
	// begin inline asm
	fma.rn.f32 %f2779, %f3076, %f32773, %f2775;
	// end inline asm
	// begin inline asm
	fma.rn.f32 %f2783, %f3076, %f32773, %f2779;
	// end inline asm
	// begin inline asm
	fma.rn.f32 %f2787, %f3076, %f32773, %f2783;
	// end inline asm
	// begin inline asm
	fma.rn.f32 %f2791, %f3076, %f32773, %f2787;
	// end inline asm
	// begin inline asm
	fma.rn.f32 %f2795, %f3076, %f32773, %f2791;
	// end inline asm
	// begin inline asm
	fma.rn.f32 %f2799, %f3076, %f32773, %f2795;
	// end inline asm
	// begin inline asm
	fma.rn.f32 %f2803, %f3076, %f32773, %f2799;
	// end inline asm
	// begin inline asm
	fma.rn.f32 %f2807, %f3076, %f32773, %f2803;
	// end inline asm
	// begin inline asm
	fma.rn.f32 %f2811, %f3076, %f32773, %f2807;
	// end inline asm
	// begin inline asm
	fma.rn.f32 %f2815, %f3076, %f32773, %f2811;
	// end inline asm
	// begin inline asm
	fma.rn.f32 %f2819, %f3076, %f32773, %f2815;
	// end inline asm
	// begin inline asm
	fma.rn.f32 %f2823, %f3076, %f32773, %f2819;
	// end inline asm
	// begin inline asm
	fma.rn.f32 %f2827, %f3076, %f32773, %f2823;
	// end inline asm
	// begin inline asm
	fma.rn.f32 %f2831, %f3076, %f32773, %f2827;
	// end inline asm
	// begin inline asm
	fma.rn.f32 %f2835, %f3076, %f32773, %f2831;
	// end inline asm
	// begin inline asm
	fma.rn.f32 %f2839, %f3076, %f32773, %f2835;
	// end inline asm
	// begin inline asm
	fma.rn.f32 %f2843, %f3076, %f32773, %f2839;
	// end inline asm
	// begin inline asm
	fma.rn.f32 %f2847, %f3076, %f32773, %f2843;
	// end inline asm
	// begin inline asm
	fma.rn.f32 %f2851, %f3076, %f32773, %f2847;
	// end inline asm
	// begin inline asm
	fma.rn.f32 %f2855, %f3076, %f32773, %f2851;
	// end inline asm
	// begin inline asm
	fma.rn.f32 %f2859, %f3076, %f32773, %f2855;
	// end inline asm
	// begin inline asm
	fma.rn.f32 %f2863, %f3076, %f32773, %f2859;
	// end inline asm
	// begin inline asm
	fma.rn.f32 %f2867, %f3076, %f32773, %f2863;
	// end inline asm
	// begin inline asm
	fma.rn.f32 %f2871, %f3076, %f32773, %f2867;
	// end inline asm
	// begin inline asm
	fma.rn.f32 %f2875, %f3076, %f32773, %f2871;
	// end inline asm
	// begin inline asm
	fma.rn.f32 %f2879, %f3076, %f32773, %f2875;
	// end inline asm
	// begin inline asm
	fma.rn.f32 %f2883, %f3076, %f32773, %f2879;
	// end inline asm
	// begin inline asm
	fma.rn.f32 %f2887, %f3076, %f32773, %f2883;
	// end inline asm
	// begin inline asm
	fma.rn.f32 %f2891, %f3076, %f32773, %f2887;
	// end inline asm
	// begin inline asm
	fma.rn.f32 %f2895, %f3076, %f32773, %f2891;
	// end inline asm
	// begin inline asm
	fma.rn.f32 %f2899, %f3076, %f32773, %f2895;
	// end inline asm
	// begin inline asm
	fma.rn.f32 %f2903, %f3076, %f32773, %f2899;
	// end inline asm
	// begin inline asm
	fma.rn.f32 %f2907, %f3076, %f32773, %f2903;
	// end inline asm
	// begin inline asm
	fma.rn.f32 %f2911, %f3076, %f32773, %f2907;
	// end inline asm
	// begin inline asm
	fma.rn.f32 %f2915, %f3076, %f32773, %f2911;
	// end inline asm
	// begin inline asm
	fma.rn.f32 %f2919, %f3076, %f32773, %f2915;
	// end inline asm
	// begin inline asm
	fma.rn.f32 %f2923, %f3076, %f32773, %f2919;
	// end inline asm
	// begin inline asm
	fma.rn.f32 %f2927, %f3076, %f32773, %f2923;
	// end inline asm
	// begin inline asm
	fma.rn.f32 %f2931, %f3076, %f32773, %f2927;
	// end inline asm
	// begin inline asm
	fma.rn.f32 %f2935, %f3076, %f32773, %f2931;
	// end inline asm
	// begin inline asm
	fma.rn.f32 %f2939, %f3076, %f32773, %f2935;
	// end inline asm
	// begin inline asm
	fma.rn.f32 %f2943, %f3076, %f32773, %f2939;
	// end inline asm
	// begin inline asm
	fma.rn.f32 %f2947, %f3076, %f32773, %f2943;
	// end inline asm
	// begin inline asm
	fma.rn.f32 %f2951, %f3076, %f32773, %f2947;
	// end inline asm
	// begin inline asm
	fma.rn.f32 %f2955, %f3076, %f32773, %f2951;
	// end inline asm
	// begin inline asm
	fma.rn.f32 %f2959, %f3076, %f32773, %f2955;
	// end inline asm
	// begin inline asm
	fma.rn.f32 %f2963, %f3076, %f32773, %f2959;
	// end inline asm
	// begin inline asm
	fma.rn.f32 %f2967, %f3076, %f32773, %f2963;
	// end inline asm
	// begin inline asm
	fma.rn.f32 %f2971, %f3076, %f32773, %f2967;
	// end inline asm
	// begin inline asm
	fma.rn.f32 %f2975, %f3076, %f32773, %f2971;
	// end inline asm
	// begin inline asm
	fma.rn.f32 %f2979, %f3076, %f32773, %f2975;
	// end inline asm
	// begin inline asm
	fma.rn.f32 %f2983, %f3076, %f32773, %f2979;
	// end inline asm
	// begin inline asm
	fma.rn.f32 %f2987, %f3076, %f32773, %f2983;
	// end inline asm
	// begin inline asm
	fma.rn.f32 %f2991, %f3076, %f32773, %f2987;
	// end inline asm
	// begin inline asm
	fma.rn.f32 %f2995, %f3076, %f32773, %f2991;
	// end inline asm
	// begin inline asm
	fma.rn.f32 %f2999, %f3076, %f32773, %f2995;
	// end inline asm
	// begin inline asm
	fma.rn.f32 %f3003, %f3076, %f32773, %f2999;
	// end inline asm
	// begin inline asm
	fma.rn.f32 %f3007, %f3076, %f32773, %f3003;
	// end inline asm
	// begin inline asm
	fma.rn.f32 %f3011, %f3076, %f32773, %f3007;
	// end inline asm
	// begin inline asm
	fma.rn.f32 %f3015, %f3076, %f32773, %f3011;
	// end inline asm
	// begin inline asm
	fma.rn.f32 %f3019, %f3076, %f32773, %f3015;
	// end inline asm
	// begin inline asm
	fma.rn.f32 %f3023, %f3076, %f32773, %f3019;
	// end inline asm
	// begin inline asm
	fma.rn.f32 %f3027, %f3076, %f32773, %f3023;
	// end inline asm
	// begin inline asm
	fma.rn.f32 %f3031, %f3076, %f32773, %f3027;
	// end inline asm
	// begin inline asm
	fma.rn.f32 %f3035, %f3076, %f32773, %f3031;
	// end inline asm
	// begin inline asm
	fma.rn.f32 %f3039, %f3076, %f32773, %f3035;
	// end inline asm
	// begin inline asm
	fma.rn.f32 %f3043, %f3076, %f32773, %f3039;
	// end inline asm
	// begin inline asm
	fma.rn.f32 %f3047, %f3076, %f32773, %f3043;
	// end inline asm
	// begin inline asm
	fma.rn.f32 %f3051, %f3076, %f32773, %f3047;
	// end inline asm
	// begin inline asm
	fma.rn.f32 %f3055, %f3076, %f32773, %f3051;
	// end inline asm
	// begin inline asm
	fma.rn.f32 %f3059, %f3076, %f32773, %f3055;
	// end inline asm
	// begin inline asm
	fma.rn.f32 %f3063, %f3076, %f32773, %f3059;
	// end inline asm
	// begin inline asm
	fma.rn.f32 %f3067, %f3076, %f32773, %f3063;
	// end inline asm
	// begin inline asm
	fma.rn.f32 %f3071, %f3076, %f32773, %f3067;
	// end inline asm
	// begin inline asm
	fma.rn.f32 %f3075, %f3076, %f32773, %f3071;
	// end inline asm
	sin.approx.f32 	%f3588, %f3075;
	// begin inline asm
	fma.rn.f32 %f3079, %f3588, %f32773, %f3075;
	// end inline asm
	// begin inline asm
	fma.rn.f32 %f3083, %f3588, %f32773, %f3079;
	// end inline asm
	// begin inline asm
	fma.rn.f32 %f3087, %f3588, %f32773, %f3083;
	// end inline asm
	// begin inline asm
	fma.rn.f32 %f3091, %f3588, %f32773, %f3087;
	// end inline asm
	// begin inline asm
	fma.rn.f32 %f3095, %f3588, %f32773, %f3091;
	// end inline asm
	// begin inline asm
	fma.rn.f32 %f3099, %f3588, %f32773, %f3095;
	// end inline asm
	// begin inline asm
	fma.rn.f32 %f3103, %f3588, %f32773, %f3099;
	// end inline asm
	// begin inline asm
	fma.rn.f32 %f3107, %f3588, %f32773, %f3103;
	// end inline asm
	// begin inline asm
	fma.rn.f32 %f3111, %f3588, %f32773, %f3107;
	// end inline asm
	// begin inline asm
	fma.rn.f32 %f3115, %f3588, %f32773, %f3111;
	// end inline asm
	// begin inline asm
	fma.rn.f32 %f3119, %f3588, %f32773, %f3115;
	// end inline asm
	// begin inline asm
	fma.rn.f32 %f3123, %f3588, %f32773, %f3119;
	// end inline asm
	// begin inline asm
	fma.rn.f32 %f3127, %f3588, %f32773, %f3123;
	// end inline asm
	// begin inline asm
	fma.rn.f32 %f3131, %f3588, %f32773, %f3127;
	// end inline asm
	// begin inline asm
	fma.rn.f32 %f3135, %f3588, %f32773, %f3131;
	// end inline asm
	// begin inline asm
	fma.rn.f32 %f3139, %f3588, %f32773, %f3135;
	// end inline asm
	// begin inline asm
	fma.rn.f32 %f3143, %f3588, %f32773, %f3139;
	// end inline asm
	// begin inline asm
	fma.rn.f32 %f3147, %f3588, %f32773, %f3143;
	// end inline asm
	// begin inline asm
	fma.rn.f32 %f3151, %f3588, %f32773, %f3147;
	// end inline asm
	// begin inline asm
	fma.rn.f32 %f3155, %f3588, %f32773, %f3151;
	// end inline asm
	// begin inline asm
	fma.rn.f32 %f3159, %f3588, %f32773, %f3155;
	// end inline asm
	// begin inline asm
	fma.rn.f32 %f3163, %f3588, %f32773, %f3159;
	// end inline asm
	// begin inline asm
	fma.rn.f32 %f3167, %f3588, %f32773, %f3163;
	// end inline asm
	// begin inline asm
	fma.rn.f32 %f3171, %f3588, %f32773, %f3167;
	// end inline asm
	// begin inline asm
	fma.rn.f32 %f3175, %f3588, %f32773, %f3171;
	// end inline asm
	// begin inline asm
	fma.rn.f32 %f3179, %f3588, %f32773, %f3175;
	// end inline asm
	// begin inline asm
	fma.rn.f32 %f3183, %f3588, %f32773, %f3179;
	// end inline asm
	// begin inline asm
	fma.rn.f32 %f3187, %f3588, %f32773, %f3183;
	// end inline asm
	// begin inline asm
	fma.rn.f32 %f3191, %f3588, %f32773, %f3187;
	// end inline asm
	// begin inline asm
	fma.rn.f32 %f3195, %f3588, %f32773, %f3191;
	// end inline asm
	// begin inline asm
	fma.rn.f32 %f3199, %f3588, %f32773, %f3195;
	// end inline asm
	// begin inline asm
	fma.rn.f32 %f3203, %f3588, %f32773, %f3199;
	// end inline asm
	// begin inline asm
	fma.rn.f32 %f3207, %f3588, %f32773, %f3203;
	// end inline asm
	// begin inline asm
	fma.rn.f32 %f3211, %f3588, %f32773, %f3207;
	// end inline asm
	// begin inline asm
	fma.rn.f32 %f3215, %f3588, %f32773, %f3211;
	// end inline asm
	// begin inline asm
	fma.rn.f32 %f3219, %f3588, %f32773, %f3215;
	// end inline asm
	// begin inline asm
	fma.rn.f32 %f3223, %f3588, %f32773, %f3219;
	// end inline asm
	// begin inline asm
	fma.rn.f32 %f3227, %f3588, %f32773, %f3223;
	// end inline asm
	// begin inline asm
	fma.rn.f32 %f3231, %f3588, %f32773, %f3227;
	// end inline asm
	// begin inline asm
	fma.rn.f32 %f3235, %f3588, %f32773, %f3231;
	// end inline asm
	// begin inline asm
	fma.rn.f32 %f3239, %f3588, %f32773, %f3235;
	// end inline asm
	// begin inline asm
	fma.rn.f32 %f3243, %f3588, %f32773, %f3239;
	// end inline asm
	// begin inline asm
	fma.rn.f32 %f3247, %f3588, %f32773, %f3243;
	// end inline asm
	// begin inline asm
	fma.rn.f32 %f3251, %f3588, %f32773, %f3247;
	// end inline asm
	// begin inline asm
	fma.rn.f32 %f3255, %f3588, %f32773, %f3251;
	// end inline asm
	// begin inline asm
	fma.rn.f32 %f3259, %f3588, %f32773, %f3255;
	// end inline asm
	// begin inline asm
	fma.rn.f32 %f3263, %f3588, %f32773, %f3259;
	// end inline asm
	// begin inline asm
	fma.rn.f32 %f3267, %f3588, %f32773, %f3263;
	// end inline asm
	// begin inline asm
	fma.rn.f32 %f3271, %f3588, %f32773, %f3267;
	// end inline asm
	// begin inline asm
	fma.rn.f32 %f3275, %f3588, %f32773, %f3271;
	// end inline asm
	// begin inline asm
	fma.rn.f32 %f3279, %f3588, %f32773, %f3275;
	// end inline asm
	// begin inline asm
	fma.rn.f32 %f3283, %f3588, %f32773, %f3279;
	// end inline asm
	// begin inline asm
	fma.rn.f32 %f3287, %f3588, %f32773, %f3283;
	// end inline asm
	// begin inline asm
	fma.rn.f32 %f3291, %f3588, %f32773, %f3287;
	// end inline asm
	// begin inline asm
	fma.rn.f32 %f3295, %f3588, %f32773, %f3291;
	// end inline asm
	// begin inline asm
	fma.rn.f32 %f3299, %f3588, %f32773, %f3295;
	// end inline asm
	// begin inline asm
	fma.rn.f32 %f3303, %f3588, %f32773, %f3299;
	// end inline asm
	// begin inline asm
	fma.rn.f32 %f3307, %f3588, %f32773, %f3303;
	// end inline asm
	// begin inline asm
	fma.rn.f32 %f3311, %f3588, %f32773, %f3307;
	// end inline asm
	// begin inline asm
	fma.rn.f32 %f3315, %f3588, %f32773, %f3311;
	// end inline asm
	// begin inline asm
	fma.rn.f32 %f3319, %f3588, %f32773, %f3315;
	// end inline asm
	// begin inline asm
	fma.rn.f32 %f3323, %f3588, %f32773, %f3319;
	// end inline asm
	// begin inline asm
	fma.rn.f32 %f3327, %f3588, %f32773, %f3323;
	// end inline asm
	// begin inline asm
	fma.rn.f32 %f3331, %f3588, %f32773, %f3327;
	// end inline asm
	// begin inline asm
	fma.rn.f32 %f3335, %f3588, %f32773, %f3331;
	// end inline asm
	// begin inline asm
	fma.rn.f32 %f3339, %f3588, %f32773, %f3335;
	// end inline asm
	// begin inline asm
	fma.rn.f32 %f3343, %f3588, %f32773, %f3339;
	// end inline asm
	// begin inline asm
	fma.rn.f32 %f3347, %f3588, %f32773, %f3343;
	// end inline asm
	// begin inline asm
	fma.rn.f32 %f3351, %f3588, %f32773, %f3347;
	// end inline asm
	// begin inline asm
	fma.rn.f32 %f3355, %f3588, %f32773, %f3351;
	// end inline asm
	// begin inline asm
	fma.rn.f32 %f3359, %f3588, %f32773, %f3355;
	// end inline asm
	// begin inline asm
	fma.rn.f32 %f3363, %f3588, %f32773, %f3359;
	// end inline asm
	// begin inline asm
	fma.rn.f32 %f3367, %f3588, %f32773, %f3363;
	// end inline asm
	// begin inline asm
	fma.rn.f32 %f3371, %f3588, %f32773, %f3367;
	// end inline asm
	// begin inline asm
	fma.rn.f32 %f3375, %f3588, %f32773, %f3371;
	// end inline asm
	// begin inline asm
	fma.rn.f32 %f3379, %f3588, %f32773, %f3375;
	// end inline asm
	// begin inline asm
	fma.rn.f32 %f3383, %f3588, %f32773, %f3379;
	// end inline asm
	// begin inline asm
	fma.rn.f32 %f3387, %f3588, %f32773, %f3383;
	// end inline asm
	// begin inline asm
	fma.rn.f32 %f3391, %f3588, %f32773, %f3387;
	// end inline asm
	// begin inline asm
	fma.rn.f32 %f3395, %f3588, %f32773, %f3391;
	// end inline asm
	// begin inline asm
	fma.rn.f32 %f3399, %f3588, %f32773, %f3395;
	// end inline asm
	// begin inline asm
	fma.rn.f32 %f3403, %f3588, %f32773, %f3399;
	// end inline asm
	// begin inline asm
	fma.rn.f32 %f3407, %f3588, %f32773, %f3403;
	// end inline asm
	// begin inline asm
	fma.rn.f32 %f3411, %f3588, %f32773, %f3407;
	// end inline asm
	// begin inline asm
	fma.rn.f32 %f3415, %f3588, %f32773, %f3411;
	// end inline asm
	// begin inline asm
	fma.rn.f32 %f3419, %f3588, %f32773, %f3415;
	// end inline asm
	// begin inline asm
	fma.rn.f32 %f3423, %f3588, %f32773, %f3419;
	// end inline asm
	// begin inline asm
	fma.rn.f32 %f3427, %f3588, %f32773, %f3423;
	// end inline asm
	// begin inline asm
	fma.rn.f32 %f3431, %f3588, %f32773, %f3427;
	// end inline asm
	// begin inline asm
	fma.rn.f32 %f3435, %f3588, %f32773, %f3431;
	// end inline asm
	// begin inline asm
	fma.rn.f32 %f3439, %f3588, %f32773, %f3435;
	// end inline asm
	// begin inline asm
	fma.rn.f32 %f3443, %f3588, %f32773, %f3439;
	// end inline asm
	// begin inline asm
	fma.rn.f32 %f3447, %f3588, %f32773, %f3443;
	// end inline asm
	// begin inline asm
	fma.rn.f32 %f3451, %f3588, %f32773, %f3447;
	// end inline asm
	// begin inline asm
	fma.rn.f32 %f3455, %f3588, %f32773, %f3451;
	// end inline asm
	// begin inline asm
	fma.rn.f32 %f3459, %f3588, %f32773, %f3455;
	// end inline asm
	// begin inline asm
	fma.rn.f32 %f3463, %f3588, %f32773, %f3459;
	// end inline asm
	// begin inline asm
	fma.rn.f32 %f3467, %f3588, %f32773, %f3463;
	// end inline asm
	// begin inline asm
	fma.rn.f32 %f3471, %f3588, %f32773, %f3467;
	// end inline asm
	// begin inline asm
	fma.rn.f32 %f3475, %f3588, %f32773, %f3471;
	// end inline asm
	// begin inline asm
	fma.rn.f32 %f3479, %f3588, %f32773, %f3475;
	// end inline asm
	// begin inline asm
	fma.rn.f32 %f3483, %f3588, %f32773, %f3479;
	// end inline asm
	// begin inline asm
	fma.rn.f32 %f3487, %f3588, %f32773, %f3483;
	// end inline asm
	// begin inline asm
	fma.rn.f32 %f3491, %f3588, %f32773, %f3487;
	// end inline asm
	// begin inline asm
	fma.rn.f32 %f3495, %f3588, %f32773, %f3491;
	// end inline asm
	// begin inline asm
	fma.rn.f32 %f3499, %f3588, %f32773, %f3495;
	// end inline asm
	// begin inline asm
	fma.rn.f32 %f3503, %f3588, %f32773, %f3499;
	// end inline asm
	// begin inline asm
	fma.rn.f32 %f3507, %f3588, %f32773, %f3503;
	// end inline asm
	// begin inline asm
	fma.rn.f32 %f3511, %f3588, %f32773, %f3507;
	// end inline asm
	// begin inline asm
	fma.rn.f32 %f3515, %f3588, %f32773, %f3511;
	// end inline asm
	// begin inline asm
	fma.rn.f32 %f3519, %f3588, %f32773, %f3515;
	// end inline asm
	// begin inline asm
	fma.rn.f32 %f3523, %f3588, %f32773, %f3519;
	// end inline asm
	// begin inline asm
	fma.rn.f32 %f3527, %f3588, %f32773, %f3523;
	// end inline asm
	// begin inline asm
	fma.rn.f32 %f3531, %f3588, %f32773, %f3527;
	// end inline asm
	// begin inline asm
	fma.rn.f32 %f3535, %f3588, %f32773, %f3531;
	// end inline asm
	// begin inline asm
	fma.rn.f32 %f3539, %f3588, %f32773, %f3535;
	// end inline asm
	// begin inline asm
	fma.rn.f32 %f3543, %f3588, %f32773, %f3539;
	// end inline asm
	// begin inline asm
	fma.rn.f32 %f3547, %f3588, %f32773, %f3543;
	// end inline asm
	// begin inline asm
	fma.rn.f32 %f3551, %f3588, %f32773, %f3547;
	// end inline asm
	// begin inline asm
	fma.rn.f32 %f3555, %f3588, %f32773, %f3551;
	// end inline asm
	// begin inline asm
	fma.rn.f32 %f3559, %f3588, %f32773, %f3555;
	// end inline asm
	// begin inline asm
	fma.rn.f32 %f3563, %f3588, %f32773, %f3559;
	// end inline asm
	// begin inline asm
	fma.rn.f32 %f3567, %f3588, %f32773, %f3563;
	// end inline asm
	// begin inline asm
	fma.rn.f32 %f3571, %f3588, %f32773, %f3567;
	// end inline asm
	// begin inline asm
	fma.rn.f32 %f3575, %f3588, %f32773, %f3571;
	// end inline asm
	// begin inline asm
	fma.rn.f32 %f3579, %f3588, %f32773, %f3575;
	// end inline asm
	// begin inline asm
	fma.rn.f32 %f3583, %f3588, %f32773, %f3579;
	// end inline asm
	// begin inline asm
	fma.rn.f32 %f3587, %f3588, %f32773, %f3583;
	// end inline asm
	sin.approx.f32 	%f4100, %f3587;
	// begin inline asm
	fma.rn.f32 %f3591, %f4100, %f32773, %f3587;
	// end inline asm
	// begin inline asm
	fma.rn.f32 %f3595, %f4100, %f32773, %f3591;
	// end inline asm
	// begin inline asm
	fma.rn.f32 %f3599, %f4100, %f32773, %f3595;
	// end inline asm
	// begin inline asm
	fma.rn.f32 %f3603, %f4100, %f32773, %f3599;
	// end inline asm
	// begin inline asm
	fma.rn.f32 %f3607, %f4100, %f32773, %f3603;
	// end inline asm
	// begin inline asm
	fma.rn.f32 %f3611, %f4100, %f32773, %f3607;
	// end inline asm
	// begin inline asm
	fma.rn.f32 %f3615, %f4100, %f32773, %f3611;
	// end inline asm
	// begin inline asm
	fma.rn.f32 %f3619, %f4100, %f32773, %f3615;
	// end inline asm
	// begin inline asm
	fma.rn.f32 %f3623, %f4100, %f32773, %f3619;
	// end inline asm
	// begin inline asm
	fma.rn.f32 %f3627, %f4100, %f32773, %f3623;
	// end inline asm
	// begin inline asm
	fma.rn.f32 %f3631, %f4100, %f32773, %f3627;
	// end inline asm
	// begin inline asm
	fma.rn.f32 %f3635, %f4100, %f32773, %f3631;
	// end inline asm
	// begin inline asm
	fma.rn.f32 %f3639, %f4100, %f32773, %f3635;
	// end inline asm
	// begin inline asm
	fma.rn.f32 %f3643, %f4100, %f32773, %f3639;
	// end inline asm
	// begin inline asm
	fma.rn.f32 %f3647, %f4100, %f32773, %f3643;
	// end inline asm
	// begin inline asm
	fma.rn.f32 %f3651, %f4100, %f32773, %f3647;
	// end inline asm
	// begin inline asm
	fma.rn.f32 %f3655, %f4100, %f32773, %f3651;
	// end inline asm
	// begin inline asm
	fma.rn.f32 %f3659, %f4100, %f32773, %f3655;
	// end inline asm
	// begin inline asm
	fma.rn.f32 %f3663, %f4100, %f32773, %f3659;
	// end inline asm
	// begin inline asm
	fma.rn.f32 %f3667, %f4100, %f32773, %f3663;
	// end inline asm
	// begin inline asm
	fma.rn.f32 %f3671, %f4100, %f32773, %f3667;
	// end inline asm
	// begin inline asm
	fma.rn.f32 %f3675, %f4100, %f32773, %f3671;
	// end inline asm
	// begin inline asm
	fma.rn.f32 %f3679, %f4100, %f32773, %f3675;
	// end inline asm
	// begin inline asm
	fma.rn.f32 %f3683, %f4100, %f32773, %f3679;
	// end inline asm
	// begin inline asm
	fma.rn.f32 %f3687, %f4100, %f32773, %f3683;
	// end inline asm
	// begin inline asm
	fma.rn.f32 %f3691, %f4100, %f32773, %f3687;
	// end inline asm
	// begin inline asm
	fma.rn.f32 %f3695, %f4100, %f32773, %f3691;
	// end inline asm
	// begin inline asm
	fma.rn.f32 %f3699, %f4100, %f32773, %f3695;
	// end inline asm
	// begin inline asm
	fma.rn.f32 %f3703, %f4100, %f32773, %f3699;
	// end inline asm
	// begin inline asm
	fma.rn.f32 %f3707, %f4100, %f32773, %f3703;
	// end inline asm
	// begin inline asm
	fma.rn.f32 %f3711, %f4100, %f32773, %f3707;
	// end inline asm
	// begin inline asm
	fma.rn.f32 %f3715, %f4100, %f32773, %f3711;
	// end inline asm
	// begin inline asm
	fma.rn.f32 %f3719, %f4100, %f32773, %f3715;
	// end inline asm
	// begin inline asm
	fma.rn.f32 %f3723, %f4100, %f32773, %f3719;
	// end inline asm
	// begin inline asm
	fma.rn.f32 %f3727, %f4100, %f32773, %f3723;
	// end inline asm
	// begin inline asm
	fma.rn.f32 %f3731, %f4100, %f32773, %f3727;
	// end inline asm
	// begin inline asm
	fma.rn.f32 %f3735, %f4100, %f32773, %f3731;
	// end inline asm
	// begin inline asm
	fma.rn.f32 %f3739, %f4100, %f32773, %f3735;
	// end inline asm
	// begin inline asm
	fma.rn.f32 %f3743, %f4100, %f32773, %f3739;
	// end inline asm
	// begin inline asm
	fma.rn.f32 %f3747, %f4100, %f32773, %f3743;
	// end inline asm
	// begin inline asm
	fma.rn.f32 %f3751, %f4100, %f32773, %f3747;
	// end inline asm
	// begin inline asm
	fma.rn.f32 %f3755, %f4100, %f32773, %f3751;
	// end inline asm
	// begin inline asm
	fma.rn.f32 %f3759, %f4100, %f32773, %f3755;
	// end inline asm
	// begin inline asm
	fma.rn.f32 %f3763, %f4100, %f32773, %f3759;
	// end inline asm
	// begin inline asm
	fma.rn.f32 %f3767, %f4100, %f32773, %f3763;
	// end inline asm
	// begin inline asm
	fma.rn.f32 %f3771, %f4100, %f32773, %f3767;
	// end inline asm
	// begin inline asm
	fma.rn.f32 %f3775, %f4100, %f32773, %f3771;
	// end inline asm
	// begin inline asm
	fma.rn.f32 %f3779, %f4100, %f32773, %f3775;
	// end inline asm
	// begin inline asm
	fma.rn.f32 %f3783, %f4100, %f32773, %f3779;
	// end inline asm
	// begin inline asm
	fma.rn.f32 %f3787, %f4100, %f32773, %f3783;
	// end inline asm
	// begin inline asm
	fma.rn.f32 %f3791, %f4100, %f32773, %f3787;
	// end inline asm
	// begin inline asm
	fma.rn.f32 %f3795, %f4100, %f32773, %f3791;
	// end inline asm
	// begin inline asm
	fma.rn.f32 %f3799, %f4100, %f32773, %f3795;
	// end inline asm
	// begin inline asm
	fma.rn.f32 %f3803, %f4100, %f32773, %f3799;
	// end inline asm
	// begin inline asm
	fma.rn.f32 %f3807, %f4100, %f32773, %f3803;
	// end inline asm
	// begin inline asm
	fma.rn.f32 %f3811, %f4100, %f32773, %f3807;
	// end inline asm
	// begin inline asm
	fma.rn.f32 %f3815, %f4100, %f32773, %f3811;
	// end inline asm
	// begin inline asm
	fma.rn.f32 %f3819, %f4100, %f32773, %f3815;
	// end inline asm
	// begin inline asm
	fma.rn.f32 %f3823, %f4100, %f32773, %f3819;
	// end inline asm
	// begin inline asm
	fma.rn.f32 %f3827, %f4100, %f32773, %f3823;
	// end inline asm
	// begin inline asm
	fma.rn.f32 %f3831, %f4100, %f32773, %f3827;
	// end inline asm
	// begin inline asm
	fma.rn.f32 %f3835, %f4100, %f32773, %f3831;
	// end inline asm
	// begin inline asm
	fma.rn.f32 %f3839, %f4100, %f32773, %f3835;
	// end inline asm
	// begin inline asm
	fma.rn.f32 %f3843, %f4100, %f32773, %f3839;
	// end inline asm
	// begin inline asm
	fma.rn.f32 %f3847, %f4100, %f32773, %f3843;
	// end inline asm
	// begin inline asm
	fma.rn.f32 %f3851, %f4100, %f32773, %f3847;
	// end inline asm
	// begin inline asm
	fma.rn.f32 %f3855, %f4100, %f32773, %f3851;
	// end inline asm
	// begin inline asm
	fma.rn.f32 %f3859, %f4100, %f32773, %f3855;
	// end inline asm
	// begin inline asm
	fma.rn.f32 %f3863, %f4100, %f32773, %f3859;
	// end inline asm
	// begin inline asm
	fma.rn.f32 %f3867, %f4100, %f32773, %f3863;
	// end inline asm
	// begin inline asm
	fma.rn.f32 %f3871, %f4100, %f32773, %f3867;
	// end inline asm
	// begin inline asm
	fma.rn.f32 %f3875, %f4100, %f32773, %f3871;
	// end inline asm
	// begin inline asm
	fma.rn.f32 %f3879, %f4100, %f32773, %f3875;
	// end inline asm
	// begin inline asm
	fma.rn.f32 %f3883, %f4100, %f32773, %f3879;
	// end inline asm
	// begin inline asm
	fma.rn.f32 %f3887, %f4100, %f32773, %f3883;
	// end inline asm
	// begin inline asm
	fma.rn.f32 %f3891, %f4100, %f32773, %f3887;
	// end inline asm
	// begin inline asm
	fma.rn.f32 %f3895, %f4100, %f32773, %f3891;
	// end inline asm
	// begin inline asm
	fma.rn.f32 %f3899, %f4100, %f32773, %f3895;
	// end inline asm
	// begin inline asm
	fma.rn.f32 %f3903, %f4100, %f32773, %f3899;
	// end inline asm
	// begin inline asm
	fma.rn.f32 %f3907, %f4100, %f32773, %f3903;
	// end inline asm
	// begin inline asm
	fma.rn.f32 %f3911, %f4100, %f32773, %f3907;
	// end inline asm
	// begin inline asm
	fma.rn.f32 %f3915, %f4100, %f32773, %f3911;
	// end inline asm
	// begin inline asm
	fma.rn.f32 %f3919, %f4100, %f32773, %f3915;
	// end inline asm
	// begin inline asm
	fma.rn.f32 %f3923, %f4100, %f32773, %f3919;
	// end inline asm
	// begin inline asm
	fma.rn.f32 %f3927, %f4100, %f32773, %f3923;
	// end inline asm
	// begin inline asm
	fma.rn.f32 %f3931, %f4100, %f32773, %f3927;
	// end inline asm
	// begin inline asm
	fma.rn.f32 %f3935, %f4100, %f32773, %f3931;
	// end inline asm
	// begin inline asm
	fma.rn.f32 %f3939, %f4100, %f32773, %f3935;
	// end inline asm
	// begin inline asm
	fma.rn.f32 %f3943, %f4100, %f32773, %f3939;
	// end inline asm
	// begin inline asm
	fma.rn.f32 %f3947, %f4100, %f32773, %f3943;
	// end inline asm
	// begin inline asm
	fma.rn.f32 %f3951, %f4100, %f32773, %f3947;
	// end inline asm
	// begin inline asm
	fma.rn.f32 %f3955, %f4100, %f32773, %f3951;
	// end inline asm
	// begin inline asm
	fma.rn.f32 %f3959, %f4100, %f32773, %f3955;
	// end inline asm
	// begin inline asm
	fma.rn.f32 %f3963, %f4100, %f32773, %f3959;
	// end inline asm
	// begin inline asm
	fma.rn.f32 %f3967, %f4100, %f32773, %f3963;
	// end inline asm
	// begin inline asm
	fma.rn.f32 %f3971, %f4100, %f32773, %f3967;
	// end inline asm
	// begin inline asm
	fma.rn.f32 %f3975, %f4100, %f32773, %f3971;
	// end inline asm
	// begin inline asm
	fma.rn.f32 %f3979, %f4100, %f32773, %f3975;
	// end inline asm
	// begin inline asm
	fma.rn.f32 %f3983, %f4100, %f32773, %f3979;
	// end inline asm
	// begin inline asm
	fma.rn.f32 %f3987, %f4100, %f32773, %f3983;
	// end inline asm
	// begin inline asm
	fma.rn.f32 %f3991, %f4100, %f32773, %f3987;
	// end inline asm
	// begin inline asm
	fma.rn.f32 %f3995, %f4100, %f32773, %f3991;
	// end inline asm
	// begin inline asm
	fma.rn.f32 %f3999, %f4100, %f32773, %f3995;
	// end inline asm
	// begin inline asm
	fma.rn.f32 %f4003, %f4100, %f32773, %f3999;
	// end inline asm
	// begin inline asm
	fma.rn.f32 %f4007, %f4100, %f32773, %f4003;
	// end inline asm
	// begin inline asm
	fma.rn.f32 %f4011, %f4100, %f32773, %f4007;
	// end inline asm
	// begin inline asm
	fma.rn.f32 %f4015, %f4100, %f32773, %f4011;
	// end inline asm
	// begin inline asm
	fma.rn.f32 %f4019, %f4100, %f32773, %f4015;
	// end inline asm
	// begin inline asm
	fma.rn.f32 %f4023, %f4100, %f32773, %f4019;
	// end inline asm
	// begin inline asm
	fma.rn.f32 %f4027, %f4100, %f32773, %f4023;
	// end inline asm
	// begin inline asm
	fma.rn.f32 %f4031, %f4100, %f32773, %f4027;
	// end inline asm
	// begin inline asm
	fma.rn.f32 %f4035, %f4100, %f32773, %f4031;
	// end inline asm
	// begin inline asm
	fma.rn.f32 %f4039, %f4100, %f32773, %f4035;
	// end inline asm
	// begin inline asm
	fma.rn.f32 %f4043, %f4100, %f32773, %f4039;
	// end inline asm
	// begin inline asm
	fma.rn.f32 %f4047, %f4100, %f32773, %f4043;
	// end inline asm
	// begin inline asm
	fma.rn.f32 %f4051, %f4100, %f32773, %f4047;
	// end inline asm
	// begin inline asm
	fma.rn.f32 %f4055, %f4100, %f32773, %f4051;
	// end inline asm
	// begin inline asm
	fma.rn.f32 %f4059, %f4100, %f32773, %f4055;
	// end inline asm
	// begin inline asm
	fma.rn.f32 %f4063, %f4100, %f32773, %f4059;
	// end inline asm
	// begin inline asm
	fma.rn.f32 %f4067, %f4100, %f32773, %f4063;
	// end inline asm
	// begin inline asm
	fma.rn.f32 %f4071, %f4100, %f32773, %f4067;
	// end inline asm
	// begin inline asm
	fma.rn.f32 %f4075, %f4100, %f32773, %f4071;
	// end inline asm
	// begin inline asm
	fma.rn.f32 %f4079, %f4100, %f32773, %f4075;
	// end inline asm
	// begin inline asm
	fma.rn.f32 %f4083, %f4100, %f32773, %f4079;
	// end inline asm
	// begin inline asm
	fma.rn.f32 %f4087, %f4100, %f32773, %f4083;
	// end inline asm
	// begin inline asm
	fma.rn.f32 %f4091, %f4100, %f32773, %f4087;
	// end inline asm
	// begin inline asm
	fma.rn.f32 %f4095, %f4100, %f32773, %f4091;
	// end inline asm
	// begin inline asm
	fma.rn.f32 %f4099, %f4100, %f32773, %f4095;
	// end inline asm
	sin.approx.f32 	%f4612, %f4099;
	// begin inline asm
	fma.rn.f32 %f4103, %f4612, %f32773, %f4099;
	// end inline asm
	// begin inline asm
	fma.rn.f32 %f4107, %f4612, %f32773, %f4103;
	// end inline asm
	// begin inline asm
	fma.rn.f32 %f4111, %f4612, %f32773, %f4107;
	// end inline asm
	// begin inline asm
	fma.rn.f32 %f4115, %f4612, %f32773, %f4111;
	// end inline asm
	// begin inline asm
	fma.rn.f32 %f4119, %f4612, %f32773, %f4115;
	// end inline asm
	// begin inline asm
	fma.rn.f32 %f4123, %f4612, %f32773, %f4119;
	// end inline asm
	// begin inline asm
	fma.rn.f32 %f4127, %f4612, %f32773, %f4123;
	// end inline asm
	// begin inline asm
	fma.rn.f32 %f4131, %f4612, %f32773, %f4127;
	// end inline asm
	// begin inline asm
	fma.rn.f32 %f4135, %f4612, %f32773, %f4131;
	// end inline asm
	// begin inline asm
	fma.rn.f32 %f4139, %f4612, %f32773, %f4135;
	// end inline asm
	// begin inline asm
	fma.rn.f32 %f4143, %f4612, %f32773, %f4139;
	// end inline asm
	// begin inline asm
	fma.rn.f32 %f4147, %f4612, %f32773, %f4143;
	// end inline asm
	// begin inline asm
	fma.rn.f32 %f4151, %f4612, %f32773, %f4147;
	// end inline asm
	// begin inline asm
	fma.rn.f32 %f4155, %f4612, %f32773, %f4151;
	// end inline asm
	// begin inline asm
	fma.rn.f32 %f4159, %f4612, %f32773, %f4155;
	// end inline asm
	// begin inline asm
	fma.rn.f32 %f4163, %f4612, %f32773, %f4159;
	// end inline asm
	// begin inline asm
	fma.rn.f32 %f4167, %f4612, %f32773, %f4163;
	// end inline asm
	// begin inline asm
	fma.rn.f32 %f4171, %f4612, %f32773, %f4167;
	// end inline asm
	// begin inline asm
	fma.rn.f32 %f4175, %f4612, %f32773, %f4171;
	// end inline asm
	// begin inline asm
	fma.rn.f32 %f4179, %f4612, %f32773, %f4175;
	// end inline asm
	// begin inline asm
	fma.rn.f32 %f4183, %f4612, %f32773, %f4179;
	// end inline asm
	// begin inline asm
	fma.rn.f32 %f4187, %f4612, %f32773, %f4183;
	// end inline asm
	// begin inline asm
	fma.rn.f32 %f4191, %f4612, %f32773, %f4187;
	// end inline asm
	// begin inline asm
	fma.rn.f32 %f4195, %f4612, %f32773, %f4191;
	// end inline asm
	// begin inline asm
	fma.rn.f32 %f4199, %f4612, %f32773, %f4195;
	// end inline asm
	// begin inline asm
	fma.rn.f32 %f4203, %f4612, %f32773, %f4199;
	// end inline asm
	// begin inline asm
	fma.rn.f32 %f4207, %f4612, %f32773, %f4203;
	// end inline asm
	// begin inline asm
	fma.rn.f32 %f4211, %f4612, %f32773, %f4207;
	// end inline asm
	// begin inline asm
	fma.rn.f32 %f4215, %f4612, %f32773, %f4211;
	// end inline asm
	// begin inline asm
	fma.rn.f32 %f4219, %f4612, %f32773, %f4215;
	// end inline asm
	// begin inline asm
	fma.rn.f32 %f4223, %f4612, %f32773, %f4219;
	// end inline asm
	// begin inline asm
	fma.rn.f32 %f4227, %f4612, %f32773, %f4223;
	// end inline asm
	// begin inline asm
	fma.rn.f32 %f4231, %f4612, %f32773, %f4227;
	// end inline asm
	// begin inline asm
	fma.rn.f32 %f4235, %f4612, %f32773, %f4231;
	// end inline asm
	// begin inline asm
	fma.rn.f32 %f4239, %f4612, %f32773, %f4235;
	// end inline asm
	// begin inline asm
	fma.rn.f32 %f4243, %f4612, %f32773, %f4239;
	// end inline asm
	// begin inline asm
	fma.rn.f32 %f4247, %f4612, %f32773, %f4243;
	// end inline asm
	// begin inline asm
	fma.rn.f32 %f4251, %f4612, %f32773, %f4247;
	// end inline asm
	// begin inline asm
	fma.rn.f32 %f4255, %f4612, %f32773, %f4251;
	// end inline asm
	// begin inline asm
	fma.rn.f32 %f4259, %f4612, %f32773, %f4255;
	// end inline asm
	// begin inline asm
	fma.rn.f32 %f4263, %f4612, %f32773, %f4259;
	// end inline asm
	// begin inline asm
	fma.rn.f32 %f4267, %f4612, %f32773, %f4263;
	// end inline asm
	// begin inline asm
	fma.rn.f32 %f4271, %f4612, %f32773, %f4267;
	// end inline asm
	// begin inline asm
	fma.rn.f32 %f4275, %f4612, %f32773, %f4271;
	// end inline asm
	// begin inline asm
	fma.rn.f32 %f4279, %f4612, %f32773, %f4275;
	// end inline asm
	// begin inline asm
	fma.rn.f32 %f4283, %f4612, %f32773, %f4279;
	// end inline asm
	// begin inline asm
	fma.rn.f32 %f4287, %f4612, %f32773, %f4283;
	// end inline asm
	// begin inline asm
	fma.rn.f32 %f4291, %f4612, %f32773, %f4287;
	// end inline asm
	// begin inline asm
	fma.rn.f32 %f4295, %f4612, %f32773, %f4291;
	// end inline asm
	// begin inline asm
	fma.rn.f32 %f4299, %f4612, %f32773, %f4295;
	// end inline asm
	// begin inline asm
	fma.rn.f32 %f4303, %f4612, %f32773, %f4299;
	// end inline asm
	// begin inline asm
	fma.rn.f32 %f4307, %f4612, %f32773, %f4303;
	// end inline asm
	// begin inline asm
	fma.rn.f32 %f4311, %f4612, %f32773, %f4307;
	// end inline asm
	// begin inline asm
	fma.rn.f32 %f4315, %f4612, %f32773, %f4311;
	// end inline asm
	// begin inline asm
	fma.rn.f32 %f4319, %f4612, %f32773, %f4315;
	// end inline asm
	// begin inline asm
	fma.rn.f32 %f4323, %f4612, %f32773, %f4319;
	// end inline asm
	// begin inline asm
	fma.rn.f32 %f4327, %f4612, %f32773, %f4323;
	// end inline asm
	// begin inline asm
	fma.rn.f32 %f4331, %f4612, %f32773, %f4327;
	// end inline asm
	// begin inline asm
	fma.rn.f32 %f4335, %f4612, %f32773, %f4331;
	// end inline asm
	// begin inline asm
	fma.rn.f32 %f4339, %f4612, %f32773, %f4335;
	// end inline asm
	// begin inline asm
	fma.rn.f32 %f4343, %f4612, %f32773, %f4339;
	// end inline asm
	// begin inline asm
	fma.rn.f32 %f4347, %f4612, %f32773, %f4343;
	// end inline asm
	// begin inline asm
	fma.rn.f32 %f4351, %f4612, %f32773, %f4347;
	// end inline asm
	// begin inline asm
	fma.rn.f32 %f4355, %f4612, %f32773, %f4351;
	// end inline asm
	// begin inline asm
	fma.rn.f32 %f4359, %f4612, %f32773, %f4355;
	// end inline asm
	// begin inline asm
	fma.rn.f32 %f4363, %f4612, %f32773, %f4359;
	// end inline asm
	// begin inline asm
	fma.rn.f32 %f4367, %f4612, %f32773, %f4363;
	// end inline asm
	// begin inline asm
	fma.rn.f32 %f4371, %f4612, %f32773, %f4367;
	// end inline asm
	// begin inline asm
	fma.rn.f32 %f4375, %f4612, %f32773, %f4371;
	// end inline asm
	// begin inline asm
	fma.rn.f32 %f4379, %f4612, %f32773, %f4375;
	// end inline asm
	// begin inline asm
	fma.rn.f32 %f4383, %f4612, %f32773, %f4379;
	// end inline asm
	// begin inline asm
	fma.rn.f32 %f4387, %f4612, %f32773, %f4383;
	// end inline asm
	// begin inline asm
	fma.rn.f32 %f4391, %f4612, %f32773, %f4387;
	// end inline asm
	// begin inline asm
	fma.rn.f32 %f4395, %f4612, %f32773, %f4391;
	// end inline asm
	// begin inline asm
	fma.rn.f32 %f4399, %f4612, %f32773, %f4395;
	// end inline asm
	// begin inline asm
	fma.rn.f32 %f4403, %f4612, %f32773, %f4399;
	// end inline asm
	// begin inline asm
	fma.rn.f32 %f4407, %f4612, %f32773, %f4403;
	// end inline asm
	// begin inline asm
	fma.rn.f32 %f4411, %f4612, %f32773, %f4407;
	// end inline asm
	// begin inline asm
	fma.rn.f32 %f4415, %f4612, %f32773, %f4411;
	// end inline asm
	// begin inline asm
	fma.rn.f32 %f4419, %f4612, %f32773, %f4415;
	// end inline asm
	// begin inline asm
	fma.rn.f32 %f4423, %f4612, %f32773, %f4419;
	// end inline asm
	// begin inline asm
	fma.rn.f32 %f4427, %f4612, %f32773, %f4423;
	// end inline asm
	// begin inline asm
	fma.rn.f32 %f4431, %f4612, %f32773, %f4427;
	// end inline asm
	// begin inline asm
	fma.rn.f32 %f4435, %f4612, %f32773, %f4431;
	// end inline asm
	// begin inline asm
	fma.rn.f32 %f4439, %f4612, %f32773, %f4435;
	// end inline asm
	// begin inline asm
	fma.rn.f32 %f4443, %f4612, %f32773, %f4439;
	// end inline asm
	// begin inline asm
	fma.rn.f32 %f4447, %f4612, %f32773, %f4443;
	// end inline asm
	// begin inline asm
	fma.rn.f32 %f4451, %f4612, %f32773, %f4447;
	// end inline asm
	// begin inline asm
	fma.rn.f32 %f4455, %f4612, %f32773, %f4451;
	// end inline asm
	// begin inline asm
	fma.rn.f32 %f4459, %f4612, %f32773, %f4455;
	// end inline asm
	// begin inline asm
	fma.rn.f32 %f4463, %f4612, %f32773, %f4459;
	// end inline asm
	// begin inline asm
	fma.rn.f32 %f4467, %f4612, %f32773, %f4463;
	// end inline asm
	// begin inline asm
	fma.rn.f32 %f4471, %f4612, %f32773, %f4467;
	// end inline asm
	// begin inline asm
	fma.rn.f32 %f4475, %f4612, %f32773, %f4471;
	// end inline asm
	// begin inline asm
	fma.rn.f32 %f4479, %f4612, %f32773, %f4475;
	// end inline asm
	// begin inline asm
	fma.rn.f32 %f4483, %f4612, %f32773, %f4479;
	// end inline asm
	// begin inline asm
	fma.rn.f32 %f4487, %f4612, %f32773, %f4483;
	// end inline asm
	// begin inline asm
	fma.rn.f32 %f4491, %f4612, %f32773, %f4487;
	// end inline asm
	// begin inline asm
	fma.rn.f32 %f4495, %f4612, %f32773, %f4491;
	// end inline asm
	// begin inline asm
	fma.rn.f32 %f4499, %f4612, %f32773, %f4495;
	// end inline asm
	// begin inline asm
	fma.rn.f32 %f4503, %f4612, %f32773, %f4499;
	// end inline asm
	// begin inline asm
	fma.rn.f32 %f4507, %f4612, %f32773, %f4503;
	// end inline asm
	// begin inline asm
	fma.rn.f32 %f4511, %f4612, %f32773, %f4507;
	// end inline asm
	// begin inline asm
	fma.rn.f32 %f4515, %f4612, %f32773, %f4511;
	// end inline asm
	// begin inline asm
	fma.rn.f32 %f4519, %f4612, %f32773, %f4515;
	// end inline asm
	// begin inline asm
	fma.rn.f32 %f4523, %f4612, %f32773, %f4519;
	// end inline asm
	// begin inline asm
	fma.rn.f32 %f4527, %f4612, %f32773, %f4523;
	// end inline asm
	// begin inline asm
	fma.rn.f32 %f4531, %f4612, %f32773, %f4527;
	// end inline asm
	// begin inline asm
	fma.rn.f32 %f4535, %f4612, %f32773, %f4531;
	// end inline asm
	// begin inline asm
	fma.rn.f32 %f4539, %f4612, %f32773, %f4535;
	// end inline asm
	// begin inline asm
	fma.rn.f32 %f4543, %f4612, %f32773, %f4539;
	// end inline asm
	// begin inline asm
	fma.rn.f32 %f4547, %f4612, %f32773, %f4543;
	// end inline asm
	// begin inline asm
	fma.rn.f32 %f4551, %f4612, %f32773, %f4547;
	// end inline asm
	// begin inline asm
	fma.rn.f32 %f4555, %f4612, %f32773, %f4551;
	// end inline asm
	// begin inline asm
	fma.rn.f32 %f4559, %f4612, %f32773, %f4555;
	// end inline asm
	// begin inline asm
	fma.rn.f32 %f4563, %f4612, %f32773, %f4559;
	// end inline asm
	// begin inline asm
	fma.rn.f32 %f4567, %f4612, %f32773, %f4563;
	// end inline asm
	// begin inline asm
	fma.rn.f32 %f4571, %f4612, %f32773, %f4567;
	// end inline asm
	// begin inline asm
	fma.rn.f32 %f4575, %f4612, %f32773, %f4571;
	// end inline asm
	// begin inline asm
	fma.rn.f32 %f4579, %f4612, %f32773, %f4575;
	// end inline asm
	// begin inline asm
	fma.rn.f32 %f4583, %f4612, %f32773, %f4579;
	// end inline asm
	// begin inline asm
	fma.rn.f32 %f4587, %f4612, %f32773, %f4583;
	// end inline asm
	// begin inline asm
	fma.rn.f32 %f4591, %f4612, %f32773, %f4587;
	// end inline asm
	// begin inline asm
	fma.rn.f32 %f4595, %f4612, %f32773, %f4591;
	// end inline asm
	// begin inline asm
	fma.rn.f32 %f4599, %f4612, %f32773, %f4595;
	// end inline asm
	// begin inline asm
	fma.rn.f32 %f4603, %f4612, %f32773, %f4599;
	// end inline asm
	// begin inline asm
	fma.rn.f32 %f4607, %f4612, %f32773, %f4603;
	// end inline asm
	// begin inline asm
	fma.rn.f32 %f4611, %f4612, %f32773, %f4607;
	// end inline asm
	sin.approx.f32 	%f5124, %f4611;
	// begin inline asm
	fma.rn.f32 %f4615, %f5124, %f32773, %f4611;
	// end inline asm
	// begin inline asm
	fma.rn.f32 %f4619, %f5124, %f32773, %f4615;
	// end inline asm
	// begin inline asm
	fma.rn.f32 %f4623, %f5124, %f32773, %f4619;
	// end inline asm
	// begin inline asm
	fma.rn.f32 %f4627, %f5124, %f32773, %f4623;
	// end inline asm
	// begin inline asm
	fma.rn.f32 %f4631, %f5124, %f32773, %f4627;
	// end inline asm
	// begin inline asm
	fma.rn.f32 %f4635, %f5124, %f32773, %f4631;
	// end inline asm
	// begin inline asm
	fma.rn.f32 %f4639, %f5124, %f32773, %f4635;
	// end inline asm
	// begin inline asm
	fma.rn.f32 %f4643, %f5124, %f32773, %f4639;
	// end inline asm
	// begin inline asm
	fma.rn.f32 %f4647, %f5124, %f32773, %f4643;
	// end inline asm
	// begin inline asm
	fma.rn.f32 %f4651, %f5124, %f32773, %f4647;
	// end inline asm
	// begin inline asm
	fma.rn.f32 %f4655, %f5124, %f32773, %f4651;
	// end inline asm
	// begin inline asm
	fma.rn.f32 %f4659, %f5124, %f32773, %f4655;
	// end inline asm
	// begin inline asm
	fma.rn.f32 %f4663, %f5124, %f32773, %f4659;
	// end inline asm
	// begin inline asm
	fma.rn.f32 %f4667, %f5124, %f32773, %f4663;
	// end inline asm
	// begin inline asm
	fma.rn.f32 %f4671, %f5124, %f32773, %f4667;
	// end inline asm
	// begin inline asm
	fma.rn.f32 %f4675, %f5124, %f32773, %f4671;
	// end inline asm
	// begin inline asm
	fma.rn.f32 %f4679, %f5124, %f32773, %f4675;
	// end inline asm
	// begin inline asm
	fma.rn.f32 %f4683, %f5124, %f32773, %f4679;
	// end inline asm
	// begin inline asm
	fma.rn.f32 %f4687, %f5124, %f32773, %f4683;
	// end inline asm
	// begin inline asm
	fma.rn.f32 %f4691, %f5124, %f32773, %f4687;
	// end inline asm
	// begin inline asm
	fma.rn.f32 %f4695, %f5124, %f32773, %f4691;
	// end inline asm
	// begin inline asm
	fma.rn.f32 %f4699, %f5124, %f32773, %f4695;
	// end inline asm
	// begin inline asm
	fma.rn.f32 %f4703, %f5124, %f32773, %f4699;
	// end inline asm
	// begin inline asm
	fma.rn.f32 %f4707, %f5124, %f32773, %f4703;
	// end inline asm
	// begin inline asm
	fma.rn.f32 %f4711, %f5124, %f32773, %f4707;
	// end inline asm
	// begin inline asm
	fma.rn.f32 %f4715, %f5124, %f32773, %f4711;
	// end inline asm
	// begin inline asm
	fma.rn.f32 %f4719, %f5124, %f32773, %f4715;
	// end inline asm
	// begin inline asm
	fma.rn.f32 %f4723, %f5124, %f32773, %f4719;
	// end inline asm
	// begin inline asm
	fma.rn.f32 %f4727, %f5124, %f32773, %f4723;
	// end inline asm
	// begin inline asm
	fma.rn.f32 %f4731, %f5124, %f32773, %f4727;
	// end inline asm
	// begin inline asm
	fma.rn.f32 %f4735, %f5124, %f32773, %f4731;
	// end inline asm
	// begin inline asm
	fma.rn.f32 %f4739, %f5124, %f32773, %f4735;
	// end inline asm
	// begin inline asm
	fma.rn.f32 %f4743, %f5124, %f32773, %f4739;
	// end inline asm
	// begin inline asm
	fma.rn.f32 %f4747, %f5124, %f32773, %f4743;
	// end inline asm
	// begin inline asm
	fma.rn.f32 %f4751, %f5124, %f32773, %f4747;
	// end inline asm
	// begin inline asm
	fma.rn.f32 %f4755, %f5124, %f32773, %f4751;
	// end inline asm
	// begin inline asm
	fma.rn.f32 %f4759, %f5124, %f32773, %f4755;
	// end inline asm
	// begin inline asm
	fma.rn.f32 %f4763, %f5124, %f32773, %f4759;
	// end inline asm
	// begin inline asm
	fma.rn.f32 %f4767, %f5124, %f32773, %f4763;
	// end inline asm
	// begin inline asm
	fma.rn.f32 %f4771, %f5124, %f32773, %f4767;
	// end inline asm
	// begin inline asm
	fma.rn.f32 %f4775, %f5124, %f32773, %f4771;
	// end inline asm
	// begin inline asm
	fma.rn.f32 %f4779, %f5124, %f32773, %f4775;
	// end inline asm
	// begin inline asm
	fma.rn.f32 %f4783, %f5124, %f32773, %f4779;
	// end inline asm
	// begin inline asm
	fma.rn.f32 %f4787, %f5124, %f32773, %f4783;
	// end inline asm
	// begin inline asm
	fma.rn.f32 %f4791, %f5124, %f32773, %f4787;
	// end inline asm
	// begin inline asm
	fma.rn.f32 %f4795, %f5124, %f32773, %f4791;
	// end inline asm
	// begin inline asm
	fma.rn.f32 %f4799, %f5124, %f32773, %f4795;
	// end inline asm
	// begin inline asm
	fma.rn.f32 %f4803, %f5124, %f32773, %f4799;
	// end inline asm
	// begin inline asm
	fma.rn.f32 %f4807, %f5124, %f32773, %f4803;
	// end inline asm
	// begin inline asm
	fma.rn.f32 %f4811, %f5124, %f32773, %f4807;
	// end inline asm
	// begin inline asm
	fma.rn.f32 %f4815, %f5124, %f32773, %f4811;
	// end inline asm
	// begin inline asm
	fma.rn.f32 %f4819, %f5124, %f32773, %f4815;
	// end inline asm
	// begin inline asm
	fma.rn.f32 %f4823, %f5124, %f32773, %f4819;
	// end inline asm
	// begin inline asm
	fma.rn.f32 %f4827, %f5124, %f32773, %f4823;
	// end inline asm
	// begin inline asm
	fma.rn.f32 %f4831, %f5124, %f32773, %f4827;
	// end inline asm
	// begin inline asm
	fma.rn.f32 %f4835, %f5124, %f32773, %f4831;
	// end inline asm
	// begin inline asm
	fma.rn.f32 %f4839, %f5124, %f32773, %f4835;
	// end inline asm
	// begin inline asm
	fma.rn.f32 %f4843, %f5124, %f32773, %f4839;
	// end inline asm
	// begin inline asm
	fma.rn.f32 %f4847, %f5124, %f32773, %f4843;
	// end inline asm
	// begin inline asm
	fma.rn.f32 %f4851, %f5124, %f32773, %f4847;
	// end inline asm
	// begin inline asm
	fma.rn.f32 %f4855, %f5124, %f32773, %f4851;
	// end inline asm
	// begin inline asm
	fma.rn.f32 %f4859, %f5124, %f32773, %f4855;
	// end inline asm
	// begin inline asm
	fma.rn.f32 %f4863, %f5124, %f32773, %f4859;
	// end inline asm
	// begin inline asm
	fma.rn.f32 %f4867, %f5124, %f32773, %f4863;
	// end inline asm
	// begin inline asm
	fma.rn.f32 %f4871, %f5124, %f32773, %f4867;
	// end inline asm
	// begin inline asm
	fma.rn.f32 %f4875, %f5124, %f32773, %f4871;
	// end inline asm
	// begin inline asm
	fma.rn.f32 %f4879, %f5124, %f32773, %f4875;
	// end inline asm
	// begin inline asm
	fma.rn.f32 %f4883, %f5124, %f32773, %f4879;
	// end inline asm
	// begin inline asm
	fma.rn.f32 %f4887, %f5124, %f32773, %f4883;
	// end inline asm
	// begin inline asm
	fma.rn.f32 %f4891, %f5124, %f32773, %f4887;
	// end inline asm
	// begin inline asm
	fma.rn.f32 %f4895, %f5124, %f32773, %f4891;
	// end inline asm
	// begin inline asm
	fma.rn.f32 %f4899, %f5124, %f32773, %f4895;
	// end inline asm
	// begin inline asm
	fma.rn.f32 %f4903, %f5124, %f32773, %f4899;
	// end inline asm
	// begin inline asm
	fma.rn.f32 %f4907, %f5124, %f32773, %f4903;
	// end inline asm
	// begin inline asm
	fma.rn.f32 %f4911, %f5124, %f32773, %f4907;
	// end inline asm
	// begin inline asm
	fma.rn.f32 %f4915, %f5124, %f32773, %f4911;
	// end inline asm
	// begin inline asm
	fma.rn.f32 %f4919, %f5124, %f32773, %f4915;
	// end inline asm
	// begin inline asm
	fma.rn.f32 %f4923, %f5124, %f32773, %f4919;
	// end inline asm
	// begin inline asm
	fma.rn.f32 %f4927, %f5124, %f32773, %f4923;
	// end inline asm
	// begin inline asm
	fma.rn.f32 %f4931, %f5124, %f32773, %f4927;
	// end inline asm
	// begin inline asm
	fma.rn.f32 %f4935, %f5124, %f32773, %f4931;
	// end inline asm
	// begin inline asm
	fma.rn.f32 %f4939, %f5124, %f32773, %f4935;
	// end inline asm
	// begin inline asm
	fma.rn.f32 %f4943, %f5124, %f32773, %f4939;
	// end inline asm
	// begin inline asm
	fma.rn.f32 %f4947, %f5124, %f32773, %f4943;
	// end inline asm
	// begin inline asm
	fma.rn.f32 %f4951, %f5124, %f32773, %f4947;
	// end inline asm
	// begin inline asm
	fma.rn.f32 %f4955, %f5124, %f32773, %f4951;
	// end inline asm
	// begin inline asm
	fma.rn.f32 %f4959, %f5124, %f32773, %f4955;
	// end inline asm
	// begin inline asm
	fma.rn.f32 %f4963, %f5124, %f32773, %f4959;
	// end inline asm
	// begin inline asm
	fma.rn.f32 %f4967, %f5124, %f32773, %f4963;
	// end inline asm
	// begin inline asm
	fma.rn.f32 %f4971, %f5124, %f32773, %f4967;
	// end inline asm
	// begin inline asm
	fma.rn.f32 %f4975, %f5124, %f32773, %f4971;
	// end inline asm
	// begin inline asm
	fma.rn.f32 %f4979, %f5124, %f32773, %f4975;
	// end inline asm
	// begin inline asm
	fma.rn.f32 %f4983, %f5124, %f32773, %f4979;
	// end inline asm
	// begin inline asm
	fma.rn.f32 %f4987, %f5124, %f32773, %f4983;
	// end inline asm
	// begin inline asm
	fma.rn.f32 %f4991, %f5124, %f32773, %f4987;
	// end inline asm
	// begin inline asm
	fma.rn.f32 %f4995, %f5124, %f32773, %f4991;
	// end inline asm
	// begin inline asm
	fma.rn.f32 %f4999, %f5124, %f32773, %f4995;
	// end inline asm
	// begin inline asm
	fma.rn.f32 %f5003, %f5124, %f32773, %f4999;
	// end inline asm
	// begin inline asm
	fma.rn.f32 %f5007, %f5124, %f32773, %f5003;
	// end inline asm
	// begin inline asm
	fma.rn.f32 %f5011, %f5124, %f32773, %f5007;
	// end inline asm
	// begin inline asm
	fma.rn.f32 %f5015, %f5124, %f32773, %f5011;
	// end inline asm
	// begin inline asm
	fma.rn.f32 %f5019, %f5124, %f32773, %f5015;
	// end inline asm
	// begin inline asm
	fma.rn.f32 %f5023, %f5124, %f32773, %f5019;
	// end inline asm
	// begin inline asm
	fma.rn.f32 %f5027, %f5124, %f32773, %f5023;
	// end inline asm
	// begin inline asm
	fma.rn.f32 %f5031, %f5124, %f32773, %f5027;
	// end inline asm
	// begin inline asm
	fma.rn.f32 %f5035, %f5124, %f32773, %f5031;
	// end inline asm
	// begin inline asm
	fma.rn.f32 %f5039, %f5124, %f32773, %f5035;
	// end inline asm
	// begin inline asm
	fma.rn.f32 %f5043, %f5124, %f32773, %f5039;
	// end inline asm
	// begin inline asm
	fma.rn.f32 %f5047, %f5124, %f32773, %f5043;
	// end inline asm
	// begin inline asm
	fma.rn.f32 %f5051, %f5124, %f32773, %f5047;
	// end inline asm
	// begin inline asm
	fma.rn.f32 %f5055, %f5124, %f32773, %f5051;
	// end inline asm
	// begin inline asm
	fma.rn.f32 %f5059, %f5124, %f32773, %f5055;
	// end inline asm
	// begin inline asm
	fma.rn.f32 %f5063, %f5124, %f32773, %f5059;
	// end inline asm
	// begin inline asm
	fma.rn.f32 %f5067, %f5124, %f32773, %f5063;
	// end inline asm
	// begin inline asm
	fma.rn.f32 %f5071, %f5124, %f32773, %f5067;
	// end inline asm
	// begin inline asm
	fma.rn.f32 %f5075, %f5124, %f32773, %f5071;
	// end inline asm
	// begin inline asm
	fma.rn.f32 %f5079, %f5124, %f32773, %f5075;
	// end inline asm
	// begin inline asm
	fma.rn.f32 %f5083, %f5124, %f32773, %f5079;
	// end inline asm
	// begin inline asm
	fma.rn.f32 %f5087, %f5124, %f32773, %f5083;
	// end inline asm
	// begin inline asm
	fma.rn.f32 %f5091, %f5124, %f32773, %f5087;
	// end inline asm
	// begin inline asm
	fma.rn.f32 %f5095, %f5124, %f32773, %f5091;
	// end inline asm
	// begin inline asm
	fma.rn.f32 %f5099, %f5124, %f32773, %f5095;
	// end inline asm
	// begin inline asm
	fma.rn.f32 %f5103, %f5124, %f32773, %f5099;
	// end inline asm
	// begin inline asm
	fma.rn.f32 %f5107, %f5124, %f32773, %f5103;
	// end inline asm
	// begin inline asm
	fma.rn.f32 %f5111, %f5124, %f32773, %f5107;
	// end inline asm
	// begin inline asm
	fma.rn.f32 %f5115, %f5124, %f32773, %f5111;
	// end inline asm
	// begin inline asm
	fma.rn.f32 %f5119, %f5124, %f32773, %f5115;
	// end inline asm
	// begin inline asm
	fma.rn.f32 %f5123, %f5124, %f32773, %f5119;
	// end inline asm
	sin.approx.f32 	%f5636, %f5123;
	// begin inline asm
	fma.rn.f32 %f5127, %f5636, %f32773, %f5123;
	// end inline asm
	// begin inline asm
	fma.rn.f32 %f5131, %f5636, %f32773, %f5127;
	// end inline asm
	// begin inline asm
	fma.rn.f32 %f5135, %f5636, %f32773, %f5131;
	// end inline asm
	// begin inline asm
	fma.rn.f32 %f5139, %f5636, %f32773, %f5135;
	// end inline asm
	// begin inline asm
	fma.rn.f32 %f5143, %f5636, %f32773, %f5139;
	// end inline asm
	// begin inline asm
	fma.rn.f32 %f5147, %f5636, %f32773, %f5143;
	// end inline asm
	// begin inline asm
	fma.rn.f32 %f5151, %f5636, %f32773, %f5147;
	// end inline asm
	// begin inline asm
	fma.rn.f32 %f5155, %f5636, %f32773, %f5151;
	// end inline asm
	// begin inline asm
	fma.rn.f32 %f5159, %f5636, %f32773, %f5155;
	// end inline asm
	// begin inline asm
	fma.rn.f32 %f5163, %f5636, %f32773, %f5159;
	// end inline asm
	// begin inline asm
	fma.rn.f32 %f5167, %f5636, %f32773, %f5163;
	// end inline asm
	// begin inline asm
	fma.rn.f32 %f5171, %f5636, %f32773, %f5167;
	// end inline asm
	// begin inline asm
	fma.rn.f32 %f5175, %f5636, %f32773, %f5171;
	// end inline asm
	// begin inline asm
	fma.rn.f32 %f5179, %f5636, %f32773, %f5175;
	// end inline asm
	// begin inline asm
	fma.rn.f32 %f5183, %f5636, %f32773, %f5179;
	// end inline asm
	// begin inline asm
	fma.rn.f32 %f5187, %f5636, %f32773, %f5183;
	// end inline asm
	// begin inline asm
	fma.rn.f32 %f5191, %f5636, %f32773, %f5187;
	// end inline asm
	// begin inline asm
	fma.rn.f32 %f5195, %f5636, %f32773, %f5191;
	// end inline asm
	// begin inline asm
	fma.rn.f32 %f5199, %f5636, %f32773, %f5195;
	// end inline asm
	// begin inline asm
	fma.rn.f32 %f5203, %f5636, %f32773, %f5199;
	// end inline asm
	// begin inline asm
	fma.rn.f32 %f5207, %f5636, %f32773, %f5203;
	// end inline asm
	// begin inline asm
	fma.rn.f32 %f5211, %f5636, %f32773, %f5207;
	// end inline asm
	// begin inline asm
	fma.rn.f32 %f5215, %f5636, %f32773, %f5211;
	// end inline asm
	// begin inline asm
	fma.rn.f32 %f5219, %f5636, %f32773, %f5215;
	// end inline asm
	// begin inline asm
	fma.rn.f32 %f5223, %f5636, %f32773, %f5219;
	// end inline asm
	// begin inline asm
	fma.rn.f32 %f5227, %f5636, %f32773, %f5223;
	// end inline asm
	// begin inline asm
	fma.rn.f32 %f5231, %f5636, %f32773, %f5227;
	// end inline asm
	// begin inline asm
	fma.rn.f32 %f5235, %f5636, %f32773, %f5231;
	// end inline asm
	// begin inline asm
	fma.rn.f32 %f5239, %f5636, %f32773, %f5235;
	// end inline asm
	// begin inline asm
	fma.rn.f32 %f5243, %f5636, %f32773, %f5239;
	// end inline asm
	// begin inline asm
	fma.rn.f32 %f5247, %f5636, %f32773, %f5243;
	// end inline asm
	// begin inline asm
	fma.rn.f32 %f5251, %f5636, %f32773, %f5247;
	// end inline asm
	// begin inline asm
	fma.rn.f32 %f5255, %f5636, %f32773, %f5251;
	// end inline asm
	// begin inline asm
	fma.rn.f32 %f5259, %f5636, %f32773, %f5255;
	// end inline asm
	// begin inline asm
	fma.rn.f32 %f5263, %f5636, %f32773, %f5259;
	// end inline asm
	// begin inline asm
	fma.rn.f32 %f5267, %f5636, %f32773, %f5263;
	// end inline asm
	// begin inline asm
	fma.rn.f32 %f5271, %f5636, %f32773, %f5267;
	// end inline asm
	// begin inline asm
	fma.rn.f32 %f5275, %f5636, %f32773, %f5271;
	// end inline asm
	// begin inline asm
	fma.rn.f32 %f5279, %f5636, %f32773, %f5275;
	// end inline asm
	// begin inline asm
	fma.rn.f32 %f5283, %f5636, %f32773, %f5279;
	// end inline asm
	// begin inline asm
	fma.rn.f32 %f5287, %f5636, %f32773, %f5283;
	// end inline asm
	// begin inline asm
	fma.rn.f32 %f5291, %f5636, %f32773, %f5287;
	// end inline asm
	// begin inline asm
	fma.rn.f32 %f5295, %f5636, %f32773, %f5291;
	// end inline asm
	// begin inline asm
	fma.rn.f32 %f5299, %f5636, %f32773, %f5295;
	// end inline asm
	// begin inline asm
	fma.rn.f32 %f5303, %f5636, %f32773, %f5299;
	// end inline asm
	// begin inline asm
	fma.rn.f32 %f5307, %f5636, %f32773, %f5303;
	// end inline asm
	// begin inline asm
	fma.rn.f32 %f5311, %f5636, %f32773, %f5307;
	// end inline asm
	// begin inline asm
	fma.rn.f32 %f5315, %f5636, %f32773, %f5311;
	// end inline asm
	// begin inline asm
	fma.rn.f32 %f5319, %f5636, %f32773, %f5315;
	// end inline asm
	// begin inline asm
	fma.rn.f32 %f5323, %f5636, %f32773, %f5319;
	// end inline asm
	// begin inline asm
	fma.rn.f32 %f5327, %f5636, %f32773, %f5323;
	// end inline asm
	// begin inline asm
	fma.rn.f32 %f5331, %f5636, %f32773, %f5327;
	// end inline asm
	// begin inline asm
	fma.rn.f32 %f5335, %f5636, %f32773, %f5331;
	// end inline asm
	// begin inline asm
	fma.rn.f32 %f5339, %f5636, %f32773, %f5335;
	// end inline asm
	// begin inline asm
	fma.rn.f32 %f5343, %f5636, %f32773, %f5339;
	// end inline asm
	// begin inline asm
	fma.rn.f32 %f5347, %f5636, %f32773, %f5343;
	// end inline asm
	// begin inline asm
	fma.rn.f32 %f5351, %f5636, %f32773, %f5347;
	// end inline asm
	// begin inline asm
	fma.rn.f32 %f5355, %f5636, %f32773, %f5351;
	// end inline asm
	// begin inline asm
	fma.rn.f32 %f5359, %f5636, %f32773, %f5355;
	// end inline asm
	// begin inline asm
	fma.rn.f32 %f5363, %f5636, %f32773, %f5359;
	// end inline asm
	// begin inline asm
	fma.rn.f32 %f5367, %f5636, %f32773, %f5363;
	// end inline asm
	// begin inline asm
	fma.rn.f32 %f5371, %f5636, %f32773, %f5367;
	// end inline asm
	// begin inline asm
	fma.rn.f32 %f5375, %f5636, %f32773, %f5371;
	// end inline asm
	// begin inline asm
	fma.rn.f32 %f5379, %f5636, %f32773, %f5375;
	// end inline asm
	// begin inline asm
	fma.rn.f32 %f5383, %f5636, %f32773, %f5379;
	// end inline asm
	// begin inline asm
	fma.rn.f32 %f5387, %f5636, %f32773, %f5383;
	// end inline asm
	// begin inline asm
	fma.rn.f32 %f5391, %f5636, %f32773, %f5387;
	// end inline asm
	// begin inline asm
	fma.rn.f32 %f5395, %f5636, %f32773, %f5391;
	// end inline asm
	// begin inline asm
	fma.rn.f32 %f5399, %f5636, %f32773, %f5395;
	// end inline asm
	// begin inline asm
	fma.rn.f32 %f5403, %f5636, %f32773, %f5399;
	// end inline asm
	// begin inline asm
	fma.rn.f32 %f5407, %f5636, %f32773, %f5403;
	// end inline asm
	// begin inline asm
	fma.rn.f32 %f5411, %f5636, %f32773, %f5407;
	// end inline asm
	// begin inline asm
	fma.rn.f32 %f5415, %f5636, %f32773, %f5411;
	// end inline asm
	// begin inline asm
	fma.rn.f32 %f5419, %f5636, %f32773, %f5415;
	// end inline asm
	// begin inline asm
	fma.rn.f32 %f5423, %f5636, %f32773, %f5419;
	// end inline asm
	// begin inline asm
	fma.rn.f32 %f5427, %f5636, %f32773, %f5423;
	// end inline asm
	// begin inline asm
	fma.rn.f32 %f5431, %f5636, %f32773, %f5427;
	// end inline asm
	// begin inline asm
	fma.rn.f32 %f5435, %f5636, %f32773, %f5431;
	// end inline asm
	// begin inline asm
	fma.rn.f32 %f5439, %f5636, %f32773, %f5435;
	// end inline asm
	// begin inline asm
	fma.rn.f32 %f5443, %f5636, %f32773, %f5439;
	// end inline asm
	// begin inline asm
	fma.rn.f32 %f5447, %f5636, %f32773, %f5443;
	// end inline asm
	// begin inline asm
	fma.rn.f32 %f5451, %f5636, %f32773, %f5447;
	// end inline asm
	// begin inline asm
	fma.rn.f32 %f5455, %f5636, %f32773, %f5451;
	// end inline asm
	// begin inline asm
	fma.rn.f32 %f5459, %f5636, %f32773, %f5455;
	// end inline asm
	// begin inline asm
	fma.rn.f32 %f5463, %f5636, %f32773, %f5459;
	// end inline asm
	// begin inline asm
	fma.rn.f32 %f5467, %f5636, %f32773, %f5463;
	// end inline asm
	// begin inline asm
	fma.rn.f32 %f5471, %f5636, %f32773, %f5467;
	// end inline asm
	// begin inline asm
	fma.rn.f32 %f5475, %f5636, %f32773, %f5471;
	// end inline asm
	// begin inline asm
	fma.rn.f32 %f5479, %f5636, %f32773, %f5475;
	// end inline asm
	// begin inline asm
	fma.rn.f32 %f5483, %f5636, %f32773, %f5479;
	// end inline asm
	// begin inline asm
	fma.rn.f32 %f5487, %f5636, %f32773, %f5483;
	// end inline asm
	// begin inline asm
	fma.rn.f32 %f5491, %f5636, %f32773, %f5487;
	// end inline asm
	// begin inline asm
	fma.rn.f32 %f5495, %f5636, %f32773, %f5491;
	// end inline asm
	// begin inline asm
	fma.rn.f32 %f5499, %f5636, %f32773, %f5495;
	// end inline asm
	// begin inline asm
	fma.rn.f32 %f5503, %f5636, %f32773, %f5499;
	// end inline asm
	// begin inline asm
	fma.rn.f32 %f5507, %f5636, %f32773, %f5503;
	// end inline asm
	// begin inline asm
	fma.rn.f32 %f5511, %f5636, %f32773, %f5507;
	// end inline asm
	// begin inline asm
	fma.rn.f32 %f5515, %f5636, %f32773, %f5511;
	// end inline asm
	// begin inline asm
	fma.rn.f32 %f5519, %f5636, %f32773, %f5515;
	// end inline asm
	// begin inline asm
	fma.rn.f32 %f5523, %f5636, %f32773, %f5519;
	// end inline asm
	// begin inline asm
	fma.rn.f32 %f5527, %f5636, %f32773, %f5523;
	// end inline asm
	// begin inline asm
	fma.rn.f32 %f5531, %f5636, %f32773, %f5527;
	// end inline asm
	// begin inline asm
	fma.rn.f32 %f5535, %f5636, %f32773, %f5531;
	// end inline asm
	// begin inline asm
	fma.rn.f32 %f5539, %f5636, %f32773, %f5535;
	// end inline asm
	// begin inline asm
	fma.rn.f32 %f5543, %f5636, %f32773, %f5539;
	// end inline asm
	// begin inline asm
	fma.rn.f32 %f5547, %f5636, %f32773, %f5543;
	// end inline asm
	// begin inline asm
	fma.rn.f32 %f5551, %f5636, %f32773, %f5547;
	// end inline asm
	// begin inline asm
	fma.rn.f32 %f5555, %f5636, %f32773, %f5551;
	// end inline asm
	// begin inline asm
	fma.rn.f32 %f5559, %f5636, %f32773, %f5555;
	// end inline asm
	// begin inline asm
	fma.rn.f32 %f5563, %f5636, %f32773, %f5559;
	// end inline asm
	// begin inline asm
	fma.rn.f32 %f5567, %f5636, %f32773, %f5563;
	// end inline asm
	// begin inline asm
	fma.rn.f32 %f5571, %f5636, %f32773, %f5567;
	// end inline asm
	// begin inline asm
	fma.rn.f32 %f5575, %f5636, %f32773, %f5571;
	// end inline asm
	// begin inline asm
	fma.rn.f32 %f5579, %f5636, %f32773, %f5575;
	// end inline asm
	// begin inline asm
	fma.rn.f32 %f5583, %f5636, %f32773, %f5579;
	// end inline asm
	// begin inline asm
	fma.rn.f32 %f5587, %f5636, %f32773, %f5583;
	// end inline asm
	// begin inline asm
	fma.rn.f32 %f5591, %f5636, %f32773, %f5587;
	// end inline asm
	// begin inline asm
	fma.rn.f32 %f5595, %f5636, %f32773, %f5591;
	// end inline asm
	// begin inline asm
	fma.rn.f32 %f5599, %f5636, %f32773, %f5595;
	// end inline asm
	// begin inline asm
	fma.rn.f32 %f5603, %f5636, %f32773, %f5599;
	// end inline asm
	// begin inline asm
	fma.rn.f32 %f5607, %f5636, %f32773, %f5603;
	// end inline asm
	// begin inline asm
	fma.rn.f32 %f5611, %f5636, %f32773, %f5607;
	// end inline asm
	// begin inline asm
	fma.rn.f32 %f5615, %f5636, %f32773, %f5611;
	// end inline asm
	// begin inline asm
	fma.rn.f32 %f5619, %f5636, %f32773, %f5615;
	// end inline asm
	// begin inline asm
	fma.rn.f32 %f5623, %f5636, %f32773, %f5619;
	// end inline asm
	// begin inline asm
	fma.rn.f32 %f5627, %f5636, %f32773, %f5623;
	// end inline asm
	// begin inline asm
	fma.rn.f32 %f5631, %f5636, %f32773, %f5627;
	// end inline asm
	// begin inline asm
	fma.rn.f32 %f5635, %f5636, %f32773, %f5631;
	// end inline asm
	sin.approx.f32 	%f6148, %f5635;
	// begin inline asm
	fma.rn.f32 %f5639, %f6148, %f32773, %f5635;
	// end inline asm
	// begin inline asm
	fma.rn.f32 %f5643, %f6148, %f32773, %f5639;
	// end inline asm
	// begin inline asm
	fma.rn.f32 %f5647, %f6148, %f32773, %f5643;
	// end inline asm
	// begin inline asm
	fma.rn.f32 %f5651, %f6148, %f32773, %f5647;
	// end inline asm
	// begin inline asm
	fma.rn.f32 %f5655, %f6148, %f32773, %f5651;
	// end inline asm
	// begin inline asm
	fma.rn.f32 %f5659, %f6148, %f32773, %f5655;
	// end inline asm
	// begin inline asm
	fma.rn.f32 %f5663, %f6148, %f32773, %f5659;
	// end inline asm
	// begin inline asm
	fma.rn.f32 %f5667, %f6148, %f32773, %f5663;
	// end inline asm
	// begin inline asm
	fma.rn.f32 %f5671, %f6148, %f32773, %f5667;
	// end inline asm
	// begin inline asm
	fma.rn.f32 %f5675, %f6148, %f32773, %f5671;
	// end inline asm
	// begin inline asm
	fma.rn.f32 %f5679, %f6148, %f32773, %f5675;
	// end inline asm
	// begin inline asm
	fma.rn.f32 %f5683, %f6148, %f32773, %f5679;
	// end inline asm
	// begin inline asm
	fma.rn.f32 %f5687, %f6148, %f32773, %f5683;
	// end inline asm
	// begin inline asm
	fma.rn.f32 %f5691, %f6148, %f32773, %f5687;
	// end inline asm
	// begin inline asm
	fma.rn.f32 %f5695, %f6148, %f32773, %f5691;
	// end inline asm
	// begin inline asm
	fma.rn.f32 %f5699, %f6148, %f32773, %f5695;
	// end inline asm
	// begin inline asm
	fma.rn.f32 %f5703, %f6148, %f32773, %f5699;
	// end inline asm
	// begin inline asm
	fma.rn.f32 %f5707, %f6148, %f32773, %f5703;
	// end inline asm
	// begin inline asm
	fma.rn.f32 %f5711, %f6148, %f32773, %f5707;
	// end inline asm
	// begin inline asm
	fma.rn.f32 %f5715, %f6148, %f32773, %f5711;
	// end inline asm
	// begin inline asm
	fma.rn.f32 %f5719, %f6148, %f32773, %f5715;
	// end inline asm
	// begin inline asm
	fma.rn.f32 %f5723, %f6148, %f32773, %f5719;
	// end inline asm
	// begin inline asm
	fma.rn.f32 %f5727, %f6148, %f32773, %f5723;
	// end inline asm
	// begin inline asm
	fma.rn.f32 %f5731, %f6148, %f32773, %f5727;
	// end inline asm
	// begin inline asm
	fma.rn.f32 %f5735, %f6148, %f32773, %f5731;
	// end inline asm
	// begin inline asm
	fma.rn.f32 %f5739, %f6148, %f32773, %f5735;
	// end inline asm
	// begin inline asm
	fma.rn.f32 %f5743, %f6148, %f32773, %f5739;
	// end inline asm
	// begin inline asm
	fma.rn.f32 %f5747, %f6148, %f32773, %f5743;
	// end inline asm
	// begin inline asm
	fma.rn.f32 %f5751, %f6148, %f32773, %f5747;
	// end inline asm
	// begin inline asm
	fma.rn.f32 %f5755, %f6148, %f32773, %f5751;
	// end inline asm
	// begin inline asm
	fma.rn.f32 %f5759, %f6148, %f32773, %f5755;
	// end inline asm
	// begin inline asm
	fma.rn.f32 %f5763, %f6148, %f32773, %f5759;
	// end inline asm
	// begin inline asm
	fma.rn.f32 %f5767, %f6148, %f32773, %f5763;
	// end inline asm
	// begin inline asm
	fma.rn.f32 %f5771, %f6148, %f32773, %f5767;
	// end inline asm
	// begin inline asm
	fma.rn.f32 %f5775, %f6148, %f32773, %f5771;
	// end inline asm
	// begin inline asm
	fma.rn.f32 %f5779, %f6148, %f32773, %f5775;
	// end inline asm
	// begin inline asm
	fma.rn.f32 %f5783, %f6148, %f32773, %f5779;
	// end inline asm
	// begin inline asm
	fma.rn.f32 %f5787, %f6148, %f32773, %f5783;
	// end inline asm
	// begin inline asm
	fma.rn.f32 %f5791, %f6148, %f32773, %f5787;
	// end inline asm
	// begin inline asm
	fma.rn.f32 %f5795, %f6148, %f32773, %f5791;
	// end inline asm
	// begin inline asm
	fma.rn.f32 %f5799, %f6148, %f32773, %f5795;
	// end inline asm
	// begin inline asm
	fma.rn.f32 %f5803, %f6148, %f32773, %f5799;
	// end inline asm
	// begin inline asm
	fma.rn.f32 %f5807, %f6148, %f32773, %f5803;
	// end inline asm
	// begin inline asm
	fma.rn.f32 %f5811, %f6148, %f32773, %f5807;
	// end inline asm
	// begin inline asm
	fma.rn.f32 %f5815, %f6148, %f32773, %f5811;
	// end inline asm
	// begin inline asm
	fma.rn.f32 %f5819, %f6148, %f32773, %f5815;
	// end inline asm
	// begin inline asm
	fma.rn.f32 %f5823, %f6148, %f32773, %f5819;
	// end inline asm
	// begin inline asm
	fma.rn.f32 %f5827, %f6148, %f32773, %f5823;
	// end inline asm
	// begin inline asm
	fma.rn.f32 %f5831, %f6148, %f32773, %f5827;
	// end inline asm
	// begin inline asm
	fma.rn.f32 %f5835, %f6148, %f32773, %f5831;
	// end inline asm
	// begin inline asm
	fma.rn.f32 %f5839, %f6148, %f32773, %f5835;
	// end inline asm
	// begin inline asm
	fma.rn.f32 %f5843, %f6148, %f32773, %f5839;
	// end inline asm
	// begin inline asm
	fma.rn.f32 %f5847, %f6148, %f32773, %f5843;
	// end inline asm
	// begin inline asm
	fma.rn.f32 %f5851, %f6148, %f32773, %f5847;
	// end inline asm
	// begin inline asm
	fma.rn.f32 %f5855, %f6148, %f32773, %f5851;
	// end inline asm
	// begin inline asm
	fma.rn.f32 %f5859, %f6148, %f32773, %f5855;
	// end inline asm
	// begin inline asm
	fma.rn.f32 %f5863, %f6148, %f32773, %f5859;
	// end inline asm
	// begin inline asm
	fma.rn.f32 %f5867, %f6148, %f32773, %f5863;
	// end inline asm
	// begin inline asm
	fma.rn.f32 %f5871, %f6148, %f32773, %f5867;
	// end inline asm
	// begin inline asm
	fma.rn.f32 %f5875, %f6148, %f32773, %f5871;
	// end inline asm
	// begin inline asm
	fma.rn.f32 %f5879, %f6148, %f32773, %f5875;
	// end inline asm
	// begin inline asm
	fma.rn.f32 %f5883, %f6148, %f32773, %f5879;
	// end inline asm
	// begin inline asm
	fma.rn.f32 %f5887, %f6148, %f32773, %f5883;
	// end inline asm
	// begin inline asm
	fma.rn.f32 %f5891, %f6148, %f32773, %f5887;
	// end inline asm
	// begin inline asm
	fma.rn.f32 %f5895, %f6148, %f32773, %f5891;
	// end inline asm
	// begin inline asm
	fma.rn.f32 %f5899, %f6148, %f32773, %f5895;
	// end inline asm
	// begin inline asm
	fma.rn.f32 %f5903, %f6148, %f32773, %f5899;
	// end inline asm
	// begin inline asm
	fma.rn.f32 %f5907, %f6148, %f32773, %f5903;
	// end inline asm
	// begin inline asm
	fma.rn.f32 %f5911, %f6148, %f32773, %f5907;
	// end inline asm
	// begin inline asm
	fma.rn.f32 %f5915, %f6148, %f32773, %f5911;
	// end inline asm
	// begin inline asm
	fma.rn.f32 %f5919, %f6148, %f32773, %f5915;
	// end inline asm
	// begin inline asm
	fma.rn.f32 %f5923, %f6148, %f32773, %f5919;
	// end inline asm
	// begin inline asm
	fma.rn.f32 %f5927, %f6148, %f32773, %f5923;
	// end inline asm
	// begin inline asm
	fma.rn.f32 %f5931, %f6148, %f32773, %f5927;
	// end inline asm
	// begin inline asm
	fma.rn.f32 %f5935, %f6148, %f32773, %f5931;
	// end inline asm
	// begin inline asm
	fma.rn.f32 %f5939, %f6148, %f32773, %f5935;
	// end inline asm
	// begin inline asm
	fma.rn.f32 %f5943, %f6148, %f32773, %f5939;
	// end inline asm
	// begin inline asm
	fma.rn.f32 %f5947, %f6148, %f32773, %f5943;
	// end inline asm
	// begin inline asm
	fma.rn.f32 %f5951, %f6148, %f32773, %f5947;
	// end inline asm
	// begin inline asm
	fma.rn.f32 %f5955, %f6148, %f32773, %f5951;
	// end inline asm
	// begin inline asm
	fma.rn.f32 %f5959, %f6148, %f32773, %f5955;
	// end inline asm
	// begin inline asm
	fma.rn.f32 %f5963, %f6148, %f32773, %f5959;
	// end inline asm
	// begin inline asm
	fma.rn.f32 %f5967, %f6148, %f32773, %f5963;
	// end inline asm
	// begin inline asm
	fma.rn.f32 %f5971, %f6148, %f32773, %f5967;
	// end inline asm
	// begin inline asm
	fma.rn.f32 %f5975, %f6148, %f32773, %f5971;
	// end inline asm
	// begin inline asm
	fma.rn.f32 %f5979, %f6148, %f32773, %f5975;
	// end inline asm
	// begin inline asm
	fma.rn.f32 %f5983, %f6148, %f32773, %f5979;
	// end inline asm
	// begin inline asm
	fma.rn.f32 %f5987, %f6148, %f32773, %f5983;
	// end inline asm
	// begin inline asm
	fma.rn.f32 %f5991, %f6148, %f32773, %f5987;
	// end inline asm
	// begin inline asm
	fma.rn.f32 %f5995, %f6148, %f32773, %f5991;
	// end inline asm
	// begin inline asm
	fma.rn.f32 %f5999, %f6148, %f32773, %f5995;
	// end inline asm
	// begin inline asm
	fma.rn.f32 %f6003, %f6148, %f32773, %f5999;
	// end inline asm
	// begin inline asm
	fma.rn.f32 %f6007, %f6148, %f32773, %f6003;
	// end inline asm
	// begin inline asm
	fma.rn.f32 %f6011, %f6148, %f32773, %f6007;
	// end inline asm
	// begin inline asm
	fma.rn.f32 %f6015, %f6148, %f32773, %f6011;
	// end inline asm
	// begin inline asm
	fma.rn.f32 %f6019, %f6148, %f32773, %f6015;
	// end inline asm
	// begin inline asm
	fma.rn.f32 %f6023, %f6148, %f32773, %f6019;
	// end inline asm
	// begin inline asm
	fma.rn.f32 %f6027, %f6148, %f32773, %f6023;
	// end inline asm
	// begin inline asm
	fma.rn.f32 %f6031, %f6148, %f32773, %f6027;
	// end inline asm
	// begin inline asm
	fma.rn.f32 %f6035, %f6148, %f32773, %f6031;
	// end inline asm
	// begin inline asm
	fma.rn.f32 %f6039, %f6148, %f32773, %f6035;
	// end inline asm
	// begin inline asm
	fma.rn.f32 %f6043, %f6148, %f32773, %f6039;
	// end inline asm
	// begin inline asm
	fma.rn.f32 %f6047, %f6148, %f32773, %f6043;
	// end inline asm
	// begin inline asm
	fma.rn.f32 %f6051, %f6148, %f32773, %f6047;
	// end inline asm
	// begin inline asm
	fma.rn.f32 %f6055, %f6148, %f32773, %f6051;
	// end inline asm
	// begin inline asm
	fma.rn.f32 %f6059, %f6148, %f32773, %f6055;
	// end inline asm
	// begin inline asm
	fma.rn.f32 %f6063, %f6148, %f32773, %f6059;
	// end inline asm
	// begin inline asm
	fma.rn.f32 %f6067, %f6148, %f32773, %f6063;
	// end inline asm
	// begin inline asm
	fma.rn.f32 %f6071, %f6148, %f32773, %f6067;
	// end inline asm
	// begin inline asm
	fma.rn.f32 %f6075, %f6148, %f32773, %f6071;
	// end inline asm
	// begin inline asm
	fma.rn.f32 %f6079, %f6148, %f32773, %f6075;
	// end inline asm
	// begin inline asm
	fma.rn.f32 %f6083, %f6148, %f32773, %f6079;
	// end inline asm
	// begin inline asm
	fma.rn.f32 %f6087, %f6148, %f32773, %f6083;
	// end inline asm
	// begin inline asm
	fma.rn.f32 %f6091, %f6148, %f32773, %f6087;
	// end inline asm
	// begin inline asm
	fma.rn.f32 %f6095, %f6148, %f32773, %f6091;
	// end inline asm
	// begin inline asm
	fma.rn.f32 %f6099, %f6148, %f32773, %f6095;
	// end inline asm
	// begin inline asm
	fma.rn.f32 %f6103, %f6148, %f32773, %f6099;
	// end inline asm
	// begin inline asm
	fma.rn.f32 %f6107, %f6148, %f32773, %f6103;
	// end inline asm
	// begin inline asm
	fma.rn.f32 %f6111, %f6148, %f32773, %f6107;
	// end inline asm
	// begin inline asm
	fma.rn.f32 %f6115, %f6148, %f32773, %f6111;
	// end inline asm
	// begin inline asm
	fma.rn.f32 %f6119, %f6148, %f32773, %f6115;
	// end inline asm
	// begin inline asm
	fma.rn.f32 %f6123, %f6148, %f32773, %f6119;
	// end inline asm
	// begin inline asm
	fma.rn.f32 %f6127, %f6148, %f32773, %f6123;
	// end inline asm
	// begin inline asm
	fma.rn.f32 %f6131, %f6148, %f32773, %f6127;
	// end inline asm
	// begin inline asm
	fma.rn.f32 %f6135, %f6148, %f32773, %f6131;
	// end inline asm
	// begin inline asm
	fma.rn.f32 %f6139, %f6148, %f32773, %f6135;
	// end inline asm
	// begin inline asm
	fma.rn.f32 %f6143, %f6148, %f32773, %f6139;
	// end inline asm
	// begin inline asm
	fma.rn.f32 %f6147, %f6148, %f32773, %f6143;
	// end inline asm
	sin.approx.f32 	%f6660, %f6147;
	// begin inline asm
	fma.rn.f32 %f6151, %f6660, %f32773, %f6147;
	// end inline asm
	// begin inline asm
	fma.rn.f32 %f6155, %f6660, %f32773, %f6151;
	// end inline asm
	// begin inline asm
	fma.rn.f32 %f6159, %f6660, %f32773, %f6155;
	// end inline asm
	// begin inline asm
	fma.rn.f32 %f6163, %f6660, %f32773, %f6159;
	// end inline asm
	// begin inline asm
	fma.rn.f32 %f6167, %f6660, %f32773, %f6163;
	// end inline asm
	// begin inline asm
	fma.rn.f32 %f6171, %f6660, %f32773, %f6167;
	// end inline asm
	// begin inline asm
	fma.rn.f32 %f6175, %f6660, %f32773, %f6171;
	// end inline asm
	// begin inline asm
	fma.rn.f32 %f6179, %f6660, %f32773, %f6175;
	// end inline asm
	// begin inline asm
	fma.rn.f32 %f6183, %f6660, %f32773, %f6179;
	// end inline asm
	// begin inline asm
	fma.rn.f32 %f6187, %f6660, %f32773, %f6183;
	// end inline asm
	// begin inline asm
	fma.rn.f32 %f6191, %f6660, %f32773, %f6187;
	// end inline asm
	// begin inline asm
	fma.rn.f32 %f6195, %f6660, %f32773, %f6191;
	// end inline asm
	// begin inline asm
	fma.rn.f32 %f6199, %f6660, %f32773, %f6195;
	// end inline asm
	// begin inline asm
	fma.rn.f32 %f6203, %f6660, %f32773, %f6199;
	// end inline asm
	// begin inline asm
	fma.rn.f32 %f6207, %f6660, %f32773, %f6203;
	// end inline asm
	// begin inline asm
	fma.rn.f32 %f6211, %f6660, %f32773, %f6207;
	// end inline asm
	// begin inline asm
	fma.rn.f32 %f6215, %f6660, %f32773, %f6211;
	// end inline asm
	// begin inline asm
	fma.rn.f32 %f6219, %f6660, %f32773, %f6215;
	// end inline asm
	// begin inline asm
	fma.rn.f32 %f6223, %f6660, %f32773, %f6219;
	// end inline asm
	// begin inline asm
	fma.rn.f32 %f6227, %f6660, %f32773, %f6223;
	// end inline asm
	// begin inline asm
	fma.rn.f32 %f6231, %f6660, %f32773, %f6227;
	// end inline asm
	// begin inline asm
	fma.rn.f32 %f6235, %f6660, %f32773, %f6231;
	// end inline asm
	// begin inline asm
	fma.rn.f32 %f6239, %f6660, %f32773, %f6235;
	// end inline asm
	// begin inline asm
	fma.rn.f32 %f6243, %f6660, %f32773, %f6239;
	// end inline asm
	// begin inline asm
	fma.rn.f32 %f6247, %f6660, %f32773, %f6243;
	// end inline asm
	// begin inline asm
	fma.rn.f32 %f6251, %f6660, %f32773, %f6247;
	// end inline asm
	// begin inline asm
	fma.rn.f32 %f6255, %f6660, %f32773, %f6251;
	// end inline asm
	// begin inline asm
	fma.rn.f32 %f6259, %f6660, %f32773, %f6255;
	// end inline asm
	// begin inline asm
	fma.rn.f32 %f6263, %f6660, %f32773, %f6259;
	// end inline asm
	// begin inline asm
	fma.rn.f32 %f6267, %f6660, %f32773, %f6263;
	// end inline asm
	// begin inline asm
	fma.rn.f32 %f6271, %f6660, %f32773, %f6267;
	// end inline asm
	// begin inline asm
	fma.rn.f32 %f6275, %f6660, %f32773, %f6271;
	// end inline asm
	// begin inline asm
	fma.rn.f32 %f6279, %f6660, %f32773, %f6275;
	// end inline asm
	// begin inline asm
	fma.rn.f32 %f6283, %f6660, %f32773, %f6279;
	// end inline asm
	// begin inline asm
	fma.rn.f32 %f6287, %f6660, %f32773, %f6283;
	// end inline asm
	// begin inline asm
	fma.rn.f32 %f6291, %f6660, %f32773, %f6287;
	// end inline asm
	// begin inline asm
	fma.rn.f32 %f6295, %f6660, %f32773, %f6291;
	// end inline asm
	// begin inline asm
	fma.rn.f32 %f6299, %f6660, %f32773, %f6295;
	// end inline asm
	// begin inline asm
	fma.rn.f32 %f6303, %f6660, %f32773, %f6299;
	// end inline asm
	// begin inline asm
	fma.rn.f32 %f6307, %f6660, %f32773, %f6303;
	// end inline asm
	// begin inline asm
	fma.rn.f32 %f6311, %f6660, %f32773, %f6307;
	// end inline asm
	// begin inline asm
	fma.rn.f32 %f6315, %f6660, %f32773, %f6311;
	// end inline asm
	// begin inline asm
	fma.rn.f32 %f6319, %f6660, %f32773, %f6315;
	// end inline asm
	// begin inline asm
	fma.rn.f32 %f6323, %f6660, %f32773, %f6319;
	// end inline asm
	// begin inline asm
	fma.rn.f32 %f6327, %f6660, %f32773, %f6323;
	// end inline asm
	// begin inline asm
	fma.rn.f32 %f6331, %f6660, %f32773, %f6327;
	// end inline asm
	// begin inline asm
	fma.rn.f32 %f6335, %f6660, %f32773, %f6331;
	// end inline asm
	// begin inline asm
	fma.rn.f32 %f6339, %f6660, %f32773, %f6335;
	// end inline asm
	// begin inline asm
	fma.rn.f32 %f6343, %f6660, %f32773, %f6339;
	// end inline asm
	// begin inline asm
	fma.rn.f32 %f6347, %f6660, %f32773, %f6343;
	// end inline asm
	// begin inline asm
	fma.rn.f32 %f6351, %f6660, %f32773, %f6347;
	// end inline asm
	// begin inline asm
	fma.rn.f32 %f6355, %f6660, %f32773, %f6351;
	// end inline asm
	// begin inline asm
	fma.rn.f32 %f6359, %f6660, %f32773, %f6355;
	// end inline asm
	// begin inline asm
	fma.rn.f32 %f6363, %f6660, %f32773, %f6359;
	// end inline asm
	// begin inline asm
	fma.rn.f32 %f6367, %f6660, %f32773, %f6363;
	// end inline asm
	// begin inline asm
	fma.rn.f32 %f6371, %f6660, %f32773, %f6367;
	// end inline asm
	// begin inline asm
	fma.rn.f32 %f6375, %f6660, %f32773, %f6371;
	// end inline asm
	// begin inline asm
	fma.rn.f32 %f6379, %f6660, %f32773, %f6375;
	// end inline asm
	// begin inline asm
	fma.rn.f32 %f6383, %f6660, %f32773, %f6379;
	// end inline asm
	// begin inline asm
	fma.rn.f32 %f6387, %f6660, %f32773, %f6383;
	// end inline asm
	// begin inline asm
	fma.rn.f32 %f6391, %f6660, %f32773, %f6387;
	// end inline asm
	// begin inline asm
	fma.rn.f32 %f6395, %f6660, %f32773, %f6391;
	// end inline asm
	// begin inline asm
	fma.rn.f32 %f6399, %f6660, %f32773, %f6395;
	// end inline asm
	// begin inline asm
	fma.rn.f32 %f6403, %f6660, %f32773, %f6399;
	// end inline asm
	// begin inline asm
	fma.rn.f32 %f6407, %f6660, %f32773, %f6403;
	// end inline asm
	// begin inline asm
	fma.rn.f32 %f6411, %f6660, %f32773, %f6407;
	// end inline asm
	// begin inline asm
	fma.rn.f32 %f6415, %f6660, %f32773, %f6411;
	// end inline asm
	// begin inline asm
	fma.rn.f32 %f6419, %f6660, %f32773, %f6415;
	// end inline asm
	// begin inline asm
	fma.rn.f32 %f6423, %f6660, %f32773, %f6419;
	// end inline asm
	// begin inline asm
	fma.rn.f32 %f6427, %f6660, %f32773, %f6423;
	// end inline asm
	// begin inline asm
	fma.rn.f32 %f6431, %f6660, %f32773, %f6427;
	// end inline asm
	// begin inline asm
	fma.rn.f32 %f6435, %f6660, %f32773, %f6431;
	// end inline asm
	// begin inline asm
	fma.rn.f32 %f6439, %f6660, %f32773, %f6435;
	// end inline asm
	// begin inline asm
	fma.rn.f32 %f6443, %f6660, %f32773, %f6439;
	// end inline asm
	// begin inline asm
	fma.rn.f32 %f6447, %f6660, %f32773, %f6443;
	// end inline asm
	// begin inline asm
	fma.rn.f32 %f6451, %f6660, %f32773, %f6447;
	// end inline asm
	// begin inline asm
	fma.rn.f32 %f6455, %f6660, %f32773, %f6451;
	// end inline asm
	// begin inline asm
	fma.rn.f32 %f6459, %f6660, %f32773, %f6455;
	// end inline asm
	// begin inline asm
	fma.rn.f32 %f6463, %f6660, %f32773, %f6459;
	// end inline asm
	// begin inline asm
	fma.rn.f32 %f6467, %f6660, %f32773, %f6463;
	// end inline asm
	// begin inline asm
	fma.rn.f32 %f6471, %f6660, %f32773, %f6467;
	// end inline asm
	// begin inline asm
	fma.rn.f32 %f6475, %f6660, %f32773, %f6471;
	// end inline asm
	// begin inline asm
	fma.rn.f32 %f6479, %f6660, %f32773, %f6475;
	// end inline asm
	// begin inline asm
	fma.rn.f32 %f6483, %f6660, %f32773, %f6479;
	// end inline asm
	// begin inline asm
	fma.rn.f32 %f6487, %f6660, %f32773, %f6483;
	// end inline asm
	// begin inline asm
	fma.rn.f32 %f6491, %f6660, %f32773, %f6487;
	// end inline asm
	// begin inline asm
	fma.rn.f32 %f6495, %f6660, %f32773, %f6491;
	// end inline asm
	// begin inline asm
	fma.rn.f32 %f6499, %f6660, %f32773, %f6495;
	// end inline asm
	// begin inline asm
	fma.rn.f32 %f6503, %f6660, %f32773, %f6499;
	// end inline asm
	// begin inline asm
	fma.rn.f32 %f6507, %f6660, %f32773, %f6503;
	// end inline asm
	// begin inline asm
	fma.rn.f32 %f6511, %f6660, %f32773, %f6507;
	// end inline asm
	// begin inline asm
	fma.rn.f32 %f6515, %f6660, %f32773, %f6511;
	// end inline asm
	// begin inline asm
	fma.rn.f32 %f6519, %f6660, %f32773, %f6515;
	// end inline asm
	// begin inline asm
	fma.rn.f32 %f6523, %f6660, %f32773, %f6519;
	// end inline asm
	// begin inline asm
	fma.rn.f32 %f6527, %f6660, %f32773, %f6523;
	// end inline asm
	// begin inline asm
	fma.rn.f32 %f6531, %f6660, %f32773, %f6527;
	// end inline asm
	// begin inline asm
	fma.rn.f32 %f6535, %f6660, %f32773, %f6531;
	// end inline asm
	// begin inline asm
	fma.rn.f32 %f6539, %f6660, %f32773, %f6535;
	// end inline asm
	// begin inline asm
	fma.rn.f32 %f6543, %f6660, %f32773, %f6539;
	// end inline asm
	// begin inline asm
	fma.rn.f32 %f6547, %f6660, %f32773, %f6543;
	// end inline asm
	// begin inline asm
	fma.rn.f32 %f6551, %f6660, %f32773, %f6547;
	// end inline asm
	// begin inline asm
	fma.rn.f32 %f6555, %f6660, %f32773, %f6551;
	// end inline asm
	// begin inline asm
	fma.rn.f32 %f6559, %f6660, %f32773, %f6555;
	// end inline asm
	// begin inline asm
	fma.rn.f32 %f6563, %f6660, %f32773, %f6559;
	// end inline asm
	// begin inline asm
	fma.rn.f32 %f6567, %f6660, %f32773, %f6563;
	// end inline asm
	// begin inline asm
	fma.rn.f32 %f6571, %f6660, %f32773, %f6567;
	// end inline asm
	// begin inline asm
	fma.rn.f32 %f6575, %f6660, %f32773, %f6571;
	// end inline asm
	// begin inline asm
	fma.rn.f32 %f6579, %f6660, %f32773, %f6575;
	// end inline asm
	// begin inline asm
	fma.rn.f32 %f6583, %f6660, %f32773, %f6579;
	// end inline asm
	// begin inline asm
	fma.rn.f32 %f6587, %f6660, %f32773, %f6583;
	// end inline asm
	// begin inline asm
	fma.rn.f32 %f6591, %f6660, %f32773, %f6587;
	// end inline asm
	// begin inline asm
	fma.rn.f32 %f6595, %f6660, %f32773, %f6591;
	// end inline asm
	// begin inline asm
	fma.rn.f32 %f6599, %f6660, %f32773, %f6595;
	// end inline asm
	// begin inline asm
	fma.rn.f32 %f6603, %f6660, %f32773, %f6599;
	// end inline asm
	// begin inline asm
	fma.rn.f32 %f6607, %f6660, %f32773, %f6603;
	// end inline asm
	// begin inline asm
	fma.rn.f32 %f6611, %f6660, %f32773, %f6607;
	// end inline asm
	// begin inline asm
	fma.rn.f32 %f6615, %f6660, %f32773, %f6611;
	// end inline asm
	// begin inline asm
	fma.rn.f32 %f6619, %f6660, %f32773, %f6615;
	// end inline asm
	// begin inline asm
	fma.rn.f32 %f6623, %f6660, %f32773, %f6619;
	// end inline asm
	// begin inline asm
	fma.rn.f32 %f6627, %f6660, %f32773, %f6623;
	// end inline asm
	// begin inline asm
	fma.rn.f32 %f6631, %f6660, %f32773, %f6627;
	// end inline asm
	// begin inline asm
	fma.rn.f32 %f6635, %f6660, %f32773, %f6631;
	// end inline asm
	// begin inline asm
	fma.rn.f32 %f6639, %f6660, %f32773, %f6635;
	// end inline asm
	// begin inline asm
	fma.rn.f32 %f6643, %f6660, %f32773, %f6639;
	// end inline asm
	// begin inline asm
	fma.rn.f32 %f6647, %f6660, %f32773, %f6643;
	// end inline asm
	// begin inline asm
	fma.rn.f32 %f6651, %f6660, %f32773, %f6647;
	// end inline asm
	// begin inline asm
	fma.rn.f32 %f6655, %f6660, %f32773, %f6651;
	// end inline asm
	// begin inline asm
	fma.rn.f32 %f6659, %f6660, %f32773, %f6655;
	// end inline asm
	sin.approx.f32 	%f7172, %f6659;
	// begin inline asm
	fma.rn.f32 %f6663, %f7172, %f32773, %f6659;
	// end inline asm
	// begin inline asm
	fma.rn.f32 %f6667, %f7172, %f32773, %f6663;
	// end inline asm
	// begin inline asm
	fma.rn.f32 %f6671, %f7172, %f32773, %f6667;
	// end inline asm
	// begin inline asm
	fma.rn.f32 %f6675, %f7172, %f32773, %f6671;
	// end inline asm
	// begin inline asm
	fma.rn.f32 %f6679, %f7172, %f32773, %f6675;
	// end inline asm
	// begin inline asm
	fma.rn.f32 %f6683, %f7172, %f32773, %f6679;
	// end inline asm
	// begin inline asm
	fma.rn.f32 %f6687, %f7172, %f32773, %f6683;
	// end inline asm
	// begin inline asm
	fma.rn.f32 %f6691, %f7172, %f32773, %f6687;
	// end inline asm
	// begin inline asm
	fma.rn.f32 %f6695, %f7172, %f32773, %f6691;
	// end inline asm
	// begin inline asm
	fma.rn.f32 %f6699, %f7172, %f32773, %f6695;
	// end inline asm
	// begin inline asm
	fma.rn.f32 %f6703, %f7172, %f32773, %f6699;
	// end inline asm
	// begin inline asm
	fma.rn.f32 %f6707, %f7172, %f32773, %f6703;
	// end inline asm
	// begin inline asm
	fma.rn.f32 %f6711, %f7172, %f32773, %f6707;
	// end inline asm
	// begin inline asm
	fma.rn.f32 %f6715, %f7172, %f32773, %f6711;
	// end inline asm
	// begin inline asm
	fma.rn.f32 %f6719, %f7172, %f32773, %f6715;
	// end inline asm
	// begin inline asm
	fma.rn.f32 %f6723, %f7172, %f32773, %f6719;
	// end inline asm
	// begin inline asm
	fma.rn.f32 %f6727, %f7172, %f32773, %f6723;
	// end inline asm
	// begin inline asm
	fma.rn.f32 %f6731, %f7172, %f32773, %f6727;
	// end inline asm
	// begin inline asm
	fma.rn.f32 %f6735, %f7172, %f32773, %f6731;
	// end inline asm
	// begin inline asm
	fma.rn.f32 %f6739, %f7172, %f32773, %f6735;
	// end inline asm
	// begin inline asm
	fma.rn.f32 %f6743, %f7172, %f32773, %f6739;
	// end inline asm
	// begin inline asm
	fma.rn.f32 %f6747, %f7172, %f32773, %f6743;
	// end inline asm
	// begin inline asm
	fma.rn.f32 %f6751, %f7172, %f32773, %f6747;
	// end inline asm
	// begin inline asm
	fma.rn.f32 %f6755, %f7172, %f32773, %f6751;
	// end inline asm
	// begin inline asm
	fma.rn.f32 %f6759, %f7172, %f32773, %f6755;
	// end inline asm
	// begin inline asm
	fma.rn.f32 %f6763, %f7172, %f32773, %f6759;
	// end inline asm
	// begin inline asm
	fma.rn.f32 %f6767, %f7172, %f32773, %f6763;
	// end inline asm
	// begin inline asm
	fma.rn.f32 %f6771, %f7172, %f32773, %f6767;
	// end inline asm
	// begin inline asm
	fma.rn.f32 %f6775, %f7172, %f32773, %f6771;
	// end inline asm
	// begin inline asm
	fma.rn.f32 %f6779, %f7172, %f32773, %f6775;
	// end inline asm
	// begin inline asm
	fma.rn.f32 %f6783, %f7172, %f32773, %f6779;
	// end inline asm
	// begin inline asm
	fma.rn.f32 %f6787, %f7172, %f32773, %f6783;
	// end inline asm
	// begin inline asm
	fma.rn.f32 %f6791, %f7172, %f32773, %f6787;
	// end inline asm
	// begin inline asm
	fma.rn.f32 %f6795, %f7172, %f32773, %f6791;
	// end inline asm
	// begin inline asm
	fma.rn.f32 %f6799, %f7172, %f32773, %f6795;
	// end inline asm
	// begin inline asm
	fma.rn.f32 %f6803, %f7172, %f32773, %f6799;
	// end inline asm
	// begin inline asm
	fma.rn.f32 %f6807, %f7172, %f32773, %f6803;
	// end inline asm
	// begin inline asm
	fma.rn.f32 %f6811, %f7172, %f32773, %f6807;
	// end inline asm
	// begin inline asm
	fma.rn.f32 %f6815, %f7172, %f32773, %f6811;
	// end inline asm
	// begin inline asm
	fma.rn.f32 %f6819, %f7172, %f32773, %f6815;
	// end inline asm
	// begin inline asm
	fma.rn.f32 %f6823, %f7172, %f32773, %f6819;
	// end inline asm
	// begin inline asm
	fma.rn.f32 %f6827, %f7172, %f32773, %f6823;
	// end inline asm
	// begin inline asm
	fma.rn.f32 %f6831, %f7172, %f32773, %f6827;
	// end inline asm
	// begin inline asm
	fma.rn.f32 %f6835, %f7172, %f32773, %f6831;
	// end inline asm
	// begin inline asm
	fma.rn.f32 %f6839, %f7172, %f32773, %f6835;
	// end inline asm
	// begin inline asm
	fma.rn.f32 %f6843, %f7172, %f32773, %f6839;
	// end inline asm
	// begin inline asm
	fma.rn.f32 %f6847, %f7172, %f32773, %f6843;
	// end inline asm
	// begin inline asm
	fma.rn.f32 %f6851, %f7172, %f32773, %f6847;
	// end inline asm
	// begin inline asm
	fma.rn.f32 %f6855, %f7172, %f32773, %f6851;
	// end inline asm
	// begin inline asm
	fma.rn.f32 %f6859, %f7172, %f32773, %f6855;
	// end inline asm
	// begin inline asm
	fma.rn.f32 %f6863, %f7172, %f32773, %f6859;
	// end inline asm
	// begin inline asm
	fma.rn.f32 %f6867, %f7172, %f32773, %f6863;
	// end inline asm
	// begin inline asm
	fma.rn.f32 %f6871, %f7172, %f32773, %f6867;
	// end inline asm
	// begin inline asm
	fma.rn.f32 %f6875, %f7172, %f32773, %f6871;
	// end inline asm
	// begin inline asm
	fma.rn.f32 %f6879, %f7172, %f32773, %f6875;
	// end inline asm
	// begin inline asm
	fma.rn.f32 %f6883, %f7172, %f32773, %f6879;
	// end inline asm
	// begin inline asm
	fma.rn.f32 %f6887, %f7172, %f32773, %f6883;
	// end inline asm
	// begin inline asm
	fma.rn.f32 %f6891, %f7172, %f32773, %f6887;
	// end inline asm
	// begin inline asm
	fma.rn.f32 %f6895, %f7172, %f32773, %f6891;
	// end inline asm
	// begin inline asm
	fma.rn.f32 %f6899, %f7172, %f32773, %f6895;
	// end inline asm
	// begin inline asm
	fma.rn.f32 %f6903, %f7172, %f32773, %f6899;
	// end inline asm
	// begin inline asm
	fma.rn.f32 %f6907, %f7172, %f32773, %f6903;
	// end inline asm
	// begin inline asm
	fma.rn.f32 %f6911, %f7172, %f32773, %f6907;
	// end inline asm
	// begin inline asm
	fma.rn.f32 %f6915, %f7172, %f32773, %f6911;
	// end inline asm
	// begin inline asm
	fma.rn.f32 %f6919, %f7172, %f32773, %f6915;
	// end inline asm
	// begin inline asm
	fma.rn.f32 %f6923, %f7172, %f32773, %f6919;
	// end inline asm
	// begin inline asm
	fma.rn.f32 %f6927, %f7172, %f32773, %f6923;
	// end inline asm
	// begin inline asm
	fma.rn.f32 %f6931, %f7172, %f32773, %f6927;
	// end inline asm
	// begin inline asm
	fma.rn.f32 %f6935, %f7172, %f32773, %f6931;
	// end inline asm
	// begin inline asm
	fma.rn.f32 %f6939, %f7172, %f32773, %f6935;
	// end inline asm
	// begin inline asm
	fma.rn.f32 %f6943, %f7172, %f32773, %f6939;
	// end inline asm
	// begin inline asm
	fma.rn.f32 %f6947, %f7172, %f32773, %f6943;
	// end inline asm
	// begin inline asm
	fma.rn.f32 %f6951, %f7172, %f32773, %f6947;
	// end inline asm
	// begin inline asm
	fma.rn.f32 %f6955, %f7172, %f32773, %f6951;
	// end inline asm
	// begin inline asm
	fma.rn.f32 %f6959, %f7172, %f32773, %f6955;
	// end inline asm
	// begin inline asm
	fma.rn.f32 %f6963, %f7172, %f32773, %f6959;
	// end inline asm
	// begin inline asm
	fma.rn.f32 %f6967, %f7172, %f32773, %f6963;
	// end inline asm
	// begin inline asm
	fma.rn.f32 %f6971, %f7172, %f32773, %f6967;
	// end inline asm
	// begin inline asm
	fma.rn.f32 %f6975, %f7172, %f32773, %f6971;
	// end inline asm
	// begin inline asm
	fma.rn.f32 %f6979, %f7172, %f32773, %f6975;
	// end inline asm
	// begin inline asm
	fma.rn.f32 %f6983, %f7172, %f32773, %f6979;
	// end inline asm
	// begin inline asm
	fma.rn.f32 %f6987, %f7172, %f32773, %f6983;
	// end inline asm
	// begin inline asm
	fma.rn.f32 %f6991, %f7172, %f32773, %f6987;
	// end inline asm
	// begin inline asm
	fma.rn.f32 %f6995, %f7172, %f32773, %f6991;
	// end inline asm
	// begin inline asm
	fma.rn.f32 %f6999, %f7172, %f32773, %f6995;
	// end inline asm
	// begin inline asm
	fma.rn.f32 %f7003, %f7172, %f32773, %f6999;
	// end inline asm
	// begin inline asm
	fma.rn.f32 %f7007, %f7172, %f32773, %f7003;
	// end inline asm
	// begin inline asm
	fma.rn.f32 %f7011, %f7172, %f32773, %f7007;
	// end inline asm
	// begin inline asm
	fma.rn.f32 %f7015, %f7172, %f32773, %f7011;
	// end inline asm
	// begin inline asm
	fma.rn.f32 %f7019, %f7172, %f32773, %f7015;
	// end inline asm
	// begin inline asm
	fma.rn.f32 %f7023, %f7172, %f32773, %f7019;
	// end inline asm
	// begin inline asm
	fma.rn.f32 %f7027, %f7172, %f32773, %f7023;
	// end inline asm
	// begin inline asm
	fma.rn.f32 %f7031, %f7172, %f32773, %f7027;
	// end inline asm
	// begin inline asm
	fma.rn.f32 %f7035, %f7172, %f32773, %f7031;
	// end inline asm
	// begin inline asm
	fma.rn.f32 %f7039, %f7172, %f32773, %f7035;
	// end inline asm
	// begin inline asm
	fma.rn.f32 %f7043, %f7172, %f32773, %f7039;
	// end inline asm
	// begin inline asm
	fma.rn.f32 %f7047, %f7172, %f32773, %f7043;
	// end inline asm
	// begin inline asm
	fma.rn.f32 %f7051, %f7172, %f32773, %f7047;
	// end inline asm
	// begin inline asm
	fma.rn.f32 %f7055, %f7172, %f32773, %f7051;
	// end inline asm
	// begin inline asm
	fma.rn.f32 %f7059, %f7172, %f32773, %f7055;
	// end inline asm
	// begin inline asm
	fma.rn.f32 %f7063, %f7172, %f32773, %f7059;
	// end inline asm
	// begin inline asm
	fma.rn.f32 %f7067, %f7172, %f32773, %f7063;
	// end inline asm
	// begin inline asm
	fma.rn.f32 %f7071, %f7172, %f32773, %f7067;
	// end inline asm
	// begin inline asm
	fma.rn.f32 %f7075, %f7172, %f32773, %f7071;
	// end inline asm
	// begin inline asm
	fma.rn.f32 %f7079, %f7172, %f32773, %f7075;
	// end inline asm
	// begin inline asm
	fma.rn.f32 %f7083, %f7172, %f32773, %f7079;
	// end inline asm
	// begin inline asm
	fma.rn.f32 %f7087, %f7172, %f32773, %f7083;
	// end inline asm
	// begin inline asm
	fma.rn.f32 %f7091, %f7172, %f32773, %f7087;
	// end inline asm
	// begin inline asm
	fma.rn.f32 %f7095, %f7172, %f32773, %f7091;
	// end inline asm
	// begin inline asm
	fma.rn.f32 %f7099, %f7172, %f32773, %f7095;
	// end inline asm
	// begin inline asm
	fma.rn.f32 %f7103, %f7172, %f32773, %f7099;
	// end inline asm
	// begin inline asm
	fma.rn.f32 %f7107, %f7172, %f32773, %f7103;
	// end inline asm
	// begin inline asm
	fma.rn.f32 %f7111, %f7172, %f32773, %f7107;
	// end inline asm
	// begin inline asm
	fma.rn.f32 %f7115, %f7172, %f32773, %f7111;
	// end inline asm
	// begin inline asm
	fma.rn.f32 %f7119, %f7172, %f32773, %f7115;
	// end inline asm
	// begin inline asm
	fma.rn.f32 %f7123, %f7172, %f32773, %f7119;
	// end inline asm
	// begin inline asm
	fma.rn.f32 %f7127, %f7172, %f32773, %f7123;
	// end inline asm
	// begin inline asm
	fma.rn.f32 %f7131, %f7172, %f32773, %f7127;
	// end inline asm
	// begin inline asm
	fma.rn.f32 %f7135, %f7172, %f32773, %f7131;
	// end inline asm
	// begin inline asm
	fma.rn.f32 %f7139, %f7172, %f32773, %f7135;
	// end inline asm
	// begin inline asm
	fma.rn.f32 %f7143, %f7172, %f32773, %f7139;
	// end inline asm
	// begin inline asm
	fma.rn.f32 %f7147, %f7172, %f32773, %f7143;
	// end inline asm
	// begin inline asm
	fma.rn.f32 %f7151, %f7172, %f32773, %f7147;
	// end inline asm
	// begin inline asm
	fma.rn.f32 %f7155, %f7172, %f32773, %f7151;
	// end inline asm
	// begin inline asm
	fma.rn.f32 %f7159, %f7172, %f32773, %f7155;
	// end inline asm
	// begin inline asm
	fma.rn.f32 %f7163, %f7172, %f32773, %f7159;
	// end inline asm
	// begin inline asm
	fma.rn.f32 %f7167, %f7172, %f32773, %f7163;
	// end inline asm
	// begin inline asm
	fma.rn.f32 %f7171, %f7172, %f32773, %f7167;
	// end inline asm
	sin.approx.f32 	%f7684, %f7171;
	// begin inline asm
	fma.rn.f32 %f7175, %f7684, %f32773, %f7171;
	// end inline asm
	// begin inline asm
	fma.rn.f32 %f7179, %f7684, %f32773, %f7175;
	// end inline asm
	// begin inline asm
	fma.rn.f32 %f7183, %f7684, %f32773, %f7179;
	// end inline asm
	// begin inline asm
	fma.rn.f32 %f7187, %f7684, %f32773, %f7183;
	// end inline asm
	// begin inline asm
	fma.rn.f32 %f7191, %f7684, %f32773, %f7187;
	// end inline asm
	// begin inline asm
	fma.rn.f32 %f7195, %f7684, %f32773, %f7191;
	// end inline asm
	// begin inline asm
	fma.rn.f32 %f7199, %f7684, %f32773, %f7195;
	// end inline asm
	// begin inline asm
	fma.rn.f32 %f7203, %f7684, %f32773, %f7199;
	// end inline asm
	// begin inline asm
	fma.rn.f32 %f7207, %f7684, %f32773, %f7203;
	// end inline asm
	// begin inline asm
	fma.rn.f32 %f7211, %f7684, %f32773, %f7207;
	// end inline asm
	// begin inline asm
	fma.rn.f32 %f7215, %f7684, %f32773, %f7211;
	// end inline asm
	// begin inline asm
	fma.rn.f32 %f7219, %f7684, %f32773, %f7215;
	// end inline asm
	// begin inline asm
	fma.rn.f32 %f7223, %f7684, %f32773, %f7219;
	// end inline asm
	// begin inline asm
	fma.rn.f32 %f7227, %f7684, %f32773, %f7223;
	// end inline asm
	// begin inline asm
	fma.rn.f32 %f7231, %f7684, %f32773, %f7227;
	// end inline asm
	// begin inline asm
	fma.rn.f32 %f7235, %f7684, %f32773, %f7231;
	// end inline asm
	// begin inline asm
	fma.rn.f32 %f7239, %f7684, %f32773, %f7235;
	// end inline asm
	// begin inline asm
	fma.rn.f32 %f7243, %f7684, %f32773, %f7239;
	// end inline asm
	// begin inline asm
	fma.rn.f32 %f7247, %f7684, %f32773, %f7243;
	// end inline asm
	// begin inline asm
	fma.rn.f32 %f7251, %f7684, %f32773, %f7247;
	// end inline asm
	// begin inline asm
	fma.rn.f32 %f7255, %f7684, %f32773, %f7251;
	// end inline asm
	// begin inline asm
	fma.rn.f32 %f7259, %f7684, %f32773, %f7255;
	// end inline asm
	// begin inline asm
	fma.rn.f32 %f7263, %f7684, %f32773, %f7259;
	// end inline asm
	// begin inline asm
	fma.rn.f32 %f7267, %f7684, %f32773, %f7263;
	// end inline asm
	// begin inline asm
	fma.rn.f32 %f7271, %f7684, %f32773, %f7267;
	// end inline asm
	// begin inline asm
	fma.rn.f32 %f7275, %f7684, %f32773, %f7271;
	// end inline asm
	// begin inline asm
	fma.rn.f32 %f7279, %f7684, %f32773, %f7275;
	// end inline asm
	// begin inline asm
	fma.rn.f32 %f7283, %f7684, %f32773, %f7279;
	// end inline asm
	// begin inline asm
	fma.rn.f32 %f7287, %f7684, %f32773, %f7283;
	// end inline asm
	// begin inline asm
	fma.rn.f32 %f7291, %f7684, %f32773, %f7287;
	// end inline asm
	// begin inline asm
	fma.rn.f32 %f7295, %f7684, %f32773, %f7291;
	// end inline asm
	// begin inline asm
	fma.rn.f32 %f7299, %f7684, %f32773, %f7295;
	// end inline asm
	// begin inline asm
	fma.rn.f32 %f7303, %f7684, %f32773, %f7299;
	// end inline asm
	// begin inline asm
	fma.rn.f32 %f7307, %f7684, %f32773, %f7303;
	// end inline asm
	// begin inline asm
	fma.rn.f32 %f7311, %f7684, %f32773, %f7307;
	// end inline asm
	// begin inline asm
	fma.rn.f32 %f7315, %f7684, %f32773, %f7311;
	// end inline asm
	// begin inline asm
	fma.rn.f32 %f7319, %f7684, %f32773, %f7315;
	// end inline asm
	// begin inline asm
	fma.rn.f32 %f7323, %f7684, %f32773, %f7319;
	// end inline asm
	// begin inline asm
	fma.rn.f32 %f7327, %f7684, %f32773, %f7323;
	// end inline asm
	// begin inline asm
	fma.rn.f32 %f7331, %f7684, %f32773, %f7327;
	// end inline asm
	// begin inline asm
	fma.rn.f32 %f7335, %f7684, %f32773, %f7331;
	// end inline asm
	// begin inline asm
	fma.rn.f32 %f7339, %f7684, %f32773, %f7335;
	// end inline asm
	// begin inline asm
	fma.rn.f32 %f7343, %f7684, %f32773, %f7339;
	// end inline asm
	// begin inline asm
	fma.rn.f32 %f7347, %f7684, %f32773, %f7343;
	// end inline asm
	// begin inline asm
	fma.rn.f32 %f7351, %f7684, %f32773, %f7347;
	// end inline asm
	// begin inline asm
	fma.rn.f32 %f7355, %f7684, %f32773, %f7351;
	// end inline asm
	// begin inline asm
	fma.rn.f32 %f7359, %f7684, %f32773, %f7355;
	// end inline asm
	// begin inline asm
	fma.rn.f32 %f7363, %f7684, %f32773, %f7359;
	// end inline asm
	// begin inline asm
	fma.rn.f32 %f7367, %f7684, %f32773, %f7363;
	// end inline asm
	// begin inline asm
	fma.rn.f32 %f7371, %f7684, %f32773, %f7367;
	// end inline asm
	// begin inline asm
	fma.rn.f32 %f7375, %f7684, %f32773, %f7371;
	// end inline asm
	// begin inline asm
	fma.rn.f32 %f7379, %f7684, %f32773, %f7375;
	// end inline asm
	// begin inline asm
	fma.rn.f32 %f7383, %f7684, %f32773, %f7379;
	// end inline asm
	// begin inline asm
	fma.rn.f32 %f7387, %f7684, %f32773, %f7383;
	// end inline asm
	// begin inline asm
	fma.rn.f32 %f7391, %f7684, %f32773, %f7387;
	// end inline asm
	// begin inline asm
	fma.rn.f32 %f7395, %f7684, %f32773, %f7391;
	// end inline asm
	// begin inline asm
	fma.rn.f32 %f7399, %f7684, %f32773, %f7395;
	// end inline asm
	// begin inline asm
	fma.rn.f32 %f7403, %f7684, %f32773, %f7399;
	// end inline asm
	// begin inline asm
	fma.rn.f32 %f7407, %f7684, %f32773, %f7403;
	// end inline asm
	// begin inline asm
	fma.rn.f32 %f7411, %f7684, %f32773, %f7407;
	// end inline asm
	// begin inline asm
	fma.rn.f32 %f7415, %f7684, %f32773, %f7411;
	// end inline asm
	// begin inline asm
	fma.rn.f32 %f7419, %f7684, %f32773, %f7415;
	// end inline asm
	// begin inline asm
	fma.rn.f32 %f7423, %f7684, %f32773, %f7419;
	// end inline asm
	// begin inline asm
	fma.rn.f32 %f7427, %f7684, %f32773, %f7423;
	// end inline asm
	// begin inline asm
	fma.rn.f32 %f7431, %f7684, %f32773, %f7427;
	// end inline asm
	// begin inline asm
	fma.rn.f32 %f7435, %f7684, %f32773, %f7431;
	// end inline asm
	// begin inline asm
	fma.rn.f32 %f7439, %f7684, %f32773, %f7435;
	// end inline asm
	// begin inline asm
	fma.rn.f32 %f7443, %f7684, %f32773, %f7439;
	// end inline asm
	// begin inline asm
	fma.rn.f32 %f7447, %f7684, %f32773, %f7443;
	// end inline asm
	// begin inline asm
	fma.rn.f32 %f7451, %f7684, %f32773, %f7447;
	// end inline asm
	// begin inline asm
	fma.rn.f32 %f7455, %f7684, %f32773, %f7451;
	// end inline asm
	// begin inline asm
	fma.rn.f32 %f7459, %f7684, %f32773, %f7455;
	// end inline asm
	// begin inline asm
	fma.rn.f32 %f7463, %f7684, %f32773, %f7459;
	// end inline asm
	// begin inline asm
	fma.rn.f32 %f7467, %f7684, %f32773, %f7463;
	// end inline asm
	// begin inline asm
	fma.rn.f32 %f7471, %f7684, %f32773, %f7467;
	// end inline asm
	// begin inline asm
	fma.rn.f32 %f7475, %f7684, %f32773, %f7471;
	// end inline asm
	// begin inline asm
	fma.rn.f32 %f7479, %f7684, %f32773, %f7475;
	// end inline asm
	// begin inline asm
	fma.rn.f32 %f7483, %f7684, %f32773, %f7479;
	// end inline asm
	// begin inline asm
	fma.rn.f32 %f7487, %f7684, %f32773, %f7483;
	// end inline asm
	// begin inline asm
	fma.rn.f32 %f7491, %f7684, %f32773, %f7487;
	// end inline asm
	// begin inline asm
	fma.rn.f32 %f7495, %f7684, %f32773, %f7491;
	// end inline asm
	// begin inline asm
	fma.rn.f32 %f7499, %f7684, %f32773, %f7495;
	// end inline asm
	// begin inline asm
	fma.rn.f32 %f7503, %f7684, %f32773, %f7499;
	// end inline asm
	// begin inline asm
	fma.rn.f32 %f7507, %f7684, %f32773, %f7503;
	// end inline asm
	// begin inline asm
	fma.rn.f32 %f7511, %f7684, %f32773, %f7507;
	// end inline asm
	// begin inline asm
	fma.rn.f32 %f7515, %f7684, %f32773, %f7511;
	// end inline asm
	// begin inline asm
	fma.rn.f32 %f7519, %f7684, %f32773, %f7515;
	// end inline asm
	// begin inline asm
	fma.rn.f32 %f7523, %f7684, %f32773, %f7519;
	// end inline asm
	// begin inline asm
	fma.rn.f32 %f7527, %f7684, %f32773, %f7523;
	// end inline asm
	// begin inline asm
	fma.rn.f32 %f7531, %f7684, %f32773, %f7527;
	// end inline asm
	// begin inline asm
	fma.rn.f32 %f7535, %f7684, %f32773, %f7531;
	// end inline asm
	// begin inline asm
	fma.rn.f32 %f7539, %f7684, %f32773, %f7535;
	// end inline asm
	// begin inline asm
	fma.rn.f32 %f7543, %f7684, %f32773, %f7539;
	// end inline asm
	// begin inline asm
	fma.rn.f32 %f7547, %f7684, %f32773, %f7543;
	// end inline asm
	// begin inline asm
	fma.rn.f32 %f7551, %f7684, %f32773, %f7547;
	// end inline asm
	// begin inline asm
	fma.rn.f32 %f7555, %f7684, %f32773, %f7551;
	// end inline asm
	// begin inline asm
	fma.rn.f32 %f7559, %f7684, %f32773, %f7555;
	// end inline asm
	// begin inline asm
	fma.rn.f32 %f7563, %f7684, %f32773, %f7559;
	// end inline asm
	// begin inline asm
	fma.rn.f32 %f7567, %f7684, %f32773, %f7563;
	// end inline asm
	// begin inline asm
	fma.rn.f32 %f7571, %f7684, %f32773, %f7567;
	// end inline asm
	// begin inline asm
	fma.rn.f32 %f7575, %f7684, %f32773, %f7571;
	// end inline asm
	// begin inline asm
	fma.rn.f32 %f7579, %f7684, %f32773, %f7575;
	// end inline asm
	// begin inline asm
	fma.rn.f32 %f7583, %f7684, %f32773, %f7579;
	// end inline asm
	// begin inline asm
	fma.rn.f32 %f7587, %f7684, %f32773, %f7583;
	// end inline asm
	// begin inline asm
	fma.rn.f32 %f7591, %f7684, %f32773, %f7587;
	// end inline asm
	// begin inline asm
	fma.rn.f32 %f7595, %f7684, %f32773, %f7591;
	// end inline asm
	// begin inline asm
	fma.rn.f32 %f7599, %f7684, %f32773, %f7595;
	// end inline asm
	// begin inline asm
	fma.rn.f32 %f7603, %f7684, %f32773, %f7599;
	// end inline asm
	// begin inline asm
	fma.rn.f32 %f7607, %f7684, %f32773, %f7603;
	// end inline asm
	// begin inline asm
	fma.rn.f32 %f7611, %f7684, %f32773, %f7607;
	// end inline asm
	// begin inline asm
	fma.rn.f32 %f7615, %f7684, %f32773, %f7611;
	// end inline asm
	// begin inline asm
	fma.rn.f32 %f7619, %f7684, %f32773, %f7615;
	// end inline asm
	// begin inline asm
	fma.rn.f32 %f7623, %f7684, %f32773, %f7619;
	// end inline asm
	// begin inline asm
	fma.rn.f32 %f7627, %f7684, %f32773, %f7623;
	// end inline asm
	// begin inline asm
	fma.rn.f32 %f7631, %f7684, %f32773, %f7627;
	// end inline asm
	// begin inline asm
	fma.rn.f32 %f7635, %f7684, %f32773, %f7631;
	// end inline asm
	// begin inline asm
	fma.rn.f32 %f7639, %f7684, %f32773, %f7635;
	// end inline asm
	// begin inline asm
	fma.rn.f32 %f7643, %f7684, %f32773, %f7639;
	// end inline asm
	// begin inline asm
	fma.rn.f32 %f7647, %f7684, %f32773, %f7643;
	// end inline asm
	// begin inline asm
	fma.rn.f32 %f7651, %f7684, %f32773, %f7647;
	// end inline asm
	// begin inline asm
	fma.rn.f32 %f7655, %f7684, %f32773, %f7651;
	// end inline asm
	// begin inline asm
	fma.rn.f32 %f7659, %f7684, %f32773, %f7655;
	// end inline asm
	// begin inline asm
	fma.rn.f32 %f7663, %f7684, %f32773, %f7659;
	// end inline asm
	// begin inline asm
	fma.rn.f32 %f7667, %f7684, %f32773, %f7663;
	// end inline asm
	// begin inline asm
	fma.rn.f32 %f7671, %f7684, %f32773, %f7667;
	// end inline asm
	// begin inline asm
	fma.rn.f32 %f7675, %f7684, %f32773, %f7671;
	// end inline asm
	// begin inline asm
	fma.rn.f32 %f7679, %f7684, %f32773, %f7675;
	// end inline asm
	// begin inline asm
	fma.rn.f32 %f7683, %f7684, %f32773, %f7679;
	// end inline asm
	sin.approx.f32 	%f8196, %f7683;
	// begin inline asm
	fma.rn.f32 %f7687, %f8196, %f32773, %f7683;
	// end inline asm
	// begin inline asm
	fma.rn.f32 %f7691, %f8196, %f32773, %f7687;
	// end inline asm
	// begin inline asm
	fma.rn.f32 %f7695, %f8196, %f32773, %f7691;
	// end inline asm
	// begin inline asm
	fma.rn.f32 %f7699, %f8196, %f32773, %f7695;
	// end inline asm
	// begin inline asm
	fma.rn.f32 %f7703, %f8196, %f32773, %f7699;
	// end inline asm
	// begin inline asm
	fma.rn.f32 %f7707, %f8196, %f32773, %f7703;
	// end inline asm
	// begin inline asm
	fma.rn.f32 %f7711, %f8196, %f32773, %f7707;
	// end inline asm
	// begin inline asm
	fma.rn.f32 %f7715, %f8196, %f32773, %f7711;
	// end inline asm
	// begin inline asm
	fma.rn.f32 %f7719, %f8196, %f32773, %f7715;
	// end inline asm
	// begin inline asm
	fma.rn.f32 %f7723, %f8196, %f32773, %f7719;
	// end inline asm
	// begin inline asm
	fma.rn.f32 %f7727, %f8196, %f32773, %f7723;
	// end inline asm
	// begin inline asm
	fma.rn.f32 %f7731, %f8196, %f32773, %f7727;
	// end inline asm
	// begin inline asm
	fma.rn.f32 %f7735, %f8196, %f32773, %f7731;
	// end inline asm
	// begin inline asm
	fma.rn.f32 %f7739, %f8196, %f32773, %f7735;
	// end inline asm
	// begin inline asm
	fma.rn.f32 %f7743, %f8196, %f32773, %f7739;
	// end inline asm
	// begin inline asm
	fma.rn.f32 %f7747, %f8196, %f32773, %f7743;
	// end inline asm
	// begin inline asm
	fma.rn.f32 %f7751, %f8196, %f32773, %f7747;
	// end inline asm
	// begin inline asm
	fma.rn.f32 %f7755, %f8196, %f32773, %f7751;
	// end inline asm
	// begin inline asm
	fma.rn.f32 %f7759, %f8196, %f32773, %f7755;
	// end inline asm
	// begin inline asm
	fma.rn.f32 %f7763, %f8196, %f32773, %f7759;
	// end inline asm
	// begin inline asm
	fma.rn.f32 %f7767, %f8196, %f32773, %f7763;
	// end inline asm
	// begin inline asm
	fma.rn.f32 %f7771, %f8196, %f32773, %f7767;
	// end inline asm
	// begin inline asm
	fma.rn.f32 %f7775, %f8196, %f32773, %f7771;
	// end inline asm
	// begin inline asm
	fma.rn.f32 %f7779, %f8196, %f32773, %f7775;
	// end inline asm
	// begin inline asm
	fma.rn.f32 %f7783, %f8196, %f32773, %f7779;
	// end inline asm
	// begin inline asm
	fma.rn.f32 %f7787, %f8196, %f32773, %f7783;
	// end inline asm
	// begin inline asm
	fma.rn.f32 %f7791, %f8196, %f32773, %f7787;
	// end inline asm
	// begin inline asm
	fma.rn.f32 %f7795, %f8196, %f32773, %f7791;
	// end inline asm
	// begin inline asm
	fma.rn.f32 %f7799, %f8196, %f32773, %f7795;
	// end inline asm
	// begin inline asm
	fma.rn.f32 %f7803, %f8196, %f32773, %f7799;
	// end inline asm
	// begin inline asm
	fma.rn.f32 %f7807, %f8196, %f32773, %f7803;
	// end inline asm
	// begin inline asm
	fma.rn.f32 %f7811, %f8196, %f32773, %f7807;
	// end inline asm
	// begin inline asm
	fma.rn.f32 %f7815, %f8196, %f32773, %f7811;
	// end inline asm
	// begin inline asm
	fma.rn.f32 %f7819, %f8196, %f32773, %f7815;
	// end inline asm
	// begin inline asm
	fma.rn.f32 %f7823, %f8196, %f32773, %f7819;
	// end inline asm
	// begin inline asm
	fma.rn.f32 %f7827, %f8196, %f32773, %f7823;
	// end inline asm
	// begin inline asm
	fma.rn.f32 %f7831, %f8196, %f32773, %f7827;
	// end inline asm
	// begin inline asm
	fma.rn.f32 %f7835, %f8196, %f32773, %f7831;
	// end inline asm
	// begin inline asm
	fma.rn.f32 %f7839, %f8196, %f32773, %f7835;
	// end inline asm
	// begin inline asm
	fma.rn.f32 %f7843, %f8196, %f32773, %f7839;
	// end inline asm
	// begin inline asm
	fma.rn.f32 %f7847, %f8196, %f32773, %f7843;
	// end inline asm
	// begin inline asm
	fma.rn.f32 %f7851, %f8196, %f32773, %f7847;
	// end inline asm
	// begin inline asm
	fma.rn.f32 %f7855, %f8196, %f32773, %f7851;
	// end inline asm
	// begin inline asm
	fma.rn.f32 %f7859, %f8196, %f32773, %f7855;
	// end inline asm
	// begin inline asm
	fma.rn.f32 %f7863, %f8196, %f32773, %f7859;
	// end inline asm
	// begin inline asm
	fma.rn.f32 %f7867, %f8196, %f32773, %f7863;
	// end inline asm
	// begin inline asm
	fma.rn.f32 %f7871, %f8196, %f32773, %f7867;
	// end inline asm
	// begin inline asm
	fma.rn.f32 %f7875, %f8196, %f32773, %f7871;
	// end inline asm
	// begin inline asm
	fma.rn.f32 %f7879, %f8196, %f32773, %f7875;
	// end inline asm
	// begin inline asm
	fma.rn.f32 %f7883, %f8196, %f32773, %f7879;
	// end inline asm
	// begin inline asm
	fma.rn.f32 %f7887, %f8196, %f32773, %f7883;
	// end inline asm
	// begin inline asm
	fma.rn.f32 %f7891, %f8196, %f32773, %f7887;
	// end inline asm
	// begin inline asm
	fma.rn.f32 %f7895, %f8196, %f32773, %f7891;
	// end inline asm
	// begin inline asm
	fma.rn.f32 %f7899, %f8196, %f32773, %f7895;
	// end inline asm
	// begin inline asm
	fma.rn.f32 %f7903, %f8196, %f32773, %f7899;
	// end inline asm
	// begin inline asm
	fma.rn.f32 %f7907, %f8196, %f32773, %f7903;
	// end inline asm
	// begin inline asm
	fma.rn.f32 %f7911, %f8196, %f32773, %f7907;
	// end inline asm
	// begin inline asm
	fma.rn.f32 %f7915, %f8196, %f32773, %f7911;
	// end inline asm
	// begin inline asm
	fma.rn.f32 %f7919, %f8196, %f32773, %f7915;
	// end inline asm
	// begin inline asm
	fma.rn.f32 %f7923, %f8196, %f32773, %f7919;
	// end inline asm
	// begin inline asm
	fma.rn.f32 %f7927, %f8196, %f32773, %f7923;
	// end inline asm
	// begin inline asm
	fma.rn.f32 %f7931, %f8196, %f32773, %f7927;
	// end inline asm
	// begin inline asm
	fma.rn.f32 %f7935, %f8196, %f32773, %f7931;
	// end inline asm
	// begin inline asm
	fma.rn.f32 %f7939, %f8196, %f32773, %f7935;
	// end inline asm
	// begin inline asm
	fma.rn.f32 %f7943, %f8196, %f32773, %f7939;
	// end inline asm
	// begin inline asm
	fma.rn.f32 %f7947, %f8196, %f32773, %f7943;
	// end inline asm
	// begin inline asm
	fma.rn.f32 %f7951, %f8196, %f32773, %f7947;
	// end inline asm
	// begin inline asm
	fma.rn.f32 %f7955, %f8196, %f32773, %f7951;
	// end inline asm
	// begin inline asm
	fma.rn.f32 %f7959, %f8196, %f32773, %f7955;
	// end inline asm
	// begin inline asm
	fma.rn.f32 %f7963, %f8196, %f32773, %f7959;
	// end inline asm
	// begin inline asm
	fma.rn.f32 %f7967, %f8196, %f32773, %f7963;
	// end inline asm
	// begin inline asm
	fma.rn.f32 %f7971, %f8196, %f32773, %f7967;
	// end inline asm
	// begin inline asm
	fma.rn.f32 %f7975, %f8196, %f32773, %f7971;
	// end inline asm
	// begin inline asm
	fma.rn.f32 %f7979, %f8196, %f32773, %f7975;
	// end inline asm
	// begin inline asm
	fma.rn.f32 %f7983, %f8196, %f32773, %f7979;
	// end inline asm
	// begin inline asm
	fma.rn.f32 %f7987, %f8196, %f32773, %f7983;
	// end inline asm
	// begin inline asm
	fma.rn.f32 %f7991, %f8196, %f32773, %f7987;
	// end inline asm
	// begin inline asm
	fma.rn.f32 %f7995, %f8196, %f32773, %f7991;
	// end inline asm
	// begin inline asm
	fma.rn.f32 %f7999, %f8196, %f32773, %f7995;
	// end inline asm
	// begin inline asm
	fma.rn.f32 %f8003, %f8196, %f32773, %f7999;
	// end inline asm
	// begin inline asm
	fma.rn.f32 %f8007, %f8196, %f32773, %f8003;
	// end inline asm
	// begin inline asm
	fma.rn.f32 %f8011, %f8196, %f32773, %f8007;
	// end inline asm
	// begin inline asm
	fma.rn.f32 %f8015, %f8196, %f32773, %f8011;
	// end inline asm
	// begin inline asm
	fma.rn.f32 %f8019, %f8196, %f32773, %f8015;
	// end inline asm
	// begin inline asm
	fma.rn.f32 %f8023, %f8196, %f32773, %f8019;
	// end inline asm
	// begin inline asm
	fma.rn.f32 %f8027, %f8196, %f32773, %f8023;
	// end inline asm
	// begin inline asm
	fma.rn.f32 %f8031, %f8196, %f32773, %f8027;
	// end inline asm
	// begin inline asm
	fma.rn.f32 %f8035, %f8196, %f32773, %f8031;
	// end inline asm
	// begin inline asm
	fma.rn.f32 %f8039, %f8196, %f32773, %f8035;
	// end inline asm
	// begin inline asm
	fma.rn.f32 %f8043, %f8196, %f32773, %f8039;
	// end inline asm
	// begin inline asm
	fma.rn.f32 %f8047, %f8196, %f32773, %f8043;
	// end inline asm
	// begin inline asm
	fma.rn.f32 %f8051, %f8196, %f32773, %f8047;
	// end inline asm
	// begin inline asm
	fma.rn.f32 %f8055, %f8196, %f32773, %f8051;
	// end inline asm
	// begin inline asm
	fma.rn.f32 %f8059, %f8196, %f32773, %f8055;
	// end inline asm
	// begin inline asm
	fma.rn.f32 %f8063, %f8196, %f32773, %f8059;
	// end inline asm
	// begin inline asm
	fma.rn.f32 %f8067, %f8196, %f32773, %f8063;
	// end inline asm
	// begin inline asm
	fma.rn.f32 %f8071, %f8196, %f32773, %f8067;
	// end inline asm
	// begin inline asm
	fma.rn.f32 %f8075, %f8196, %f32773, %f8071;
	// end inline asm
	// begin inline asm
	fma.rn.f32 %f8079, %f8196, %f32773, %f8075;
	// end inline asm
	// begin inline asm
	fma.rn.f32 %f8083, %f8196, %f32773, %f8079;
	// end inline asm
	// begin inline asm
	fma.rn.f32 %f8087, %f8196, %f32773, %f8083;
	// end inline asm
	// begin inline asm
	fma.rn.f32 %f8091, %f8196, %f32773, %f8087;
	// end inline asm
	// begin inline asm
	fma.rn.f32 %f8095, %f8196, %f32773, %f8091;
	// end inline asm
	// begin inline asm
	fma.rn.f32 %f8099, %f8196, %f32773, %f8095;
	// end inline asm
	// begin inline asm
	fma.rn.f32 %f8103, %f8196, %f32773, %f8099;
	// end inline asm
	// begin inline asm
	fma.rn.f32 %f8107, %f8196, %f32773, %f8103;
	// end inline asm
	// begin inline asm
	fma.rn.f32 %f8111, %f8196, %f32773, %f8107;
	// end inline asm
	// begin inline asm
	fma.rn.f32 %f8115, %f8196, %f32773, %f8111;
	// end inline asm
	// begin inline asm
	fma.rn.f32 %f8119, %f8196, %f32773, %f8115;
	// end inline asm
	// begin inline asm
	fma.rn.f32 %f8123, %f8196, %f32773, %f8119;
	// end inline asm
	// begin inline asm
	fma.rn.f32 %f8127, %f8196, %f32773, %f8123;
	// end inline asm
	// begin inline asm
	fma.rn.f32 %f8131, %f8196, %f32773, %f8127;
	// end inline asm
	// begin inline asm
	fma.rn.f32 %f8135, %f8196, %f32773, %f8131;
	// end inline asm
	// begin inline asm
	fma.rn.f32 %f8139, %f8196, %f32773, %f8135;
	// end inline asm
	// begin inline asm
	fma.rn.f32 %f8143, %f8196, %f32773, %f8139;
	// end inline asm
	// begin inline asm
	fma.rn.f32 %f8147, %f8196, %f32773, %f8143;
	// end inline asm
	// begin inline asm
	fma.rn.f32 %f8151, %f8196, %f32773, %f8147;
	// end inline asm
	// begin inline asm
	fma.rn.f32 %f8155, %f8196, %f32773, %f8151;
	// end inline asm
	// begin inline asm
	fma.rn.f32 %f8159, %f8196, %f32773, %f8155;
	// end inline asm
	// begin inline asm
	fma.rn.f32 %f8163, %f8196, %f32773, %f8159;
	// end inline asm
	// begin inline asm
	fma.rn.f32 %f8167, %f8196, %f32773, %f8163;
	// end inline asm
	// begin inline asm
	fma.rn.f32 %f8171, %f8196, %f32773, %f8167;
	// end inline asm
	// begin inline asm
	fma.rn.f32 %f8175, %f8196, %f32773, %f8171;
	// end inline asm
	// begin inline asm
	fma.rn.f32 %f8179, %f8196, %f32773, %f8175;
	// end inline asm
	// begin inline asm
	fma.rn.f32 %f8183, %f8196, %f32773, %f8179;
	// end inline asm
	// begin inline asm
	fma.rn.f32 %f8187, %f8196, %f32773, %f8183;
	// end inline asm
	// begin inline asm
	fma.rn.f32 %f8191, %f8196, %f32773, %f8187;
	// end inline asm
	// begin inline asm
	fma.rn.f32 %f8195, %f8196, %f32773, %f8191;
	// end inline asm
	sin.approx.f32 	%f8708, %f8195;
	// begin inline asm
	fma.rn.f32 %f8199, %f8708, %f32773, %f8195;
	// end inline asm
	// begin inline asm
	fma.rn.f32 %f8203, %f8708, %f32773, %f8199;
	// end inline asm
	// begin inline asm
	fma.rn.f32 %f8207, %f8708, %f32773, %f8203;
	// end inline asm
	// begin inline asm
	fma.rn.f32 %f8211, %f8708, %f32773, %f8207;
	// end inline asm
	// begin inline asm
	fma.rn.f32 %f8215, %f8708, %f32773, %f8211;
	// end inline asm
	// begin inline asm
	fma.rn.f32 %f8219, %f8708, %f32773, %f8215;
	// end inline asm
	// begin inline asm
	fma.rn.f32 %f8223, %f8708, %f32773, %f8219;
	// end inline asm
	// begin inline asm
	fma.rn.f32 %f8227, %f8708, %f32773, %f8223;
	// end inline asm
	// begin inline asm
	fma.rn.f32 %f8231, %f8708, %f32773, %f8227;
	// end inline asm
	// begin inline asm
	fma.rn.f32 %f8235, %f8708, %f32773, %f8231;
	// end inline asm
	// begin inline asm
	fma.rn.f32 %f8239, %f8708, %f32773, %f8235;
	// end inline asm
	// begin inline asm
	fma.rn.f32 %f8243, %f8708, %f32773, %f8239;
	// end inline asm
	// begin inline asm
	fma.rn.f32 %f8247, %f8708, %f32773, %f8243;
	// end inline asm
	// begin inline asm
	fma.rn.f32 %f8251, %f8708, %f32773, %f8247;
	// end inline asm
	// begin inline asm
	fma.rn.f32 %f8255, %f8708, %f32773, %f8251;
	// end inline asm
	// begin inline asm
	fma.rn.f32 %f8259, %f8708, %f32773, %f8255;
	// end inline asm
	// begin inline asm
	fma.rn.f32 %f8263, %f8708, %f32773, %f8259;
	// end inline asm
	// begin inline asm
	fma.rn.f32 %f8267, %f8708, %f32773, %f8263;
	// end inline asm
	// begin inline asm
	fma.rn.f32 %f8271, %f8708, %f32773, %f8267;
	// end inline asm
	// begin inline asm
	fma.rn.f32 %f8275, %f8708, %f32773, %f8271;
	// end inline asm
	// begin inline asm
	fma.rn.f32 %f8279, %f8708, %f32773, %f8275;
	// end inline asm
	// begin inline asm
	fma.rn.f32 %f8283, %f8708, %f32773, %f8279;
	// end inline asm
	// begin inline asm
	fma.rn.f32 %f8287, %f8708, %f32773, %f8283;
	// end inline asm
	// begin inline asm
	fma.rn.f32 %f8291, %f8708, %f32773, %f8287;
	// end inline asm
	// begin inline asm
	fma.rn.f32 %f8295, %f8708, %f32773, %f8291;
	// end inline asm
	// begin inline asm
	fma.rn.f32 %f8299, %f8708, %f32773, %f8295;
	// end inline asm
	// begin inline asm
	fma.rn.f32 %f8303, %f8708, %f32773, %f8299;
	// end inline asm
	// begin inline asm
	fma.rn.f32 %f8307, %f8708, %f32773, %f8303;
	// end inline asm
	// begin inline asm
	fma.rn.f32 %f8311, %f8708, %f32773, %f8307;
	// end inline asm
	// begin inline asm
	fma.rn.f32 %f8315, %f8708, %f32773, %f8311;
	// end inline asm
	// begin inline asm
	fma.rn.f32 %f8319, %f8708, %f32773, %f8315;
	// end inline asm
	// begin inline asm
	fma.rn.f32 %f8323, %f8708, %f32773, %f8319;
	// end inline asm
	// begin inline asm
	fma.rn.f32 %f8327, %f8708, %f32773, %f8323;
	// end inline asm
	// begin inline asm
	fma.rn.f32 %f8331, %f8708, %f32773, %f8327;
	// end inline asm
	// begin inline asm
	fma.rn.f32 %f8335, %f8708, %f32773, %f8331;
	// end inline asm
	// begin inline asm
	fma.rn.f32 %f8339, %f8708, %f32773, %f8335;
	// end inline asm
	// begin inline asm
	fma.rn.f32 %f8343, %f8708, %f32773, %f8339;
	// end inline asm
	// begin inline asm
	fma.rn.f32 %f8347, %f8708, %f32773, %f8343;
	// end inline asm
	// begin inline asm
	fma.rn.f32 %f8351, %f8708, %f32773, %f8347;
	// end inline asm
	// begin inline asm
	fma.rn.f32 %f8355, %f8708, %f32773, %f8351;
	// end inline asm
	// begin inline asm
	fma.rn.f32 %f8359, %f8708, %f32773, %f8355;
	// end inline asm
	// begin inline asm
	fma.rn.f32 %f8363, %f8708, %f32773, %f8359;
	// end inline asm
	// begin inline asm
	fma.rn.f32 %f8367, %f8708, %f32773, %f8363;
	// end inline asm
	// begin inline asm
	fma.rn.f32 %f8371, %f8708, %f32773, %f8367;
	// end inline asm
	// begin inline asm
	fma.rn.f32 %f8375, %f8708, %f32773, %f8371;
	// end inline asm
	// begin inline asm
	fma.rn.f32 %f8379, %f8708, %f32773, %f8375;
	// end inline asm
	// begin inline asm
	fma.rn.f32 %f8383, %f8708, %f32773, %f8379;
	// end inline asm
	// begin inline asm
	fma.rn.f32 %f8387, %f8708, %f32773, %f8383;
	// end inline asm
	// begin inline asm
	fma.rn.f32 %f8391, %f8708, %f32773, %f8387;
	// end inline asm
	// begin inline asm
	fma.rn.f32 %f8395, %f8708, %f32773, %f8391;
	// end inline asm
	// begin inline asm
	fma.rn.f32 %f8399, %f8708, %f32773, %f8395;
	// end inline asm
	// begin inline asm
	fma.rn.f32 %f8403, %f8708, %f32773, %f8399;
	// end inline asm
	// begin inline asm
	fma.rn.f32 %f8407, %f8708, %f32773, %f8403;
	// end inline asm
	// begin inline asm
	fma.rn.f32 %f8411, %f8708, %f32773, %f8407;
	// end inline asm
	// begin inline asm
	fma.rn.f32 %f8415, %f8708, %f32773, %f8411;
	// end inline asm
	// begin inline asm
	fma.rn.f32 %f8419, %f8708, %f32773, %f8415;
	// end inline asm
	// begin inline asm
	fma.rn.f32 %f8423, %f8708, %f32773, %f8419;
	// end inline asm
	// begin inline asm
	fma.rn.f32 %f8427, %f8708, %f32773, %f8423;
	// end inline asm
	// begin inline asm
	fma.rn.f32 %f8431, %f8708, %f32773, %f8427;
	// end inline asm
	// begin inline asm
	fma.rn.f32 %f8435, %f8708, %f32773, %f8431;
	// end inline asm
	// begin inline asm
	fma.rn.f32 %f8439, %f8708, %f32773, %f8435;
	// end inline asm
	// begin inline asm
	fma.rn.f32 %f8443, %f8708, %f32773, %f8439;
	// end inline asm
	// begin inline asm
	fma.rn.f32 %f8447, %f8708, %f32773, %f8443;
	// end inline asm
	// begin inline asm
	fma.rn.f32 %f8451, %f8708, %f32773, %f8447;
	// end inline asm
	// begin inline asm
	fma.rn.f32 %f8455, %f8708, %f32773, %f8451;
	// end inline asm
	// begin inline asm
	fma.rn.f32 %f8459, %f8708, %f32773, %f8455;
	// end inline asm
	// begin inline asm
	fma.rn.f32 %f8463, %f8708, %f32773, %f8459;
	// end inline asm
	// begin inline asm
	fma.rn.f32 %f8467, %f8708, %f32773, %f8463;
	// end inline asm
	// begin inline asm
	fma.rn.f32 %f8471, %f8708, %f32773, %f8467;
	// end inline asm
	// begin inline asm
	fma.rn.f32 %f8475, %f8708, %f32773, %f8471;
	// end inline asm
	// begin inline asm
	fma.rn.f32 %f8479, %f8708, %f32773, %f8475;
	// end inline asm
	// begin inline asm
	fma.rn.f32 %f8483, %f8708, %f32773, %f8479;
	// end inline asm
	// begin inline asm
	fma.rn.f32 %f8487, %f8708, %f32773, %f8483;
	// end inline asm
	// begin inline asm
	fma.rn.f32 %f8491, %f8708, %f32773, %f8487;
	// end inline asm
	// begin inline asm
	fma.rn.f32 %f8495, %f8708, %f32773, %f8491;
	// end inline asm
	// begin inline asm
	fma.rn.f32 %f8499, %f8708, %f32773, %f8495;
	// end inline asm
	// begin inline asm
	fma.rn.f32 %f8503, %f8708, %f32773, %f8499;
	// end inline asm
	// begin inline asm
	fma.rn.f32 %f8507, %f8708, %f32773, %f8503;
	// end inline asm
	// begin inline asm
	fma.rn.f32 %f8511, %f8708, %f32773, %f8507;
	// end inline asm
	// begin inline asm
	fma.rn.f32 %f8515, %f8708, %f32773, %f8511;
	// end inline asm
	// begin inline asm
	fma.rn.f32 %f8519, %f8708, %f32773, %f8515;
	// end inline asm
	// begin inline asm
	fma.rn.f32 %f8523, %f8708, %f32773, %f8519;
	// end inline asm
	// begin inline asm
	fma.rn.f32 %f8527, %f8708, %f32773, %f8523;
	// end inline asm
	// begin inline asm
	fma.rn.f32 %f8531, %f8708, %f32773, %f8527;
	// end inline asm
	// begin inline asm
	fma.rn.f32 %f8535, %f8708, %f32773, %f8531;
	// end inline asm
	// begin inline asm
	fma.rn.f32 %f8539, %f8708, %f32773, %f8535;
	// end inline asm
	// begin inline asm
	fma.rn.f32 %f8543, %f8708, %f32773, %f8539;
	// end inline asm
	// begin inline asm
	fma.rn.f32 %f8547, %f8708, %f32773, %f8543;
	// end inline asm
	// begin inline asm
	fma.rn.f32 %f8551, %f8708, %f32773, %f8547;
	// end inline asm
	// begin inline asm
	fma.rn.f32 %f8555, %f8708, %f32773, %f8551;
	// end inline asm
	// begin inline asm
	fma.rn.f32 %f8559, %f8708, %f32773, %f8555;
	// end inline asm
	// begin inline asm
	fma.rn.f32 %f8563, %f8708, %f32773, %f8559;
	// end inline asm
	// begin inline asm
	fma.rn.f32 %f8567, %f8708, %f32773, %f8563;
	// end inline asm
	// begin inline asm
	fma.rn.f32 %f8571, %f8708, %f32773, %f8567;
	// end inline asm
	// begin inline asm
	fma.rn.f32 %f8575, %f8708, %f32773, %f8571;
	// end inline asm
	// begin inline asm
	fma.rn.f32 %f8579, %f8708, %f32773, %f8575;
	// end inline asm
	// begin inline asm
	fma.rn.f32 %f8583, %f8708, %f32773, %f8579;
	// end inline asm
	// begin inline asm
	fma.rn.f32 %f8587, %f8708, %f32773, %f8583;
	// end inline asm
	// begin inline asm
	fma.rn.f32 %f8591, %f8708, %f32773, %f8587;
	// end inline asm
	// begin inline asm
	fma.rn.f32 %f8595, %f8708, %f32773, %f8591;
	// end inline asm
	// begin inline asm
	fma.rn.f32 %f8599, %f8708, %f32773, %f8595;
	// end inline asm
	// begin inline asm
	fma.rn.f32 %f8603, %f8708, %f32773, %f8599;
	// end inline asm
	// begin inline asm
	fma.rn.f32 %f8607, %f8708, %f32773, %f8603;
	// end inline asm
	// begin inline asm
	fma.rn.f32 %f8611, %f8708, %f32773, %f8607;
	// end inline asm
	// begin inline asm
	fma.rn.f32 %f8615, %f8708, %f32773, %f8611;
	// end inline asm
	// begin inline asm
	fma.rn.f32 %f8619, %f8708, %f32773, %f8615;
	// end inline asm
	// begin inline asm
	fma.rn.f32 %f8623, %f8708, %f32773, %f8619;
	// end inline asm
	// begin inline asm
	fma.rn.f32 %f8627, %f8708, %f32773, %f8623;
	// end inline asm
	// begin inline asm
	fma.rn.f32 %f8631, %f8708, %f32773, %f8627;
	// end inline asm
	// begin inline asm
	fma.rn.f32 %f8635, %f8708, %f32773, %f8631;
	// end inline asm
	// begin inline asm
	fma.rn.f32 %f8639, %f8708, %f32773, %f8635;
	// end inline asm
	// begin inline asm
	fma.rn.f32 %f8643, %f8708, %f32773, %f8639;
	// end inline asm
	// begin inline asm
	fma.rn.f32 %f8647, %f8708, %f32773, %f8643;
	// end inline asm
	// begin inline asm
	fma.rn.f32 %f8651, %f8708, %f32773, %f8647;
	// end inline asm
	// begin inline asm
	fma.rn.f32 %f8655, %f8708, %f32773, %f8651;
	// end inline asm
	// begin inline asm
	fma.rn.f32 %f8659, %f8708, %f32773, %f8655;
	// end inline asm
	// begin inline asm
	fma.rn.f32 %f8663, %f8708, %f32773, %f8659;
	// end inline asm
	// begin inline asm
	fma.rn.f32 %f8667, %f8708, %f32773, %f8663;
	// end inline asm
	// begin inline asm
	fma.rn.f32 %f8671, %f8708, %f32773, %f8667;
	// end inline asm
	// begin inline asm
	fma.rn.f32 %f8675, %f8708, %f32773, %f8671;
	// end inline asm
	// begin inline asm
	fma.rn.f32 %f8679, %f8708, %f32773, %f8675;
	// end inline asm
	// begin inline asm
	fma.rn.f32 %f8683, %f8708, %f32773, %f8679;
	// end inline asm
	// begin inline asm
	fma.rn.f32 %f8687, %f8708, %f32773, %f8683;
	// end inline asm
	// begin inline asm
	fma.rn.f32 %f8691, %f8708, %f32773, %f8687;
	// end inline asm
	// begin inline asm
	fma.rn.f32 %f8695, %f8708, %f32773, %f8691;
	// end inline asm
	// begin inline asm
	fma.rn.f32 %f8699, %f8708, %f32773, %f8695;
	// end inline asm
	// begin inline asm
	fma.rn.f32 %f8703, %f8708, %f32773, %f8699;
	// end inline asm
	// begin inline asm
	fma.rn.f32 %f8707, %f8708, %f32773, %f8703;
	// end inline asm
	sin.approx.f32 	%f9220, %f8707;
	// begin inline asm
	fma.rn.f32 %f8711, %f9220, %f32773, %f8707;
	// end inline asm
	// begin inline asm
	fma.rn.f32 %f8715, %f9220, %f32773, %f8711;
	// end inline asm
	// begin inline asm
	fma.rn.f32 %f8719, %f9220, %f32773, %f8715;
	// end inline asm
	// begin inline asm
	fma.rn.f32 %f8723, %f9220, %f32773, %f8719;
	// end inline asm
	// begin inline asm
	fma.rn.f32 %f8727, %f9220, %f32773, %f8723;
	// end inline asm
	// begin inline asm
	fma.rn.f32 %f8731, %f9220, %f32773, %f8727;
	// end inline asm
	// begin inline asm
	fma.rn.f32 %f8735, %f9220, %f32773, %f8731;
	// end inline asm
	// begin inline asm
	fma.rn.f32 %f8739, %f9220, %f32773, %f8735;
	// end inline asm
	// begin inline asm
	fma.rn.f32 %f8743, %f9220, %f32773, %f8739;
	// end inline asm
	// begin inline asm
	fma.rn.f32 %f8747, %f9220, %f32773, %f8743;
	// end inline asm
	// begin inline asm
	fma.rn.f32 %f8751, %f9220, %f32773, %f8747;
	// end inline asm
	// begin inline asm
	fma.rn.f32 %f8755, %f9220, %f32773, %f8751;
	// end inline asm
	// begin inline asm
	fma.rn.f32 %f8759, %f9220, %f32773, %f8755;
	// end inline asm
	// begin inline asm
	fma.rn.f32 %f8763, %f9220, %f32773, %f8759;
	// end inline asm
	// begin inline asm
	fma.rn.f32 %f8767, %f9220, %f32773, %f8763;
	// end inline asm
	// begin inline asm
	fma.rn.f32 %f8771, %f9220, %f32773, %f8767;
	// end inline asm
	// begin inline asm
	fma.rn.f32 %f8775, %f9220, %f32773, %f8771;
	// end inline asm
	// begin inline asm
	fma.rn.f32 %f8779, %f9220, %f32773, %f8775;
	// end inline asm
	// begin inline asm
	fma.rn.f32 %f8783, %f9220, %f32773, %f8779;
	// end inline asm
	// begin inline asm
	fma.rn.f32 %f8787, %f9220, %f32773, %f8783;
	// end inline asm
	// begin inline asm
	fma.rn.f32 %f8791, %f9220, %f32773, %f8787;
	// end inline asm
	// begin inline asm
	fma.rn.f32 %f8795, %f9220, %f32773, %f8791;
	// end inline asm
	// begin inline asm
	fma.rn.f32 %f8799, %f9220, %f32773, %f8795;
	// end inline asm
	// begin inline asm
	fma.rn.f32 %f8803, %f9220, %f32773, %f8799;
	// end inline asm
	// begin inline asm
	fma.rn.f32 %f8807, %f9220, %f32773, %f8803;
	// end inline asm
	// begin inline asm
	fma.rn.f32 %f8811, %f9220, %f32773, %f8807;
	// end inline asm
	// begin inline asm
	fma.rn.f32 %f8815, %f9220, %f32773, %f8811;
	// end inline asm
	// begin inline asm
	fma.rn.f32 %f8819, %f9220, %f32773, %f8815;
	// end inline asm
	// begin inline asm
	fma.rn.f32 %f8823, %f9220, %f32773, %f8819;
	// end inline asm
	// begin inline asm
	fma.rn.f32 %f8827, %f9220, %f32773, %f8823;
	// end inline asm
	// begin inline asm
	fma.rn.f32 %f8831, %f9220, %f32773, %f8827;
	// end inline asm
	// begin inline asm
	fma.rn.f32 %f8835, %f9220, %f32773, %f8831;
	// end inline asm
	// begin inline asm
	fma.rn.f32 %f8839, %f9220, %f32773, %f8835;
	// end inline asm
	// begin inline asm
	fma.rn.f32 %f8843, %f9220, %f32773, %f8839;
	// end inline asm
	// begin inline asm
	fma.rn.f32 %f8847, %f9220, %f32773, %f8843;
	// end inline asm
	// begin inline asm
	fma.rn.f32 %f8851, %f9220, %f32773, %f8847;
	// end inline asm
	// begin inline asm
	fma.rn.f32 %f8855, %f9220, %f32773, %f8851;
	// end inline asm
	// begin inline asm
	fma.rn.f32 %f8859, %f9220, %f32773, %f8855;
	// end inline asm
	// begin inline asm
	fma.rn.f32 %f8863, %f9220, %f32773, %f8859;
	// end inline asm
	// begin inline asm
	fma.rn.f32 %f8867, %f9220, %f32773, %f8863;
	// end inline asm
	// begin inline asm
	fma.rn.f32 %f8871, %f9220, %f32773, %f8867;
	// end inline asm
	// begin inline asm
	fma.rn.f32 %f8875, %f9220, %f32773, %f8871;
	// end inline asm
	// begin inline asm
	fma.rn.f32 %f8879, %f9220, %f32773, %f8875;
	// end inline asm
	// begin inline asm
	fma.rn.f32 %f8883, %f9220, %f32773, %f8879;
	// end inline asm
	// begin inline asm
	fma.rn.f32 %f8887, %f9220, %f32773, %f8883;
	// end inline asm
	// begin inline asm
	fma.rn.f32 %f8891, %f9220, %f32773, %f8887;
	// end inline asm
	// begin inline asm
	fma.rn.f32 %f8895, %f9220, %f32773, %f8891;
	// end inline asm
	// begin inline asm
	fma.rn.f32 %f8899, %f9220, %f32773, %f8895;
	// end inline asm
	// begin inline asm
	fma.rn.f32 %f8903, %f9220, %f32773, %f8899;
	// end inline asm
	// begin inline asm
	fma.rn.f32 %f8907, %f9220, %f32773, %f8903;
	// end inline asm
	// begin inline asm
	fma.rn.f32 %f8911, %f9220, %f32773, %f8907;
	// end inline asm
	// begin inline asm
	fma.rn.f32 %f8915, %f9220, %f32773, %f8911;
	// end inline asm
	// begin inline asm
	fma.rn.f32 %f8919, %f9220, %f32773, %f8915;
	// end inline asm
	// begin inline asm
	fma.rn.f32 %f8923, %f9220, %f32773, %f8919;
	// end inline asm
	// begin inline asm
	fma.rn.f32 %f8927, %f9220, %f32773, %f8923;
	// end inline asm
	// begin inline asm
	fma.rn.f32 %f8931, %f9220, %f32773, %f8927;
	// end inline asm
	// begin inline asm
	fma.rn.f32 %f8935, %f9220, %f32773, %f8931;
	// end inline asm
	// begin inline asm
	fma.rn.f32 %f8939, %f9220, %f32773, %f8935;
	// end inline asm
	// begin inline asm
	fma.rn.f32 %f8943, %f9220, %f32773, %f8939;
	// end inline asm
	// begin inline asm
	fma.rn.f32 %f8947, %f9220, %f32773, %f8943;
	// end inline asm
	// begin inline asm
	fma.rn.f32 %f8951, %f9220, %f32773, %f8947;
	// end inline asm
	// begin inline asm
	fma.rn.f32 %f8955, %f9220, %f32773, %f8951;
	// end inline asm
	// begin inline asm
	fma.rn.f32 %f8959, %f9220, %f32773, %f8955;
	// end inline asm
	// begin inline asm
	fma.rn.f32 %f8963, %f9220, %f32773, %f8959;
	// end inline asm
	// begin inline asm
	fma.rn.f32 %f8967, %f9220, %f32773, %f8963;
	// end inline asm
	// begin inline asm
	fma.rn.f32 %f8971, %f9220, %f32773, %f8967;
	// end inline asm
	// begin inline asm
	fma.rn.f32 %f8975, %f9220, %f32773, %f8971;
	// end inline asm
	// begin inline asm
	fma.rn.f32 %f8979, %f9220, %f32773, %f8975;
	// end inline asm
	// begin inline asm
	fma.rn.f32 %f8983, %f9220, %f32773, %f8979;
	// end inline asm
	// begin inline asm
	fma.rn.f32 %f8987, %f9220, %f32773, %f8983;
	// end inline asm
	// begin inline asm
	fma.rn.f32 %f8991, %f9220, %f32773, %f8987;
	// end inline asm
	// begin inline asm
	fma.rn.f32 %f8995, %f9220, %f32773, %f8991;
	// end inline asm
	// begin inline asm
	fma.rn.f32 %f8999, %f9220, %f32773, %f8995;
	// end inline asm
	// begin inline asm
	fma.rn.f32 %f9003, %f9220, %f32773, %f8999;
	// end inline asm
	// begin inline asm
	fma.rn.f32 %f9007, %f9220, %f32773, %f9003;
	// end inline asm
	// begin inline asm
	fma.rn.f32 %f9011, %f9220, %f32773, %f9007;
	// end inline asm
	// begin inline asm
	fma.rn.f32 %f9015, %f9220, %f32773, %f9011;
	// end inline asm
	// begin inline asm
	fma.rn.f32 %f9019, %f9220, %f32773, %f9015;
	// end inline asm
	// begin inline asm
	fma.rn.f32 %f9023, %f9220, %f32773, %f9019;
	// end inline asm
	// begin inline asm
	fma.rn.f32 %f9027, %f9220, %f32773, %f9023;
	// end inline asm
	// begin inline asm
	fma.rn.f32 %f9031, %f9220, %f32773, %f9027;
	// end inline asm
	// begin inline asm
	fma.rn.f32 %f9035, %f9220, %f32773, %f9031;
	// end inline asm
	// begin inline asm
	fma.rn.f32 %f9039, %f9220, %f32773, %f9035;
	// end inline asm
	// begin inline asm
	fma.rn.f32 %f9043, %f9220, %f32773, %f9039;
	// end inline asm
	// begin inline asm
	fma.rn.f32 %f9047, %f9220, %f32773, %f9043;
	// end inline asm
	// begin inline asm
	fma.rn.f32 %f9051, %f9220, %f32773, %f9047;
	// end inline asm
	// begin inline asm
	fma.rn.f32 %f9055, %f9220, %f32773, %f9051;
	// end inline asm
	// begin inline asm
	fma.rn.f32 %f9059, %f9220, %f32773, %f9055;
	// end inline asm
	// begin inline asm
	fma.rn.f32 %f9063, %f9220, %f32773, %f9059;
	// end inline asm
	// begin inline asm
	fma.rn.f32 %f9067, %f9220, %f32773, %f9063;
	// end inline asm
	// begin inline asm
	fma.rn.f32 %f9071, %f9220, %f32773, %f9067;
	// end inline asm
	// begin inline asm
	fma.rn.f32 %f9075, %f9220, %f32773, %f9071;
	// end inline asm
	// begin inline asm
	fma.rn.f32 %f9079, %f9220, %f32773, %f9075;
	// end inline asm
	// begin inline asm
	fma.rn.f32 %f9083, %f9220, %f32773, %f9079;
	// end inline asm
	// begin inline asm
	fma.rn.f32 %f9087, %f9220, %f32773, %f9083;
	// end inline asm
	// begin inline asm
	fma.rn.f32 %f9091, %f9220, %f32773, %f9087;
	// end inline asm
	// begin inline asm
	fma.rn.f32 %f9095, %f9220, %f32773, %f9091;
	// end inline asm
	// begin inline asm
	fma.rn.f32 %f9099, %f9220, %f32773, %f9095;
	// end inline asm
	// begin inline asm
	fma.rn.f32 %f9103, %f9220, %f32773, %f9099;
	// end inline asm
	// begin inline asm
	fma.rn.f32 %f9107, %f9220, %f32773, %f9103;
	// end inline asm
	// begin inline asm
	fma.rn.f32 %f9111, %f9220, %f32773, %f9107;
	// end inline asm
	// begin inline asm
	fma.rn.f32 %f9115, %f9220, %f32773, %f9111;
	// end inline asm
	// begin inline asm
	fma.rn.f32 %f9119, %f9220, %f32773, %f9115;
	// end inline asm
	// begin inline asm
	fma.rn.f32 %f9123, %f9220, %f32773, %f9119;
	// end inline asm
	// begin inline asm
	fma.rn.f32 %f9127, %f9220, %f32773, %f9123;
	// end inline asm
	// begin inline asm
	fma.rn.f32 %f9131, %f9220, %f32773, %f9127;
	// end inline asm
	// begin inline asm
	fma.rn.f32 %f9135, %f9220, %f32773, %f9131;
	// end inline asm
	// begin inline asm
	fma.rn.f32 %f9139, %f9220, %f32773, %f9135;
	// end inline asm
	// begin inline asm
	fma.rn.f32 %f9143, %f9220, %f32773, %f9139;
	// end inline asm
	// begin inline asm
	fma.rn.f32 %f9147, %f9220, %f32773, %f9143;
	// end inline asm
	// begin inline asm
	fma.rn.f32 %f9151, %f9220, %f32773, %f9147;
	// end inline asm
	// begin inline asm
	fma.rn.f32 %f9155, %f9220, %f32773, %f9151;
	// end inline asm
	// begin inline asm
	fma.rn.f32 %f9159, %f9220, %f32773, %f9155;
	// end inline asm
	// begin inline asm
	fma.rn.f32 %f9163, %f9220, %f32773, %f9159;
	// end inline asm
	// begin inline asm
	fma.rn.f32 %f9167, %f9220, %f32773, %f9163;
	// end inline asm
	// begin inline asm
	fma.rn.f32 %f9171, %f9220, %f32773, %f9167;
	// end inline asm
	// begin inline asm
	fma.rn.f32 %f9175, %f9220, %f32773, %f9171;
	// end inline asm
	// begin inline asm
	fma.rn.f32 %f9179, %f9220, %f32773, %f9175;
	// end inline asm
	// begin inline asm
	fma.rn.f32 %f9183, %f9220, %f32773, %f9179;
	// end inline asm
	// begin inline asm
	fma.rn.f32 %f9187, %f9220, %f32773, %f9183;
	// end inline asm
	// begin inline asm
	fma.rn.f32 %f9191, %f9220, %f32773, %f9187;
	// end inline asm
	// begin inline asm
	fma.rn.f32 %f9195, %f9220, %f32773, %f9191;
	// end inline asm
	// begin inline asm
	fma.rn.f32 %f9199, %f9220, %f32773, %f9195;
	// end inline asm
	// begin inline asm
	fma.rn.f32 %f9203, %f9220, %f32773, %f9199;
	// end inline asm
	// begin inline asm
	fma.rn.f32 %f9207, %f9220, %f32773, %f9203;
	// end inline asm
	// begin inline asm
	fma.rn.f32 %f9211, %f9220, %f32773, %f9207;
	// end inline asm
	// begin inline asm
	fma.rn.f32 %f9215, %f9220, %f32773, %f9211;
	// end inline asm
	// begin inline asm
	fma.rn.f32 %f9219, %f9220, %f32773, %f9215;
	// end inline asm
	sin.approx.f32 	%f9732, %f9219;
	// begin inline asm
	fma.rn.f32 %f9223, %f9732, %f32773, %f9219;
	// end inline asm
	// begin inline asm
	fma.rn.f32 %f9227, %f9732, %f32773, %f9223;
	// end inline asm
	// begin inline asm
	fma.rn.f32 %f9231, %f9732, %f32773, %f9227;
	// end inline asm
	// begin inline asm
	fma.rn.f32 %f9235, %f9732, %f32773, %f9231;
	// end inline asm
	// begin inline asm
	fma.rn.f32 %f9239, %f9732, %f32773, %f9235;
	// end inline asm
	// begin inline asm
	fma.rn.f32 %f9243, %f9732, %f32773, %f9239;
	// end inline asm
	// begin inline asm
	fma.rn.f32 %f9247, %f9732, %f32773, %f9243;
	// end inline asm
	// begin inline asm
	fma.rn.f32 %f9251, %f9732, %f32773, %f9247;
	// end inline asm
	// begin inline asm
	fma.rn.f32 %f9255, %f9732, %f32773, %f9251;
	// end inline asm
	// begin inline asm
	fma.rn.f32 %f9259, %f9732, %f32773, %f9255;
	// end inline asm
	// begin inline asm
	fma.rn.f32 %f9263, %f9732, %f32773, %f9259;
	// end inline asm
	// begin inline asm
	fma.rn.f32 %f9267, %f9732, %f32773, %f9263;
	// end inline asm
	// begin inline asm
	fma.rn.f32 %f9271, %f9732, %f32773, %f9267;
	// end inline asm
	// begin inline asm
	fma.rn.f32 %f9275, %f9732, %f32773, %f9271;
	// end inline asm
	// begin inline asm
	fma.rn.f32 %f9279, %f9732, %f32773, %f9275;
	// end inline asm
	// begin inline asm
	fma.rn.f32 %f9283, %f9732, %f32773, %f9279;
	// end inline asm
	// begin inline asm
	fma.rn.f32 %f9287, %f9732, %f32773, %f9283;
	// end inline asm
	// begin inline asm
	fma.rn.f32 %f9291, %f9732, %f32773, %f9287;
	// end inline asm
	// begin inline asm
	fma.rn.f32 %f9295, %f9732, %f32773, %f9291;
	// end inline asm
	// begin inline asm
	fma.rn.f32 %f9299, %f9732, %f32773, %f9295;
	// end inline asm
	// begin inline asm
	fma.rn.f32 %f9303, %f9732, %f32773, %f9299;
	// end inline asm
	// begin inline asm
	fma.rn.f32 %f9307, %f9732, %f32773, %f9303;
	// end inline asm
	// begin inline asm
	fma.rn.f32 %f9311, %f9732, %f32773, %f9307;
	// end inline asm
	// begin inline asm
	fma.rn.f32 %f9315, %f9732, %f32773, %f9311;
	// end inline asm
	// begin inline asm
	fma.rn.f32 %f9319, %f9732, %f32773, %f9315;
	// end inline asm
	// begin inline asm
	fma.rn.f32 %f9323, %f9732, %f32773, %f9319;
	// end inline asm
	// begin inline asm
	fma.rn.f32 %f9327, %f9732, %f32773, %f9323;
	// end inline asm
	// begin inline asm
	fma.rn.f32 %f9331, %f9732, %f32773, %f9327;
	// end inline asm
	// begin inline asm
	fma.rn.f32 %f9335, %f9732, %f32773, %f9331;
	// end inline asm
	// begin inline asm
	fma.rn.f32 %f9339, %f9732, %f32773, %f9335;
	// end inline asm
	// begin inline asm
	fma.rn.f32 %f9343, %f9732, %f32773, %f9339;
	// end inline asm
	// begin inline asm
	fma.rn.f32 %f9347, %f9732, %f32773, %f9343;
	// end inline asm
	// begin inline asm
	fma.rn.f32 %f9351, %f9732, %f32773, %f9347;
	// end inline asm
	// begin inline asm
	fma.rn.f32 %f9355, %f9732, %f32773, %f9351;
	// end inline asm
	// begin inline asm
	fma.rn.f32 %f9359, %f9732, %f32773, %f9355;
	// end inline asm
	// begin inline asm
	fma.rn.f32 %f9363, %f9732, %f32773, %f9359;
	// end inline asm
	// begin inline asm
	fma.rn.f32 %f9367, %f9732, %f32773, %f9363;
	// end inline asm
	// begin inline asm
	fma.rn.f32 %f9371, %f9732, %f32773, %f9367;
	// end inline asm
	// begin inline asm
	fma.rn.f32 %f9375, %f9732, %f32773, %f9371;
	// end inline asm
	// begin inline asm
	fma.rn.f32 %f9379, %f9732, %f32773, %f9375;
	// end inline asm
	// begin inline asm
	fma.rn.f32 %f9383, %f9732, %f32773, %f9379;
	// end inline asm
	// begin inline asm
	fma.rn.f32 %f9387, %f9732, %f32773, %f9383;
	// end inline asm
	// begin inline asm
	fma.rn.f32 %f9391, %f9732, %f32773, %f9387;
	// end inline asm
	// begin inline asm
	fma.rn.f32 %f9395, %f9732, %f32773, %f9391;
	// end inline asm
	// begin inline asm
	fma.rn.f32 %f9399, %f9732, %f32773, %f9395;
	// end inline asm
	// begin inline asm
	fma.rn.f32 %f9403, %f9732, %f32773, %f9399;
	// end inline asm
	// begin inline asm
	fma.rn.f32 %f9407, %f9732, %f32773, %f9403;
	// end inline asm
	// begin inline asm
	fma.rn.f32 %f9411, %f9732, %f32773, %f9407;
	// end inline asm
	// begin inline asm
	fma.rn.f32 %f9415, %f9732, %f32773, %f9411;
	// end inline asm
	// begin inline asm
	fma.rn.f32 %f9419, %f9732, %f32773, %f9415;
	// end inline asm
	// begin inline asm
	fma.rn.f32 %f9423, %f9732, %f32773, %f9419;
	// end inline asm
	// begin inline asm
	fma.rn.f32 %f9427, %f9732, %f32773, %f9423;
	// end inline asm
	// begin inline asm
	fma.rn.f32 %f9431, %f9732, %f32773, %f9427;
	// end inline asm
	// begin inline asm
	fma.rn.f32 %f9435, %f9732, %f32773, %f9431;
	// end inline asm
	// begin inline asm
	fma.rn.f32 %f9439, %f9732, %f32773, %f9435;
	// end inline asm
	// begin inline asm
	fma.rn.f32 %f9443, %f9732, %f32773, %f9439;
	// end inline asm
	// begin inline asm
	fma.rn.f32 %f9447, %f9732, %f32773, %f9443;
	// end inline asm
	// begin inline asm
	fma.rn.f32 %f9451, %f9732, %f32773, %f9447;
	// end inline asm
	// begin inline asm
	fma.rn.f32 %f9455, %f9732, %f32773, %f9451;
	// end inline asm
	// begin inline asm
	fma.rn.f32 %f9459, %f9732, %f32773, %f9455;
	// end inline asm
	// begin inline asm
	fma.rn.f32 %f9463, %f9732, %f32773, %f9459;
	// end inline asm
	// begin inline asm
	fma.rn.f32 %f9467, %f9732, %f32773, %f9463;
	// end inline asm
	// begin inline asm
	fma.rn.f32 %f9471, %f9732, %f32773, %f9467;
	// end inline asm
	// begin inline asm
	fma.rn.f32 %f9475, %f9732, %f32773, %f9471;
	// end inline asm
	// begin inline asm
	fma.rn.f32 %f9479, %f9732, %f32773, %f9475;
	// end inline asm
	// begin inline asm
	fma.rn.f32 %f9483, %f9732, %f32773, %f9479;
	// end inline asm
	// begin inline asm
	fma.rn.f32 %f9487, %f9732, %f32773, %f9483;
	// end inline asm
	// begin inline asm
	fma.rn.f32 %f9491, %f9732, %f32773, %f9487;
	// end inline asm
	// begin inline asm
	fma.rn.f32 %f9495, %f9732, %f32773, %f9491;
	// end inline asm
	// begin inline asm
	fma.rn.f32 %f9499, %f9732, %f32773, %f9495;
	// end inline asm
	// begin inline asm
	fma.rn.f32 %f9503, %f9732, %f32773, %f9499;
	// end inline asm
	// begin inline asm
	fma.rn.f32 %f9507, %f9732, %f32773, %f9503;
	// end inline asm
	// begin inline asm
	fma.rn.f32 %f9511, %f9732, %f32773, %f9507;
	// end inline asm
	// begin inline asm
	fma.rn.f32 %f9515, %f9732, %f32773, %f9511;
	// end inline asm
	// begin inline asm
	fma.rn.f32 %f9519, %f9732, %f32773, %f9515;
	// end inline asm
	// begin inline asm
	fma.rn.f32 %f9523, %f9732, %f32773, %f9519;
	// end inline asm
	// begin inline asm
	fma.rn.f32 %f9527, %f9732, %f32773, %f9523;
	// end inline asm
	// begin inline asm
	fma.rn.f32 %f9531, %f9732, %f32773, %f9527;
	// end inline asm
	// begin inline asm
	fma.rn.f32 %f9535, %f9732, %f32773, %f9531;
	// end inline asm
	// begin inline asm
	fma.rn.f32 %f9539, %f9732, %f32773, %f9535;
	// end inline asm
	// begin inline asm
	fma.rn.f32 %f9543, %f9732, %f32773, %f9539;
	// end inline asm
	// begin inline asm
	fma.rn.f32 %f9547, %f9732, %f32773, %f9543;
	// end inline asm
	// begin inline asm
	fma.rn.f32 %f9551, %f9732, %f32773, %f9547;
	// end inline asm
	// begin inline asm
	fma.rn.f32 %f9555, %f9732, %f32773, %f9551;
	// end inline asm
	// begin inline asm
	fma.rn.f32 %f9559, %f9732, %f32773, %f9555;
	// end inline asm
	// begin inline asm
	fma.rn.f32 %f9563, %f9732, %f32773, %f9559;
	// end inline asm
	// begin inline asm
	fma.rn.f32 %f9567, %f9732, %f32773, %f9563;
	// end inline asm
	// begin inline asm
	fma.rn.f32 %f9571, %f9732, %f32773, %f9567;
	// end inline asm
	// begin inline asm
	fma.rn.f32 %f9575, %f9732, %f32773, %f9571;
	// end inline asm
	// begin inline asm
	fma.rn.f32 %f9579, %f9732, %f32773, %f9575;
	// end inline asm
	// begin inline asm
	fma.rn.f32 %f9583, %f9732, %f32773, %f9579;
	// end inline asm
	// begin inline asm
	fma.rn.f32 %f9587, %f9732, %f32773, %f9583;
	// end inline asm
	// begin inline asm
	fma.rn.f32 %f9591, %f9732, %f32773, %f9587;
	// end inline asm
	// begin inline asm
	fma.rn.f32 %f9595, %f9732, %f32773, %f9591;
	// end inline asm
	// begin inline asm
	fma.rn.f32 %f9599, %f9732, %f32773, %f9595;
	// end inline asm
	// begin inline asm
	fma.rn.f32 %f9603, %f9732, %f32773, %f9599;
	// end inline asm
	// begin inline asm
	fma.rn.f32 %f9607, %f9732, %f32773, %f9603;
	// end inline asm
	// begin inline asm
	fma.rn.f32 %f9611, %f9732, %f32773, %f9607;
	// end inline asm
	// begin inline asm
	fma.rn.f32 %f9615, %f9732, %f32773, %f9611;
	// end inline asm
	// begin inline asm
	fma.rn.f32 %f9619, %f9732, %f32773, %f9615;
	// end inline asm
	// begin inline asm
	fma.rn.f32 %f9623, %f9732, %f32773, %f9619;
	// end inline asm
	// begin inline asm
	fma.rn.f32 %f9627, %f9732, %f32773, %f9623;
	// end inline asm
	// begin inline asm
	fma.rn.f32 %f9631, %f9732, %f32773, %f9627;
	// end inline asm
	// begin inline asm
	fma.rn.f32 %f9635, %f9732, %f32773, %f9631;
	// end inline asm
	// begin inline asm
	fma.rn.f32 %f9639, %f9732, %f32773, %f9635;
	// end inline asm
	// begin inline asm
	fma.rn.f32 %f9643, %f9732, %f32773, %f9639;
	// end inline asm
	// begin inline asm
	fma.rn.f32 %f9647, %f9732, %f32773, %f9643;
	// end inline asm
	// begin inline asm
	fma.rn.f32 %f9651, %f9732, %f32773, %f9647;
	// end inline asm
	// begin inline asm
	fma.rn.f32 %f9655, %f9732, %f32773, %f9651;
	// end inline asm
	// begin inline asm
	fma.rn.f32 %f9659, %f9732, %f32773, %f9655;
	// end inline asm
	// begin inline asm
	fma.rn.f32 %f9663, %f9732, %f32773, %f9659;
	// end inline asm
	// begin inline asm
	fma.rn.f32 %f9667, %f9732, %f32773, %f9663;
	// end inline asm
	// begin inline asm
	fma.rn.f32 %f9671, %f9732, %f32773, %f9667;
	// end inline asm
	// begin inline asm
	fma.rn.f32 %f9675, %f9732, %f32773, %f9671;
	// end inline asm
	// begin inline asm
	fma.rn.f32 %f9679, %f9732, %f32773, %f9675;
	// end inline asm
	// begin inline asm
	fma.rn.f32 %f9683, %f9732, %f32773, %f9679;
	// end inline asm
	// begin inline asm
	fma.rn.f32 %f9687, %f9732, %f32773, %f9683;
	// end inline asm
	// begin inline asm
	fma.rn.f32 %f9691, %f9732, %f32773, %f9687;
	// end inline asm
	// begin inline asm
	fma.rn.f32 %f9695, %f9732, %f32773, %f9691;
	// end inline asm
	// begin inline asm
	fma.rn.f32 %f9699, %f9732, %f32773, %f9695;
	// end inline asm
	// begin inline asm
	fma.rn.f32 %f9703, %f9732, %f32773, %f9699;
	// end inline asm
	// begin inline asm
	fma.rn.f32 %f9707, %f9732, %f32773, %f9703;
	// end inline asm
	// begin inline asm
	fma.rn.f32 %f9711, %f9732, %f32773, %f9707;
	// end inline asm
	// begin inline asm
	fma.rn.f32 %f9715, %f9732, %f32773, %f9711;
	// end inline asm
	// begin inline asm
	fma.rn.f32 %f9719, %f9732, %f32773, %f9715;
	// end inline asm
	// begin inline asm
	fma.rn.f32 %f9723, %f9732, %f32773, %f9719;
	// end inline asm
	// begin inline asm
	fma.rn.f32 %f9727, %f9732, %f32773, %f9723;
	// end inline asm
	// begin inline asm
	fma.rn.f32 %f9731, %f9732, %f32773, %f9727;
	// end inline asm
	sin.approx.f32 	%f10244, %f9731;
	// begin inline asm
	fma.rn.f32 %f9735, %f10244, %f32773, %f9731;
	// end inline asm
	// begin inline asm
	fma.rn.f32 %f9739, %f10244, %f32773, %f9735;
	// end inline asm
	// begin inline asm
	fma.rn.f32 %f9743, %f10244, %f32773, %f9739;
	// end inline asm
	// begin inline asm
	fma.rn.f32 %f9747, %f10244, %f32773, %f9743;
	// end inline asm
	// begin inline asm
	fma.rn.f32 %f9751, %f10244, %f32773, %f9747;
	// end inline asm
	// begin inline asm
	fma.rn.f32 %f9755, %f10244, %f32773, %f9751;
	// end inline asm
	// begin inline asm
	fma.rn.f32 %f9759, %f10244, %f32773, %f9755;
	// end inline asm
	// begin inline asm
	fma.rn.f32 %f9763, %f10244, %f32773, %f9759;
	// end inline asm
	// begin inline asm
	fma.rn.f32 %f9767, %f10244, %f32773, %f9763;
	// end inline asm
	// begin inline asm
	fma.rn.f32 %f9771, %f10244, %f32773, %f9767;
	// end inline asm
	// begin inline asm
	fma.rn.f32 %f9775, %f10244, %f32773, %f9771;
	// end inline asm
	// begin inline asm
	fma.rn.f32 %f9779, %f10244, %f32773, %f9775;
	// end inline asm
	// begin inline asm
	fma.rn.f32 %f9783, %f10244, %f32773, %f9779;
	// end inline asm
	// begin inline asm
	fma.rn.f32 %f9787, %f10244, %f32773, %f9783;
	// end inline asm
	// begin inline asm
	fma.rn.f32 %f9791, %f10244, %f32773, %f9787;
	// end inline asm
	// begin inline asm
	fma.rn.f32 %f9795, %f10244, %f32773, %f9791;
	// end inline asm
	// begin inline asm
	fma.rn.f32 %f9799, %f10244, %f32773, %f9795;
	// end inline asm
	// begin inline asm
	fma.rn.f32 %f9803, %f10244, %f32773, %f9799;
	// end inline asm
	// begin inline asm
	fma.rn.f32 %f9807, %f10244, %f32773, %f9803;
	// end inline asm
	// begin inline asm
	fma.rn.f32 %f9811, %f10244, %f32773, %f9807;
	// end inline asm
	// begin inline asm
	fma.rn.f32 %f9815, %f10244, %f32773, %f9811;
	// end inline asm
	// begin inline asm
	fma.rn.f32 %f9819, %f10244, %f32773, %f9815;
	// end inline asm
	// begin inline asm
	fma.rn.f32 %f9823, %f10244, %f32773, %f9819;
	// end inline asm
	// begin inline asm
	fma.rn.f32 %f9827, %f10244, %f32773, %f9823;
	// end inline asm
	// begin inline asm
	fma.rn.f32 %f9831, %f10244, %f32773, %f9827;
	// end inline asm
	// begin inline asm
	fma.rn.f32 %f9835, %f10244, %f32773, %f9831;
	// end inline asm
	// begin inline asm
	fma.rn.f32 %f9839, %f10244, %f32773, %f9835;
	// end inline asm
	// begin inline asm
	fma.rn.f32 %f9843, %f10244, %f32773, %f9839;
	// end inline asm
	// begin inline asm
	fma.rn.f32 %f9847, %f10244, %f32773, %f9843;
	// end inline asm
	// begin inline asm
	fma.rn.f32 %f9851, %f10244, %f32773, %f9847;
	// end inline asm
	// begin inline asm
	fma.rn.f32 %f9855, %f10244, %f32773, %f9851;
	// end inline asm
	// begin inline asm
	fma.rn.f32 %f9859, %f10244, %f32773, %f9855;
	// end inline asm
	// begin inline asm
	fma.rn.f32 %f9863, %f10244, %f32773, %f9859;
	// end inline asm
	// begin inline asm
	fma.rn.f32 %f9867, %f10244, %f32773, %f9863;
	// end inline asm
	// begin inline asm
	fma.rn.f32 %f9871, %f10244, %f32773, %f9867;
	// end inline asm
	// begin inline asm
	fma.rn.f32 %f9875, %f10244, %f32773, %f9871;
	// end inline asm
	// begin inline asm
	fma.rn.f32 %f9879, %f10244, %f32773, %f9875;
	// end inline asm
	// begin inline asm
	fma.rn.f32 %f9883, %f10244, %f32773, %f9879;
	// end inline asm
	// begin inline asm
	fma.rn.f32 %f9887, %f10244, %f32773, %f9883;
	// end inline asm
	// begin inline asm
	fma.rn.f32 %f9891, %f10244, %f32773, %f9887;
	// end inline asm
	// begin inline asm
	fma.rn.f32 %f9895, %f10244, %f32773, %f9891;
	// end inline asm
	// begin inline asm
	fma.rn.f32 %f9899, %f10244, %f32773, %f9895;
	// end inline asm
	// begin inline asm
	fma.rn.f32 %f9903, %f10244, %f32773, %f9899;
	// end inline asm
	// begin inline asm
	fma.rn.f32 %f9907, %f10244, %f32773, %f9903;
	// end inline asm
	// begin inline asm
	fma.rn.f32 %f9911, %f10244, %f32773, %f9907;
	// end inline asm
	// begin inline asm
	fma.rn.f32 %f9915, %f10244, %f32773, %f9911;
	// end inline asm
	// begin inline asm
	fma.rn.f32 %f9919, %f10244, %f32773, %f9915;
	// end inline asm
	// begin inline asm
	fma.rn.f32 %f9923, %f10244, %f32773, %f9919;
	// end inline asm
	// begin inline asm
	fma.rn.f32 %f9927, %f10244, %f32773, %f9923;
	// end inline asm
	// begin inline asm
	fma.rn.f32 %f9931, %f10244, %f32773, %f9927;
	// end inline asm
	// begin inline asm
	fma.rn.f32 %f9935, %f10244, %f32773, %f9931;
	// end inline asm
	// begin inline asm
	fma.rn.f32 %f9939, %f10244, %f32773, %f9935;
	// end inline asm
	// begin inline asm
	fma.rn.f32 %f9943, %f10244, %f32773, %f9939;
	// end inline asm
	// begin inline asm
	fma.rn.f32 %f9947, %f10244, %f32773, %f9943;
	// end inline asm
	// begin inline asm
	fma.rn.f32 %f9951, %f10244, %f32773, %f9947;
	// end inline asm
	// begin inline asm
	fma.rn.f32 %f9955, %f10244, %f32773, %f9951;
	// end inline asm
	// begin inline asm
	fma.rn.f32 %f9959, %f10244, %f32773, %f9955;
	// end inline asm
	// begin inline asm
	fma.rn.f32 %f9963, %f10244, %f32773, %f9959;
	// end inline asm
	// begin inline asm
	fma.rn.f32 %f9967, %f10244, %f32773, %f9963;
	// end inline asm
	// begin inline asm
	fma.rn.f32 %f9971, %f10244, %f32773, %f9967;
	// end inline asm
	// begin inline asm
	fma.rn.f32 %f9975, %f10244, %f32773, %f9971;
	// end inline asm
	// begin inline asm
	fma.rn.f32 %f9979, %f10244, %f32773, %f9975;
	// end inline asm
	// begin inline asm
	fma.rn.f32 %f9983, %f10244, %f32773, %f9979;
	// end inline asm
	// begin inline asm
	fma.rn.f32 %f9987, %f10244, %f32773, %f9983;
	// end inline asm
	// begin inline asm
	fma.rn.f32 %f9991, %f10244, %f32773, %f9987;
	// end inline asm
	// begin inline asm
	fma.rn.f32 %f9995, %f10244, %f32773, %f9991;
	// end inline asm
	// begin inline asm
	fma.rn.f32 %f9999, %f10244, %f32773, %f9995;
	// end inline asm
	// begin inline asm
	fma.rn.f32 %f10003, %f10244, %f32773, %f9999;
	// end inline asm
	// begin inline asm
	fma.rn.f32 %f10007, %f10244, %f32773, %f10003;
	// end inline asm
	// begin inline asm
	fma.rn.f32 %f10011, %f10244, %f32773, %f10007;
	// end inline asm
	// begin inline asm
	fma.rn.f32 %f10015, %f10244, %f32773, %f10011;
	// end inline asm
	// begin inline asm
	fma.rn.f32 %f10019, %f10244, %f32773, %f10015;
	// end inline asm
	// begin inline asm
	fma.rn.f32 %f10023, %f10244, %f32773, %f10019;
	// end inline asm
	// begin inline asm
	fma.rn.f32 %f10027, %f10244, %f32773, %f10023;
	// end inline asm
	// begin inline asm
	fma.rn.f32 %f10031, %f10244, %f32773, %f10027;
	// end inline asm
	// begin inline asm
	fma.rn.f32 %f10035, %f10244, %f32773, %f10031;
	// end inline asm
	// begin inline asm
	fma.rn.f32 %f10039, %f10244, %f32773, %f10035;
	// end inline asm
	// begin inline asm
	fma.rn.f32 %f10043, %f10244, %f32773, %f10039;
	// end inline asm
	// begin inline asm
	fma.rn.f32 %f10047, %f10244, %f32773, %f10043;
	// end inline asm
	// begin inline asm
	fma.rn.f32 %f10051, %f10244, %f32773, %f10047;
	// end inline asm
	// begin inline asm
	fma.rn.f32 %f10055, %f10244, %f32773, %f10051;
	// end inline asm
	// begin inline asm
	fma.rn.f32 %f10059, %f10244, %f32773, %f10055;
	// end inline asm
	// begin inline asm
	fma.rn.f32 %f10063, %f10244, %f32773, %f10059;
	// end inline asm
	// begin inline asm
	fma.rn.f32 %f10067, %f10244, %f32773, %f10063;
	// end inline asm
	// begin inline asm
	fma.rn.f32 %f10071, %f10244, %f32773, %f10067;
	// end inline asm
	// begin inline asm
	fma.rn.f32 %f10075, %f10244, %f32773, %f10071;
	// end inline asm
	// begin inline asm
	fma.rn.f32 %f10079, %f10244, %f32773, %f10075;
	// end inline asm
	// begin inline asm
	fma.rn.f32 %f10083, %f10244, %f32773, %f10079;
	// end inline asm
	// begin inline asm
	fma.rn.f32 %f10087, %f10244, %f32773, %f10083;
	// end inline asm
	// begin inline asm
	fma.rn.f32 %f10091, %f10244, %f32773, %f10087;
	// end inline asm
	// begin inline asm
	fma.rn.f32 %f10095, %f10244, %f32773, %f10091;
	// end inline asm
	// begin inline asm
	fma.rn.f32 %f10099, %f10244, %f32773, %f10095;
	// end inline asm
	// begin inline asm
	fma.rn.f32 %f10103, %f10244, %f32773, %f10099;
	// end inline asm
	// begin inline asm
	fma.rn.f32 %f10107, %f10244, %f32773, %f10103;
	// end inline asm
	// begin inline asm
	fma.rn.f32 %f10111, %f10244, %f32773, %f10107;
	// end inline asm
	// begin inline asm
	fma.rn.f32 %f10115, %f10244, %f32773, %f10111;
	// end inline asm
	// begin inline asm
	fma.rn.f32 %f10119, %f10244, %f32773, %f10115;
	// end inline asm
	// begin inline asm
	fma.rn.f32 %f10123, %f10244, %f32773, %f10119;
	// end inline asm
	// begin inline asm
	fma.rn.f32 %f10127, %f10244, %f32773, %f10123;
	// end inline asm
	// begin inline asm
	fma.rn.f32 %f10131, %f10244, %f32773, %f10127;
	// end inline asm
	// begin inline asm
	fma.rn.f32 %f10135, %f10244, %f32773, %f10131;
	// end inline asm
	// begin inline asm
	fma.rn.f32 %f10139, %f10244, %f32773, %f10135;
	// end inline asm
	// begin inline asm
	fma.rn.f32 %f10143, %f10244, %f32773, %f10139;
	// end inline asm
	// begin inline asm
	fma.rn.f32 %f10147, %f10244, %f32773, %f10143;
	// end inline asm
	// begin inline asm
	fma.rn.f32 %f10151, %f10244, %f32773, %f10147;
	// end inline asm
	// begin inline asm
	fma.rn.f32 %f10155, %f10244, %f32773, %f10151;
	// end inline asm
	// begin inline asm
	fma.rn.f32 %f10159, %f10244, %f32773, %f10155;
	// end inline asm
	// begin inline asm
	fma.rn.f32 %f10163, %f10244, %f32773, %f10159;
	// end inline asm
	// begin inline asm
	fma.rn.f32 %f10167, %f10244, %f32773, %f10163;
	// end inline asm
	// begin inline asm
	fma.rn.f32 %f10171, %f10244, %f32773, %f10167;
	// end inline asm
	// begin inline asm
	fma.rn.f32 %f10175, %f10244, %f32773, %f10171;
	// end inline asm
	// begin inline asm
	fma.rn.f32 %f10179, %f10244, %f32773, %f10175;
	// end inline asm
	// begin inline asm
	fma.rn.f32 %f10183, %f10244, %f32773, %f10179;
	// end inline asm
	// begin inline asm
	fma.rn.f32 %f10187, %f10244, %f32773, %f10183;
	// end inline asm
	// begin inline asm
	fma.rn.f32 %f10191, %f10244, %f32773, %f10187;
	// end inline asm
	// begin inline asm
	fma.rn.f32 %f10195, %f10244, %f32773, %f10191;
	// end inline asm
	// begin inline asm
	fma.rn.f32 %f10199, %f10244, %f32773, %f10195;
	// end inline asm
	// begin inline asm
	fma.rn.f32 %f10203, %f10244, %f32773, %f10199;
	// end inline asm
	// begin inline asm
	fma.rn.f32 %f10207, %f10244, %f32773, %f10203;
	// end inline asm
	// begin inline asm
	fma.rn.f32 %f10211, %f10244, %f32773, %f10207;
	// end inline asm
	// begin inline asm
	fma.rn.f32 %f10215, %f10244, %f32773, %f10211;
	// end inline asm
	// begin inline asm
	fma.rn.f32 %f10219, %f10244, %f32773, %f10215;
	// end inline asm
	// begin inline asm
	fma.rn.f32 %f10223, %f10244, %f32773, %f10219;
	// end inline asm
	// begin inline asm
	fma.rn.f32 %f10227, %f10244, %f32773, %f10223;
	// end inline asm
	// begin inline asm
	fma.rn.f32 %f10231, %f10244, %f32773, %f10227;
	// end inline asm
	// begin inline asm
	fma.rn.f32 %f10235, %f10244, %f32773, %f10231;
	// end inline asm
	// begin inline asm
	fma.rn.f32 %f10239, %f10244, %f32773, %f10235;
	// end inline asm
	// begin inline asm
	fma.rn.f32 %f10243, %f10244, %f32773, %f10239;
	// end inline asm
	sin.approx.f32 	%f10756, %f10243;
	// begin inline asm
	fma.rn.f32 %f10247, %f10756, %f32773, %f10243;
	// end inline asm
	// begin inline asm
	fma.rn.f32 %f10251, %f10756, %f32773, %f10247;
	// end inline asm
	// begin inline asm
	fma.rn.f32 %f10255, %f10756, %f32773, %f10251;
	// end inline asm
	// begin inline asm
	fma.rn.f32 %f10259, %f10756, %f32773, %f10255;
	// end inline asm
	// begin inline asm
	fma.rn.f32 %f10263, %f10756, %f32773, %f10259;
	// end inline asm
	// begin inline asm
	fma.rn.f32 %f10267, %f10756, %f32773, %f10263;
	// end inline asm
	// begin inline asm
	fma.rn.f32 %f10271, %f10756, %f32773, %f10267;
	// end inline asm
	// begin inline asm
	fma.rn.f32 %f10275, %f10756, %f32773, %f10271;
	// end inline asm
	// begin inline asm
	fma.rn.f32 %f10279, %f10756, %f32773, %f10275;
	// end inline asm
	// begin inline asm
	fma.rn.f32 %f10283, %f10756, %f32773, %f10279;
	// end inline asm
	// begin inline asm
	fma.rn.f32 %f10287, %f10756, %f32773, %f10283;
	// end inline asm
	// begin inline asm
	fma.rn.f32 %f10291, %f10756, %f32773, %f10287;
	// end inline asm
	// begin inline asm
	fma.rn.f32 %f10295, %f10756, %f32773, %f10291;
	// end inline asm
	// begin inline asm
	fma.rn.f32 %f10299, %f10756, %f32773, %f10295;
	// end inline asm
	// begin inline asm
	fma.rn.f32 %f10303, %f10756, %f32773, %f10299;
	// end inline asm
	// begin inline asm
	fma.rn.f32 %f10307, %f10756, %f32773, %f10303;
	// end inline asm
	// begin inline asm
	fma.rn.f32 %f10311, %f10756, %f32773, %f10307;
	// end inline asm
	// begin inline asm
	fma.rn.f32 %f10315, %f10756, %f32773, %f10311;
	// end inline asm
	// begin inline asm
	fma.rn.f32 %f10319, %f10756, %f32773, %f10315;
	// end inline asm
	// begin inline asm
	fma.rn.f32 %f10323, %f10756, %f32773, %f10319;
	// end inline asm
	// begin inline asm
	fma.rn.f32 %f10327, %f10756, %f32773, %f10323;
	// end inline asm
	// begin inline asm
	fma.rn.f32 %f10331, %f10756, %f32773, %f10327;
	// end inline asm
	// begin inline asm
	fma.rn.f32 %f10335, %f10756, %f32773, %f10331;
	// end inline asm
	// begin inline asm
	fma.rn.f32 %f10339, %f10756, %f32773, %f10335;
	// end inline asm
	// begin inline asm
	fma.rn.f32 %f10343, %f10756, %f32773, %f10339;
	// end inline asm
	// begin inline asm
	fma.rn.f32 %f10347, %f10756, %f32773, %f10343;
	// end inline asm
	// begin inline asm
	fma.rn.f32 %f10351, %f10756, %f32773, %f10347;
	// end inline asm
	// begin inline asm
	fma.rn.f32 %f10355, %f10756, %f32773, %f10351;
	// end inline asm
	// begin inline asm
	fma.rn.f32 %f10359, %f10756, %f32773, %f10355;
	// end inline asm
	// begin inline asm
	fma.rn.f32 %f10363, %f10756, %f32773, %f10359;
	// end inline asm
	// begin inline asm
	fma.rn.f32 %f10367, %f10756, %f32773, %f10363;
	// end inline asm
	// begin inline asm
	fma.rn.f32 %f10371, %f10756, %f32773, %f10367;
	// end inline asm
	// begin inline asm
	fma.rn.f32 %f10375, %f10756, %f32773, %f10371;
	// end inline asm
	// begin inline asm
	fma.rn.f32 %f10379, %f10756, %f32773, %f10375;
	// end inline asm
	// begin inline asm
	fma.rn.f32 %f10383, %f10756, %f32773, %f10379;
	// end inline asm
	// begin inline asm
	fma.rn.f32 %f10387, %f10756, %f32773, %f10383;
	// end inline asm
	// begin inline asm
	fma.rn.f32 %f10391, %f10756, %f32773, %f10387;
	// end inline asm
	// begin inline asm
	fma.rn.f32 %f10395, %f10756, %f32773, %f10391;
	// end inline asm
	// begin inline asm
	fma.rn.f32 %f10399, %f10756, %f32773, %f10395;
	// end inline asm
	// begin inline asm
	fma.rn.f32 %f10403, %f10756, %f32773, %f10399;
	// end inline asm
	// begin inline asm
	fma.rn.f32 %f10407, %f10756, %f32773, %f10403;
	// end inline asm
	// begin inline asm
	fma.rn.f32 %f10411, %f10756, %f32773, %f10407;
	// end inline asm
	// begin inline asm
	fma.rn.f32 %f10415, %f10756, %f32773, %f10411;
	// end inline asm
	// begin inline asm
	fma.rn.f32 %f10419, %f10756, %f32773, %f10415;
	// end inline asm
	// begin inline asm
	fma.rn.f32 %f10423, %f10756, %f32773, %f10419;
	// end inline asm
	// begin inline asm
	fma.rn.f32 %f10427, %f10756, %f32773, %f10423;
	// end inline asm
	// begin inline asm
	fma.rn.f32 %f10431, %f10756, %f32773, %f10427;
	// end inline asm
	// begin inline asm
	fma.rn.f32 %f10435, %f10756, %f32773, %f10431;
	// end inline asm
	// begin inline asm
	fma.rn.f32 %f10439, %f10756, %f32773, %f10435;
	// end inline asm
	// begin inline asm
	fma.rn.f32 %f10443, %f10756, %f32773, %f10439;
	// end inline asm
	// begin inline asm
	fma.rn.f32 %f10447, %f10756, %f32773, %f10443;
	// end inline asm
	// begin inline asm
	fma.rn.f32 %f10451, %f10756, %f32773, %f10447;
	// end inline asm
	// begin inline asm
	fma.rn.f32 %f10455, %f10756, %f32773, %f10451;
	// end inline asm
	// begin inline asm
	fma.rn.f32 %f10459, %f10756, %f32773, %f10455;
	// end inline asm
	// begin inline asm
	fma.rn.f32 %f10463, %f10756, %f32773, %f10459;
	// end inline asm
	// begin inline asm
	fma.rn.f32 %f10467, %f10756, %f32773, %f10463;
	// end inline asm
	// begin inline asm
	fma.rn.f32 %f10471, %f10756, %f32773, %f10467;
	// end inline asm
	// begin inline asm
	fma.rn.f32 %f10475, %f10756, %f32773, %f10471;
	// end inline asm
	// begin inline asm
	fma.rn.f32 %f10479, %f10756, %f32773, %f10475;
	// end inline asm
	// begin inline asm
	fma.rn.f32 %f10483, %f10756, %f32773, %f10479;
	// end inline asm
	// begin inline asm
	fma.rn.f32 %f10487, %f10756, %f32773, %f10483;
	// end inline asm
	// begin inline asm
	fma.rn.f32 %f10491, %f10756, %f32773, %f10487;
	// end inline asm
	// begin inline asm
	fma.rn.f32 %f10495, %f10756, %f32773, %f10491;
	// end inline asm
	// begin inline asm
	fma.rn.f32 %f10499, %f10756, %f32773, %f10495;
	// end inline asm
	// begin inline asm
	fma.rn.f32 %f10503, %f10756, %f32773, %f10499;
	// end inline asm
	// begin inline asm
	fma.rn.f32 %f10507, %f10756, %f32773, %f10503;
	// end inline asm
	// begin inline asm
	fma.rn.f32 %f10511, %f10756, %f32773, %f10507;
	// end inline asm
	// begin inline asm
	fma.rn.f32 %f10515, %f10756, %f32773, %f10511;
	// end inline asm
	// begin inline asm
	fma.rn.f32 %f10519, %f10756, %f32773, %f10515;
	// end inline asm
	// begin inline asm
	fma.rn.f32 %f10523, %f10756, %f32773, %f10519;
	// end inline asm
	// begin inline asm
	fma.rn.f32 %f10527, %f10756, %f32773, %f10523;
	// end inline asm
	// begin inline asm
	fma.rn.f32 %f10531, %f10756, %f32773, %f10527;
	// end inline asm
	// begin inline asm
	fma.rn.f32 %f10535, %f10756, %f32773, %f10531;
	// end inline asm
	// begin inline asm
	fma.rn.f32 %f10539, %f10756, %f32773, %f10535;
	// end inline asm
	// begin inline asm
	fma.rn.f32 %f10543, %f10756, %f32773, %f10539;
	// end inline asm
	// begin inline asm
	fma.rn.f32 %f10547, %f10756, %f32773, %f10543;
	// end inline asm
	// begin inline asm
	fma.rn.f32 %f10551, %f10756, %f32773, %f10547;
	// end inline asm
	// begin inline asm
	fma.rn.f32 %f10555, %f10756, %f32773, %f10551;
	// end inline asm
	// begin inline asm
	fma.rn.f32 %f10559, %f10756, %f32773, %f10555;
	// end inline asm
	// begin inline asm
	fma.rn.f32 %f10563, %f10756, %f32773, %f10559;
	// end inline asm
	// begin inline asm
	fma.rn.f32 %f10567, %f10756, %f32773, %f10563;
	// end inline asm
	// begin inline asm
	fma.rn.f32 %f10571, %f10756, %f32773, %f10567;
	// end inline asm
	// begin inline asm
	fma.rn.f32 %f10575, %f10756, %f32773, %f10571;
	// end inline asm
	// begin inline asm
	fma.rn.f32 %f10579, %f10756, %f32773, %f10575;
	// end inline asm
	// begin inline asm
	fma.rn.f32 %f10583, %f10756, %f32773, %f10579;
	// end inline asm
	// begin inline asm
	fma.rn.f32 %f10587, %f10756, %f32773, %f10583;
	// end inline asm
	// begin inline asm
	fma.rn.f32 %f10591, %f10756, %f32773, %f10587;
	// end inline asm
	// begin inline asm
	fma.rn.f32 %f10595, %f10756, %f32773, %f10591;
	// end inline asm
	// begin inline asm
	fma.rn.f32 %f10599, %f10756, %f32773, %f10595;
	// end inline asm
	// begin inline asm
	fma.rn.f32 %f10603, %f10756, %f32773, %f10599;
	// end inline asm
	// begin inline asm
	fma.rn.f32 %f10607, %f10756, %f32773, %f10603;
	// end inline asm
	// begin inline asm
	fma.rn.f32 %f10611, %f10756, %f32773, %f10607;
	// end inline asm
	// begin inline asm
	fma.rn.f32 %f10615, %f10756, %f32773, %f10611;
	// end inline asm
	// begin inline asm
	fma.rn.f32 %f10619, %f10756, %f32773, %f10615;
	// end inline asm
	// begin inline asm
	fma.rn.f32 %f10623, %f10756, %f32773, %f10619;
	// end inline asm
	// begin inline asm
	fma.rn.f32 %f10627, %f10756, %f32773, %f10623;
	// end inline asm
	// begin inline asm
	fma.rn.f32 %f10631, %f10756, %f32773, %f10627;
	// end inline asm
	// begin inline asm
	fma.rn.f32 %f10635, %f10756, %f32773, %f10631;
	// end inline asm
	// begin inline asm
	fma.rn.f32 %f10639, %f10756, %f32773, %f10635;
	// end inline asm
	// begin inline asm
	fma.rn.f32 %f10643, %f10756, %f32773, %f10639;
	// end inline asm
	// begin inline asm
	fma.rn.f32 %f10647, %f10756, %f32773, %f10643;
	// end inline asm
	// begin inline asm
	fma.rn.f32 %f10651, %f10756, %f32773, %f10647;
	// end inline asm
	// begin inline asm
	fma.rn.f32 %f10655, %f10756, %f32773, %f10651;
	// end inline asm
	// begin inline asm
	fma.rn.f32 %f10659, %f10756, %f32773, %f10655;
	// end inline asm
	// begin inline asm
	fma.rn.f32 %f10663, %f10756, %f32773, %f10659;
	// end inline asm
	// begin inline asm
	fma.rn.f32 %f10667, %f10756, %f32773, %f10663;
	// end inline asm
	// begin inline asm
	fma.rn.f32 %f10671, %f10756, %f32773, %f10667;
	// end inline asm
	// begin inline asm
	fma.rn.f32 %f10675, %f10756, %f32773, %f10671;
	// end inline asm
	// begin inline asm
	fma.rn.f32 %f10679, %f10756, %f32773, %f10675;
	// end inline asm
	// begin inline asm
	fma.rn.f32 %f10683, %f10756, %f32773, %f10679;
	// end inline asm
	// begin inline asm
	fma.rn.f32 %f10687, %f10756, %f32773, %f10683;
	// end inline asm
	// begin inline asm
	fma.rn.f32 %f10691, %f10756, %f32773, %f10687;
	// end inline asm
	// begin inline asm
	fma.rn.f32 %f10695, %f10756, %f32773, %f10691;
	// end inline asm
	// begin inline asm
	fma.rn.f32 %f10699, %f10756, %f32773, %f10695;
	// end inline asm
	// begin inline asm
	fma.rn.f32 %f10703, %f10756, %f32773, %f10699;
	// end inline asm
	// begin inline asm
	fma.rn.f32 %f10707, %f10756, %f32773, %f10703;
	// end inline asm
	// begin inline asm
	fma.rn.f32 %f10711, %f10756, %f32773, %f10707;
	// end inline asm
	// begin inline asm
	fma.rn.f32 %f10715, %f10756, %f32773, %f10711;
	// end inline asm
	// begin inline asm
	fma.rn.f32 %f10719, %f10756, %f32773, %f10715;
	// end inline asm
	// begin inline asm
	fma.rn.f32 %f10723, %f10756, %f32773, %f10719;
	// end inline asm
	// begin inline asm
	fma.rn.f32 %f10727, %f10756, %f32773, %f10723;
	// end inline asm
	// begin inline asm
	fma.rn.f32 %f10731, %f10756, %f32773, %f10727;
	// end inline asm
	// begin inline asm
	fma.rn.f32 %f10735, %f10756, %f32773, %f10731;
	// end inline asm
	// begin inline asm
	fma.rn.f32 %f10739, %f10756, %f32773, %f10735;
	// end inline asm
	// begin inline asm
	fma.rn.f32 %f10743, %f10756, %f32773, %f10739;
	// end inline asm
	// begin inline asm
	fma.rn.f32 %f10747, %f10756, %f32773, %f10743;
	// end inline asm
	// begin inline asm
	fma.rn.f32 %f10751, %f10756, %f32773, %f10747;
	// end inline asm
	// begin inline asm
	fma.rn.f32 %f10755, %f10756, %f32773, %f10751;
	// end inline asm
	sin.approx.f32 	%f11268, %f10755;
	// begin inline asm
	fma.rn.f32 %f10759, %f11268, %f32773, %f10755;
	// end inline asm
	// begin inline asm
	fma.rn.f32 %f10763, %f11268, %f32773, %f10759;
	// end inline asm
	// begin inline asm
	fma.rn.f32 %f10767, %f11268, %f32773, %f10763;
	// end inline asm
	// begin inline asm
	fma.rn.f32 %f10771, %f11268, %f32773, %f10767;
	// end inline asm
	// begin inline asm
	fma.rn.f32 %f10775, %f11268, %f32773, %f10771;
	// end inline asm
	// begin inline asm
	fma.rn.f32 %f10779, %f11268, %f32773, %f10775;
	// end inline asm
	// begin inline asm
	fma.rn.f32 %f10783, %f11268, %f32773, %f10779;
	// end inline asm
	// begin inline asm
	fma.rn.f32 %f10787, %f11268, %f32773, %f10783;
	// end inline asm
	// begin inline asm
	fma.rn.f32 %f10791, %f11268, %f32773, %f10787;
	// end inline asm
	// begin inline asm
	fma.rn.f32 %f10795, %f11268, %f32773, %f10791;
	// end inline asm
	// begin inline asm
	fma.rn.f32 %f10799, %f11268, %f32773, %f10795;
	// end inline asm
	// begin inline asm
	fma.rn.f32 %f10803, %f11268, %f32773, %f10799;
	// end inline asm
	// begin inline asm
	fma.rn.f32 %f10807, %f11268, %f32773, %f10803;
	// end inline asm
	// begin inline asm
	fma.rn.f32 %f10811, %f11268, %f32773, %f10807;
	// end inline asm
	// begin inline asm
	fma.rn.f32 %f10815, %f11268, %f32773, %f10811;
	// end inline asm
	// begin inline asm
	fma.rn.f32 %f10819, %f11268, %f32773, %f10815;
	// end inline asm
	// begin inline asm
	fma.rn.f32 %f10823, %f11268, %f32773, %f10819;
	// end inline asm
	// begin inline asm
	fma.rn.f32 %f10827, %f11268, %f32773, %f10823;
	// end inline asm
	// begin inline asm
	fma.rn.f32 %f10831, %f11268, %f32773, %f10827;
	// end inline asm
	// begin inline asm
	fma.rn.f32 %f10835, %f11268, %f32773, %f10831;
	// end inline asm
	// begin inline asm
	fma.rn.f32 %f10839, %f11268, %f32773, %f10835;
	// end inline asm
	// begin inline asm
	fma.rn.f32 %f10843, %f11268, %f32773, %f10839;
	// end inline asm
	// begin inline asm
	fma.rn.f32 %f10847, %f11268, %f32773, %f10843;
	// end inline asm
	// begin inline asm
	fma.rn.f32 %f10851, %f11268, %f32773, %f10847;
	// end inline asm
	// begin inline asm
	fma.rn.f32 %f10855, %f11268, %f32773, %f10851;
	// end inline asm
	// begin inline asm
	fma.rn.f32 %f10859, %f11268, %f32773, %f10855;
	// end inline asm
	// begin inline asm
	fma.rn.f32 %f10863, %f11268, %f32773, %f10859;
	// end inline asm
	// begin inline asm
	fma.rn.f32 %f10867, %f11268, %f32773, %f10863;
	// end inline asm
	// begin inline asm
	fma.rn.f32 %f10871, %f11268, %f32773, %f10867;
	// end inline asm
	// begin inline asm
	fma.rn.f32 %f10875, %f11268, %f32773, %f10871;
	// end inline asm
	// begin inline asm
	fma.rn.f32 %f10879, %f11268, %f32773, %f10875;
	// end inline asm
	// begin inline asm
	fma.rn.f32 %f10883, %f11268, %f32773, %f10879;
	// end inline asm
	// begin inline asm
	fma.rn.f32 %f10887, %f11268, %f32773, %f10883;
	// end inline asm
	// begin inline asm
	fma.rn.f32 %f10891, %f11268, %f32773, %f10887;
	// end inline asm
	// begin inline asm
	fma.rn.f32 %f10895, %f11268, %f32773, %f10891;
	// end inline asm
	// begin inline asm
	fma.rn.f32 %f10899, %f11268, %f32773, %f10895;
	// end inline asm
	// begin inline asm
	fma.rn.f32 %f10903, %f11268, %f32773, %f10899;
	// end inline asm
	// begin inline asm
	fma.rn.f32 %f10907, %f11268, %f32773, %f10903;
	// end inline asm
	// begin inline asm
	fma.rn.f32 %f10911, %f11268, %f32773, %f10907;
	// end inline asm
	// begin inline asm
	fma.rn.f32 %f10915, %f11268, %f32773, %f10911;
	// end inline asm
	// begin inline asm
	fma.rn.f32 %f10919, %f11268, %f32773, %f10915;
	// end inline asm
	// begin inline asm
	fma.rn.f32 %f10923, %f11268, %f32773, %f10919;
	// end inline asm
	// begin inline asm
	fma.rn.f32 %f10927, %f11268, %f32773, %f10923;
	// end inline asm
	// begin inline asm
	fma.rn.f32 %f10931, %f11268, %f32773, %f10927;
	// end inline asm
	// begin inline asm
	fma.rn.f32 %f10935, %f11268, %f32773, %f10931;
	// end inline asm
	// begin inline asm
	fma.rn.f32 %f10939, %f11268, %f32773, %f10935;
	// end inline asm
	// begin inline asm
	fma.rn.f32 %f10943, %f11268, %f32773, %f10939;
	// end inline asm
	// begin inline asm
	fma.rn.f32 %f10947, %f11268, %f32773, %f10943;
	// end inline asm
	// begin inline asm
	fma.rn.f32 %f10951, %f11268, %f32773, %f10947;
	// end inline asm
	// begin inline asm
	fma.rn.f32 %f10955, %f11268, %f32773, %f10951;
	// end inline asm
	// begin inline asm
	fma.rn.f32 %f10959, %f11268, %f32773, %f10955;
	// end inline asm
	// begin inline asm
	fma.rn.f32 %f10963, %f11268, %f32773, %f10959;
	// end inline asm
	// begin inline asm
	fma.rn.f32 %f10967, %f11268, %f32773, %f10963;
	// end inline asm
	// begin inline asm
	fma.rn.f32 %f10971, %f11268, %f32773, %f10967;
	// end inline asm
	// begin inline asm
	fma.rn.f32 %f10975, %f11268, %f32773, %f10971;
	// end inline asm
	// begin inline asm
	fma.rn.f32 %f10979, %f11268, %f32773, %f10975;
	// end inline asm
	// begin inline asm
	fma.rn.f32 %f10983, %f11268, %f32773, %f10979;
	// end inline asm
	// begin inline asm
	fma.rn.f32 %f10987, %f11268, %f32773, %f10983;
	// end inline asm
	// begin inline asm
	fma.rn.f32 %f10991, %f11268, %f32773, %f10987;
	// end inline asm
	// begin inline asm
	fma.rn.f32 %f10995, %f11268, %f32773, %f10991;
	// end inline asm
	// begin inline asm
	fma.rn.f32 %f10999, %f11268, %f32773, %f10995;
	// end inline asm
	// begin inline asm
	fma.rn.f32 %f11003, %f11268, %f32773, %f10999;
	// end inline asm
	// begin inline asm
	fma.rn.f32 %f11007, %f11268, %f32773, %f11003;
	// end inline asm
	// begin inline asm
	fma.rn.f32 %f11011, %f11268, %f32773, %f11007;
	// end inline asm
	// begin inline asm
	fma.rn.f32 %f11015, %f11268, %f32773, %f11011;
	// end inline asm
	// begin inline asm
	fma.rn.f32 %f11019, %f11268, %f32773, %f11015;
	// end inline asm
	// begin inline asm
	fma.rn.f32 %f11023, %f11268, %f32773, %f11019;
	// end inline asm
	// begin inline asm
	fma.rn.f32 %f11027, %f11268, %f32773, %f11023;
	// end inline asm
	// begin inline asm
	fma.rn.f32 %f11031, %f11268, %f32773, %f11027;
	// end inline asm
	// begin inline asm
	fma.rn.f32 %f11035, %f11268, %f32773, %f11031;
	// end inline asm
	// begin inline asm
	fma.rn.f32 %f11039, %f11268, %f32773, %f11035;
	// end inline asm
	// begin inline asm
	fma.rn.f32 %f11043, %f11268, %f32773, %f11039;
	// end inline asm
	// begin inline asm
	fma.rn.f32 %f11047, %f11268, %f32773, %f11043;
	// end inline asm
	// begin inline asm
	fma.rn.f32 %f11051, %f11268, %f32773, %f11047;
	// end inline asm
	// begin inline asm
	fma.rn.f32 %f11055, %f11268, %f32773, %f11051;
	// end inline asm
	// begin inline asm
	fma.rn.f32 %f11059, %f11268, %f32773, %f11055;
	// end inline asm
	// begin inline asm
	fma.rn.f32 %f11063, %f11268, %f32773, %f11059;
	// end inline asm
	// begin inline asm
	fma.rn.f32 %f11067, %f11268, %f32773, %f11063;
	// end inline asm
	// begin inline asm
	fma.rn.f32 %f11071, %f11268, %f32773, %f11067;
	// end inline asm
	// begin inline asm
	fma.rn.f32 %f11075, %f11268, %f32773, %f11071;
	// end inline asm
	// begin inline asm
	fma.rn.f32 %f11079, %f11268, %f32773, %f11075;
	// end inline asm
	// begin inline asm
	fma.rn.f32 %f11083, %f11268, %f32773, %f11079;
	// end inline asm
	// begin inline asm
	fma.rn.f32 %f11087, %f11268, %f32773, %f11083;
	// end inline asm
	// begin inline asm
	fma.rn.f32 %f11091, %f11268, %f32773, %f11087;
	// end inline asm
	// begin inline asm
	fma.rn.f32 %f11095, %f11268, %f32773, %f11091;
	// end inline asm
	// begin inline asm
	fma.rn.f32 %f11099, %f11268, %f32773, %f11095;
	// end inline asm
	// begin inline asm
	fma.rn.f32 %f11103, %f11268, %f32773, %f11099;
	// end inline asm
	// begin inline asm
	fma.rn.f32 %f11107, %f11268, %f32773, %f11103;
	// end inline asm
	// begin inline asm
	fma.rn.f32 %f11111, %f11268, %f32773, %f11107;
	// end inline asm
	// begin inline asm
	fma.rn.f32 %f11115, %f11268, %f32773, %f11111;
	// end inline asm
	// begin inline asm
	fma.rn.f32 %f11119, %f11268, %f32773, %f11115;
	// end inline asm
	// begin inline asm
	fma.rn.f32 %f11123, %f11268, %f32773, %f11119;
	// end inline asm
	// begin inline asm
	fma.rn.f32 %f11127, %f11268, %f32773, %f11123;
	// end inline asm
	// begin inline asm
	fma.rn.f32 %f11131, %f11268, %f32773, %f11127;
	// end inline asm
	// begin inline asm
	fma.rn.f32 %f11135, %f11268, %f32773, %f11131;
	// end inline asm
	// begin inline asm
	fma.rn.f32 %f11139, %f11268, %f32773, %f11135;
	// end inline asm
	// begin inline asm
	fma.rn.f32 %f11143, %f11268, %f32773, %f11139;
	// end inline asm
	// begin inline asm
	fma.rn.f32 %f11147, %f11268, %f32773, %f11143;
	// end inline asm
	// begin inline asm
	fma.rn.f32 %f11151, %f11268, %f32773, %f11147;
	// end inline asm
	// begin inline asm
	fma.rn.f32 %f11155, %f11268, %f32773, %f11151;
	// end inline asm
	// begin inline asm
	fma.rn.f32 %f11159, %f11268, %f32773, %f11155;
	// end inline asm
	// begin inline asm
	fma.rn.f32 %f11163, %f11268, %f32773, %f11159;
	// end inline asm
	// begin inline asm
	fma.rn.f32 %f11167, %f11268, %f32773, %f11163;
	// end inline asm
	// begin inline asm
	fma.rn.f32 %f11171, %f11268, %f32773, %f11167;
	// end inline asm
	// begin inline asm
	fma.rn.f32 %f11175, %f11268, %f32773, %f11171;
	// end inline asm
	// begin inline asm
	fma.rn.f32 %f11179, %f11268, %f32773, %f11175;
	// end inline asm
	// begin inline asm
	fma.rn.f32 %f11183, %f11268, %f32773, %f11179;
	// end inline asm
	// begin inline asm
	fma.rn.f32 %f11187, %f11268, %f32773, %f11183;
	// end inline asm
	// begin inline asm
	fma.rn.f32 %f11191, %f11268, %f32773, %f11187;
	// end inline asm
	// begin inline asm
	fma.rn.f32 %f11195, %f11268, %f32773, %f11191;
	// end inline asm
	// begin inline asm
	fma.rn.f32 %f11199, %f11268, %f32773, %f11195;
	// end inline asm
	// begin inline asm
	fma.rn.f32 %f11203, %f11268, %f32773, %f11199;
	// end inline asm
	// begin inline asm
	fma.rn.f32 %f11207, %f11268, %f32773, %f11203;
	// end inline asm
	// begin inline asm
	fma.rn.f32 %f11211, %f11268, %f32773, %f11207;
	// end inline asm
	// begin inline asm
	fma.rn.f32 %f11215, %f11268, %f32773, %f11211;
	// end inline asm
	// begin inline asm
	fma.rn.f32 %f11219, %f11268, %f32773, %f11215;
	// end inline asm
	// begin inline asm
	fma.rn.f32 %f11223, %f11268, %f32773, %f11219;
	// end inline asm
	// begin inline asm
	fma.rn.f32 %f11227, %f11268, %f32773, %f11223;
	// end inline asm
	// begin inline asm
	fma.rn.f32 %f11231, %f11268, %f32773, %f11227;
	// end inline asm
	// begin inline asm
	fma.rn.f32 %f11235, %f11268, %f32773, %f11231;
	// end inline asm
	// begin inline asm
	fma.rn.f32 %f11239, %f11268, %f32773, %f11235;
	// end inline asm
	// begin inline asm
	fma.rn.f32 %f11243, %f11268, %f32773, %f11239;
	// end inline asm
	// begin inline asm
	fma.rn.f32 %f11247, %f11268, %f32773, %f11243;
	// end inline asm
	// begin inline asm
	fma.rn.f32 %f11251, %f11268, %f32773, %f11247;
	// end inline asm
	// begin inline asm
	fma.rn.f32 %f11255, %f11268, %f32773, %f11251;
	// end inline asm
	// begin inline asm
	fma.rn.f32 %f11259, %f11268, %f32773, %f11255;
	// end inline asm
	// begin inline asm
	fma.rn.f32 %f11263, %f11268, %f32773, %f11259;
	// end inline asm
	// begin inline asm
	fma.rn.f32 %f11267, %f11268, %f32773, %f11263;
	// end inline asm
	sin.approx.f32 	%f11780, %f11267;
	// begin inline asm
	fma.rn.f32 %f11271, %f11780, %f32773, %f11267;
	// end inline asm
	// begin inline asm
	fma.rn.f32 %f11275, %f11780, %f32773, %f11271;
	// end inline asm
	// begin inline asm
	fma.rn.f32 %f11279, %f11780, %f32773, %f11275;
	// end inline asm
	// begin inline asm
	fma.rn.f32 %f11283, %f11780, %f32773, %f11279;
	// end inline asm
	// begin inline asm
	fma.rn.f32 %f11287, %f11780, %f32773, %f11283;
	// end inline asm
	// begin inline asm
	fma.rn.f32 %f11291, %f11780, %f32773, %f11287;
	// end inline asm
	// begin inline asm
	fma.rn.f32 %f11295, %f11780, %f32773, %f11291;
	// end inline asm
	// begin inline asm
	fma.rn.f32 %f11299, %f11780, %f32773, %f11295;
	// end inline asm
	// begin inline asm
	fma.rn.f32 %f11303, %f11780, %f32773, %f11299;
	// end inline asm
	// begin inline asm
	fma.rn.f32 %f11307, %f11780, %f32773, %f11303;
	// end inline asm
	// begin inline asm
	fma.rn.f32 %f11311, %f11780, %f32773, %f11307;
	// end inline asm
	// begin inline asm
	fma.rn.f32 %f11315, %f11780, %f32773, %f11311;
	// end inline asm
	// begin inline asm
	fma.rn.f32 %f11319, %f11780, %f32773, %f11315;
	// end inline asm
	// begin inline asm
	fma.rn.f32 %f11323, %f11780, %f32773, %f11319;
	// end inline asm
	// begin inline asm
	fma.rn.f32 %f11327, %f11780, %f32773, %f11323;
	// end inline asm
	// begin inline asm
	fma.rn.f32 %f11331, %f11780, %f32773, %f11327;
	// end inline asm
	// begin inline asm
	fma.rn.f32 %f11335, %f11780, %f32773, %f11331;
	// end inline asm
	// begin inline asm
	fma.rn.f32 %f11339, %f11780, %f32773, %f11335;
	// end inline asm
	// begin inline asm
	fma.rn.f32 %f11343, %f11780, %f32773, %f11339;
	// end inline asm
	// begin inline asm
	fma.rn.f32 %f11347, %f11780, %f32773, %f11343;
	// end inline asm
	// begin inline asm
	fma.rn.f32 %f11351, %f11780, %f32773, %f11347;
	// end inline asm
	// begin inline asm
	fma.rn.f32 %f11355, %f11780, %f32773, %f11351;
	// end inline asm
	// begin inline asm
	fma.rn.f32 %f11359, %f11780, %f32773, %f11355;
	// end inline asm
	// begin inline asm
	fma.rn.f32 %f11363, %f11780, %f32773, %f11359;
	// end inline asm
	// begin inline asm
	fma.rn.f32 %f11367, %f11780, %f32773, %f11363;
	// end inline asm
	// begin inline asm
	fma.rn.f32 %f11371, %f11780, %f32773, %f11367;
	// end inline asm
	// begin inline asm
	fma.rn.f32 %f11375, %f11780, %f32773, %f11371;
	// end inline asm
	// begin inline asm
	fma.rn.f32 %f11379, %f11780, %f32773, %f11375;
	// end inline asm
	// begin inline asm
	fma.rn.f32 %f11383, %f11780, %f32773, %f11379;
	// end inline asm
	// begin inline asm
	fma.rn.f32 %f11387, %f11780, %f32773, %f11383;
	// end inline asm
	// begin inline asm
	fma.rn.f32 %f11391, %f11780, %f32773, %f11387;
	// end inline asm
	// begin inline asm
	fma.rn.f32 %f11395, %f11780, %f32773, %f11391;
	// end inline asm
	// begin inline asm
	fma.rn.f32 %f11399, %f11780, %f32773, %f11395;
	// end inline asm
	// begin inline asm
	fma.rn.f32 %f11403, %f11780, %f32773, %f11399;
	// end inline asm
	// begin inline asm
	fma.rn.f32 %f11407, %f11780, %f32773, %f11403;
	// end inline asm
	// begin inline asm
	fma.rn.f32 %f11411, %f11780, %f32773, %f11407;
	// end inline asm
	// begin inline asm
	fma.rn.f32 %f11415, %f11780, %f32773, %f11411;
	// end inline asm
	// begin inline asm
	fma.rn.f32 %f11419, %f11780, %f32773, %f11415;
	// end inline asm
	// begin inline asm
	fma.rn.f32 %f11423, %f11780, %f32773, %f11419;
	// end inline asm
	// begin inline asm
	fma.rn.f32 %f11427, %f11780, %f32773, %f11423;
	// end inline asm
	// begin inline asm
	fma.rn.f32 %f11431, %f11780, %f32773, %f11427;
	// end inline asm
	// begin inline asm
	fma.rn.f32 %f11435, %f11780, %f32773, %f11431;
	// end inline asm
	// begin inline asm
	fma.rn.f32 %f11439, %f11780, %f32773, %f11435;
	// end inline asm
	// begin inline asm
	fma.rn.f32 %f11443, %f11780, %f32773, %f11439;
	// end inline asm
	// begin inline asm
	fma.rn.f32 %f11447, %f11780, %f32773, %f11443;
	// end inline asm
	// begin inline asm
	fma.rn.f32 %f11451, %f11780, %f32773, %f11447;
	// end inline asm
	// begin inline asm
	fma.rn.f32 %f11455, %f11780, %f32773, %f11451;
	// end inline asm
	// begin inline asm
	fma.rn.f32 %f11459, %f11780, %f32773, %f11455;
	// end inline asm
	// begin inline asm
	fma.rn.f32 %f11463, %f11780, %f32773, %f11459;
	// end inline asm
	// begin inline asm
	fma.rn.f32 %f11467, %f11780, %f32773, %f11463;
	// end inline asm
	// begin inline asm
	fma.rn.f32 %f11471, %f11780, %f32773, %f11467;
	// end inline asm
	// begin inline asm
	fma.rn.f32 %f11475, %f11780, %f32773, %f11471;
	// end inline asm
	// begin inline asm
	fma.rn.f32 %f11479, %f11780, %f32773, %f11475;
	// end inline asm
	// begin inline asm
	fma.rn.f32 %f11483, %f11780, %f32773, %f11479;
	// end inline asm
	// begin inline asm
	fma.rn.f32 %f11487, %f11780, %f32773, %f11483;
	// end inline asm
	// begin inline asm
	fma.rn.f32 %f11491, %f11780, %f32773, %f11487;
	// end inline asm
	// begin inline asm
	fma.rn.f32 %f11495, %f11780, %f32773, %f11491;
	// end inline asm
	// begin inline asm
	fma.rn.f32 %f11499, %f11780, %f32773, %f11495;
	// end inline asm
	// begin inline asm
	fma.rn.f32 %f11503, %f11780, %f32773, %f11499;
	// end inline asm
	// begin inline asm
	fma.rn.f32 %f11507, %f11780, %f32773, %f11503;
	// end inline asm
	// begin inline asm
	fma.rn.f32 %f11511, %f11780, %f32773, %f11507;
	// end inline asm
	// begin inline asm
	fma.rn.f32 %f11515, %f11780, %f32773, %f11511;
	// end inline asm
	// begin inline asm
	fma.rn.f32 %f11519, %f11780, %f32773, %f11515;
	// end inline asm
	// begin inline asm
	fma.rn.f32 %f11523, %f11780, %f32773, %f11519;
	// end inline asm
	// begin inline asm
	fma.rn.f32 %f11527, %f11780, %f32773, %f11523;
	// end inline asm
	// begin inline asm
	fma.rn.f32 %f11531, %f11780, %f32773, %f11527;
	// end inline asm
	// begin inline asm
	fma.rn.f32 %f11535, %f11780, %f32773, %f11531;
	// end inline asm
	// begin inline asm
	fma.rn.f32 %f11539, %f11780, %f32773, %f11535;
	// end inline asm
	// begin inline asm
	fma.rn.f32 %f11543, %f11780, %f32773, %f11539;
	// end inline asm
	// begin inline asm
	fma.rn.f32 %f11547, %f11780, %f32773, %f11543;
	// end inline asm
	// begin inline asm
	fma.rn.f32 %f11551, %f11780, %f32773, %f11547;
	// end inline asm
	// begin inline asm
	fma.rn.f32 %f11555, %f11780, %f32773, %f11551;
	// end inline asm
	// begin inline asm
	fma.rn.f32 %f11559, %f11780, %f32773, %f11555;
	// end inline asm
	// begin inline asm
	fma.rn.f32 %f11563, %f11780, %f32773, %f11559;
	// end inline asm
	// begin inline asm
	fma.rn.f32 %f11567, %f11780, %f32773, %f11563;
	// end inline asm
	// begin inline asm
	fma.rn.f32 %f11571, %f11780, %f32773, %f11567;
	// end inline asm
	// begin inline asm
	fma.rn.f32 %f11575, %f11780, %f32773, %f11571;
	// end inline asm
	// begin inline asm
	fma.rn.f32 %f11579, %f11780, %f32773, %f11575;
	// end inline asm
	// begin inline asm
	fma.rn.f32 %f11583, %f11780, %f32773, %f11579;
	// end inline asm
	// begin inline asm
	fma.rn.f32 %f11587, %f11780, %f32773, %f11583;
	// end inline asm
	// begin inline asm
	fma.rn.f32 %f11591, %f11780, %f32773, %f11587;
	// end inline asm
	// begin inline asm
	fma.rn.f32 %f11595, %f11780, %f32773, %f11591;
	// end inline asm
	// begin inline asm
	fma.rn.f32 %f11599, %f11780, %f32773, %f11595;
	// end inline asm
	// begin inline asm
	fma.rn.f32 %f11603, %f11780, %f32773, %f11599;
	// end inline asm
	// begin inline asm
	fma.rn.f32 %f11607, %f11780, %f32773, %f11603;
	// end inline asm
	// begin inline asm
	fma.rn.f32 %f11611, %f11780, %f32773, %f11607;
	// end inline asm
	// begin inline asm
	fma.rn.f32 %f11615, %f11780, %f32773, %f11611;
	// end inline asm
	// begin inline asm
	fma.rn.f32 %f11619, %f11780, %f32773, %f11615;
	// end inline asm
	// begin inline asm
	fma.rn.f32 %f11623, %f11780, %f32773, %f11619;
	// end inline asm
	// begin inline asm
	fma.rn.f32 %f11627, %f11780, %f32773, %f11623;
	// end inline asm
	// begin inline asm
	fma.rn.f32 %f11631, %f11780, %f32773, %f11627;
	// end inline asm
	// begin inline asm
	fma.rn.f32 %f11635, %f11780, %f32773, %f11631;
	// end inline asm
	// begin inline asm
	fma.rn.f32 %f11639, %f11780, %f32773, %f11635;
	// end inline asm
	// begin inline asm
	fma.rn.f32 %f11643, %f11780, %f32773, %f11639;
	// end inline asm
	// begin inline asm
	fma.rn.f32 %f11647, %f11780, %f32773, %f11643;
	// end inline asm
	// begin inline asm
	fma.rn.f32 %f11651, %f11780, %f32773, %f11647;
	// end inline asm
	// begin inline asm
	fma.rn.f32 %f11655, %f11780, %f32773, %f11651;
	// end inline asm
	// begin inline asm
	fma.rn.f32 %f11659, %f11780, %f32773, %f11655;
	// end inline asm
	// begin inline asm
	fma.rn.f32 %f11663, %f11780, %f32773, %f11659;
	// end inline asm
	// begin inline asm
	fma.rn.f32 %f11667, %f11780, %f32773, %f11663;
	// end inline asm
	// begin inline asm
	fma.rn.f32 %f11671, %f11780, %f32773, %f11667;
	// end inline asm
	// begin inline asm
	fma.rn.f32 %f11675, %f11780, %f32773, %f11671;
	// end inline asm
	// begin inline asm
	fma.rn.f32 %f11679, %f11780, %f32773, %f11675;
	// end inline asm
	// begin inline asm
	fma.rn.f32 %f11683, %f11780, %f32773, %f11679;
	// end inline asm
	// begin inline asm
	fma.rn.f32 %f11687, %f11780, %f32773, %f11683;
	// end inline asm
	// begin inline asm
	fma.rn.f32 %f11691, %f11780, %f32773, %f11687;
	// end inline asm
	// begin inline asm
	fma.rn.f32 %f11695, %f11780, %f32773, %f11691;
	// end inline asm
	// begin inline asm
	fma.rn.f32 %f11699, %f11780, %f32773, %f11695;
	// end inline asm
	// begin inline asm
	fma.rn.f32 %f11703, %f11780, %f32773, %f11699;
	// end inline asm
	// begin inline asm
	fma.rn.f32 %f11707, %f11780, %f32773, %f11703;
	// end inline asm
	// begin inline asm
	fma.rn.f32 %f11711, %f11780, %f32773, %f11707;
	// end inline asm
	// begin inline asm
	fma.rn.f32 %f11715, %f11780, %f32773, %f11711;
	// end inline asm
	// begin inline asm
	fma.rn.f32 %f11719, %f11780, %f32773, %f11715;
	// end inline asm
	// begin inline asm
	fma.rn.f32 %f11723, %f11780, %f32773, %f11719;
	// end inline asm
	// begin inline asm
	fma.rn.f32 %f11727, %f11780, %f32773, %f11723;
	// end inline asm
	// begin inline asm
	fma.rn.f32 %f11731, %f11780, %f32773, %f11727;
	// end inline asm
	// begin inline asm
	fma.rn.f32 %f11735, %f11780, %f32773, %f11731;
	// end inline asm
	// begin inline asm
	fma.rn.f32 %f11739, %f11780, %f32773, %f11735;
	// end inline asm
	// begin inline asm
	fma.rn.f32 %f11743, %f11780, %f32773, %f11739;
	// end inline asm
	// begin inline asm
	fma.rn.f32 %f11747, %f11780, %f32773, %f11743;
	// end inline asm
	// begin inline asm
	fma.rn.f32 %f11751, %f11780, %f32773, %f11747;
	// end inline asm
	// begin inline asm
	fma.rn.f32 %f11755, %f11780, %f32773, %f11751;
	// end inline asm
	// begin inline asm
	fma.rn.f32 %f11759, %f11780, %f32773, %f11755;
	// end inline asm
	// begin inline asm
	fma.rn.f32 %f11763, %f11780, %f32773, %f11759;
	// end inline asm
	// begin inline asm
	fma.rn.f32 %f11767, %f11780, %f32773, %f11763;
	// end inline asm
	// begin inline asm
	fma.rn.f32 %f11771, %f11780, %f32773, %f11767;
	// end inline asm
	// begin inline asm
	fma.rn.f32 %f11775, %f11780, %f32773, %f11771;
	// end inline asm
	// begin inline asm
	fma.rn.f32 %f11779, %f11780, %f32773, %f11775;
	// end inline asm
	sin.approx.f32 	%f12292, %f11779;
	// begin inline asm
	fma.rn.f32 %f11783, %f12292, %f32773, %f11779;
	// end inline asm
	// begin inline asm
	fma.rn.f32 %f11787, %f12292, %f32773, %f11783;
	// end inline asm
	// begin inline asm
	fma.rn.f32 %f11791, %f12292, %f32773, %f11787;
	// end inline asm
	// begin inline asm
	fma.rn.f32 %f11795, %f12292, %f32773, %f11791;
	// end inline asm
	// begin inline asm
	fma.rn.f32 %f11799, %f12292, %f32773, %f11795;
	// end inline asm
	// begin inline asm
	fma.rn.f32 %f11803, %f12292, %f32773, %f11799;
	// end inline asm
	// begin inline asm
	fma.rn.f32 %f11807, %f12292, %f32773, %f11803;
	// end inline asm
	// begin inline asm
	fma.rn.f32 %f11811, %f12292, %f32773, %f11807;
	// end inline asm
	// begin inline asm
	fma.rn.f32 %f11815, %f12292, %f32773, %f11811;
	// end inline asm
	// begin inline asm
	fma.rn.f32 %f11819, %f12292, %f32773, %f11815;
	// end inline asm
	// begin inline asm
	fma.rn.f32 %f11823, %f12292, %f32773, %f11819;
	// end inline asm
	// begin inline asm
	fma.rn.f32 %f11827, %f12292, %f32773, %f11823;
	// end inline asm
	// begin inline asm
	fma.rn.f32 %f11831, %f12292, %f32773, %f11827;
	// end inline asm
	// begin inline asm
	fma.rn.f32 %f11835, %f12292, %f32773, %f11831;
	// end inline asm
	// begin inline asm
	fma.rn.f32 %f11839, %f12292, %f32773, %f11835;
	// end inline asm
	// begin inline asm
	fma.rn.f32 %f11843, %f12292, %f32773, %f11839;
	// end inline asm
	// begin inline asm
	fma.rn.f32 %f11847, %f12292, %f32773, %f11843;
	// end inline asm
	// begin inline asm
	fma.rn.f32 %f11851, %f12292, %f32773, %f11847;
	// end inline asm
	// begin inline asm
	fma.rn.f32 %f11855, %f12292, %f32773, %f11851;
	// end inline asm
	// begin inline asm
	fma.rn.f32 %f11859, %f12292, %f32773, %f11855;
	// end inline asm
	// begin inline asm
	fma.rn.f32 %f11863, %f12292, %f32773, %f11859;
	// end inline asm
	// begin inline asm
	fma.rn.f32 %f11867, %f12292, %f32773, %f11863;
	// end inline asm
	// begin inline asm
	fma.rn.f32 %f11871, %f12292, %f32773, %f11867;
	// end inline asm
	// begin inline asm
	fma.rn.f32 %f11875, %f12292, %f32773, %f11871;
	// end inline asm
	// begin inline asm
	fma.rn.f32 %f11879, %f12292, %f32773, %f11875;
	// end inline asm
	// begin inline asm
	fma.rn.f32 %f11883, %f12292, %f32773, %f11879;
	// end inline asm
	// begin inline asm
	fma.rn.f32 %f11887, %f12292, %f32773, %f11883;
	// end inline asm
	// begin inline asm
	fma.rn.f32 %f11891, %f12292, %f32773, %f11887;
	// end inline asm
	// begin inline asm
	fma.rn.f32 %f11895, %f12292, %f32773, %f11891;
	// end inline asm
	// begin inline asm
	fma.rn.f32 %f11899, %f12292, %f32773, %f11895;
	// end inline asm
	// begin inline asm
	fma.rn.f32 %f11903, %f12292, %f32773, %f11899;
	// end inline asm
	// begin inline asm
	fma.rn.f32 %f11907, %f12292, %f32773, %f11903;
	// end inline asm
	// begin inline asm
	fma.rn.f32 %f11911, %f12292, %f32773, %f11907;
	// end inline asm
	// begin inline asm
	fma.rn.f32 %f11915, %f12292, %f32773, %f11911;
	// end inline asm
	// begin inline asm
	fma.rn.f32 %f11919, %f12292, %f32773, %f11915;
	// end inline asm
	// begin inline asm
	fma.rn.f32 %f11923, %f12292, %f32773, %f11919;
	// end inline asm
	// begin inline asm
	fma.rn.f32 %f11927, %f12292, %f32773, %f11923;
	// end inline asm
	// begin inline asm
	fma.rn.f32 %f11931, %f12292, %f32773, %f11927;
	// end inline asm
	// begin inline asm
	fma.rn.f32 %f11935, %f12292, %f32773, %f11931;
	// end inline asm
	// begin inline asm
	fma.rn.f32 %f11939, %f12292, %f32773, %f11935;
	// end inline asm
	// begin inline asm
	fma.rn.f32 %f11943, %f12292, %f32773, %f11939;
	// end inline asm
	// begin inline asm
	fma.rn.f32 %f11947, %f12292, %f32773, %f11943;
	// end inline asm
	// begin inline asm
	fma.rn.f32 %f11951, %f12292, %f32773, %f11947;
	// end inline asm
	// begin inline asm
	fma.rn.f32 %f11955, %f12292, %f32773, %f11951;
	// end inline asm
	// begin inline asm
	fma.rn.f32 %f11959, %f12292, %f32773, %f11955;
	// end inline asm
	// begin inline asm
	fma.rn.f32 %f11963, %f12292, %f32773, %f11959;
	// end inline asm
	// begin inline asm
	fma.rn.f32 %f11967, %f12292, %f32773, %f11963;
	// end inline asm
	// begin inline asm
	fma.rn.f32 %f11971, %f12292, %f32773, %f11967;
	// end inline asm
	// begin inline asm
	fma.rn.f32 %f11975, %f12292, %f32773, %f11971;
	// end inline asm
	// begin inline asm
	fma.rn.f32 %f11979, %f12292, %f32773, %f11975;
	// end inline asm
	// begin inline asm
	fma.rn.f32 %f11983, %f12292, %f32773, %f11979;
	// end inline asm
	// begin inline asm
	fma.rn.f32 %f11987, %f12292, %f32773, %f11983;
	// end inline asm
	// begin inline asm
	fma.rn.f32 %f11991, %f12292, %f32773, %f11987;
	// end inline asm
	// begin inline asm
	fma.rn.f32 %f11995, %f12292, %f32773, %f11991;
	// end inline asm
	// begin inline asm
	fma.rn.f32 %f11999, %f12292, %f32773, %f11995;
	// end inline asm
	// begin inline asm
	fma.rn.f32 %f12003, %f12292, %f32773, %f11999;
	// end inline asm
	// begin inline asm
	fma.rn.f32 %f12007, %f12292, %f32773, %f12003;
	// end inline asm
	// begin inline asm
	fma.rn.f32 %f12011, %f12292, %f32773, %f12007;
	// end inline asm
	// begin inline asm
	fma.rn.f32 %f12015, %f12292, %f32773, %f12011;
	// end inline asm
	// begin inline asm
	fma.rn.f32 %f12019, %f12292, %f32773, %f12015;
	// end inline asm
	// begin inline asm
	fma.rn.f32 %f12023, %f12292, %f32773, %f12019;
	// end inline asm
	// begin inline asm
	fma.rn.f32 %f12027, %f12292, %f32773, %f12023;
	// end inline asm
	// begin inline asm
	fma.rn.f32 %f12031, %f12292, %f32773, %f12027;
	// end inline asm
	// begin inline asm
	fma.rn.f32 %f12035, %f12292, %f32773, %f12031;
	// end inline asm
	// begin inline asm
	fma.rn.f32 %f12039, %f12292, %f32773, %f12035;
	// end inline asm
	// begin inline asm
	fma.rn.f32 %f12043, %f12292, %f32773, %f12039;
	// end inline asm
	// begin inline asm
	fma.rn.f32 %f12047, %f12292, %f32773, %f12043;
	// end inline asm
	// begin inline asm
	fma.rn.f32 %f12051, %f12292, %f32773, %f12047;
	// end inline asm
	// begin inline asm
	fma.rn.f32 %f12055, %f12292, %f32773, %f12051;
	// end inline asm
	// begin inline asm
	fma.rn.f32 %f12059, %f12292, %f32773, %f12055;
	// end inline asm
	// begin inline asm
	fma.rn.f32 %f12063, %f12292, %f32773, %f12059;
	// end inline asm
	// begin inline asm
	fma.rn.f32 %f12067, %f12292, %f32773, %f12063;
	// end inline asm
	// begin inline asm
	fma.rn.f32 %f12071, %f12292, %f32773, %f12067;
	// end inline asm
	// begin inline asm
	fma.rn.f32 %f12075, %f12292, %f32773, %f12071;
	// end inline asm
	// begin inline asm
	fma.rn.f32 %f12079, %f12292, %f32773, %f12075;
	// end inline asm
	// begin inline asm
	fma.rn.f32 %f12083, %f12292, %f32773, %f12079;
	// end inline asm
	// begin inline asm
	fma.rn.f32 %f12087, %f12292, %f32773, %f12083;
	// end inline asm
	// begin inline asm
	fma.rn.f32 %f12091, %f12292, %f32773, %f12087;
	// end inline asm
	// begin inline asm
	fma.rn.f32 %f12095, %f12292, %f32773, %f12091;
	// end inline asm
	// begin inline asm
	fma.rn.f32 %f12099, %f12292, %f32773, %f12095;
	// end inline asm
	// begin inline asm
	fma.rn.f32 %f12103, %f12292, %f32773, %f12099;
	// end inline asm
	// begin inline asm
	fma.rn.f32 %f12107, %f12292, %f32773, %f12103;
	// end inline asm
	// begin inline asm
	fma.rn.f32 %f12111, %f12292, %f32773, %f12107;
	// end inline asm
	// begin inline asm
	fma.rn.f32 %f12115, %f12292, %f32773, %f12111;
	// end inline asm
	// begin inline asm
	fma.rn.f32 %f12119, %f12292, %f32773, %f12115;
	// end inline asm
	// begin inline asm
	fma.rn.f32 %f12123, %f12292, %f32773, %f12119;
	// end inline asm
	// begin inline asm
	fma.rn.f32 %f12127, %f12292, %f32773, %f12123;
	// end inline asm
	// begin inline asm
	fma.rn.f32 %f12131, %f12292, %f32773, %f12127;
	// end inline asm
	// begin inline asm
	fma.rn.f32 %f12135, %f12292, %f32773, %f12131;
	// end inline asm
	// begin inline asm
	fma.rn.f32 %f12139, %f12292, %f32773, %f12135;
	// end inline asm
	// begin inline asm
	fma.rn.f32 %f12143, %f12292, %f32773, %f12139;
	// end inline asm
	// begin inline asm
	fma.rn.f32 %f12147, %f12292, %f32773, %f12143;
	// end inline asm
	// begin inline asm
	fma.rn.f32 %f12151, %f12292, %f32773, %f12147;
	// end inline asm
	// begin inline asm
	fma.rn.f32 %f12155, %f12292, %f32773, %f12151;
	// end inline asm
	// begin inline asm
	fma.rn.f32 %f12159, %f12292, %f32773, %f12155;
	// end inline asm
	// begin inline asm
	fma.rn.f32 %f12163, %f12292, %f32773, %f12159;
	// end inline asm
	// begin inline asm
	fma.rn.f32 %f12167, %f12292, %f32773, %f12163;
	// end inline asm
	// begin inline asm
	fma.rn.f32 %f12171, %f12292, %f32773, %f12167;
	// end inline asm
	// begin inline asm
	fma.rn.f32 %f12175, %f12292, %f32773, %f12171;
	// end inline asm
	// begin inline asm
	fma.rn.f32 %f12179, %f12292, %f32773, %f12175;
	// end inline asm
	// begin inline asm
	fma.rn.f32 %f12183, %f12292, %f32773, %f12179;
	// end inline asm
	// begin inline asm
	fma.rn.f32 %f12187, %f12292, %f32773, %f12183;
	// end inline asm
	// begin inline asm
	fma.rn.f32 %f12191, %f12292, %f32773, %f12187;
	// end inline asm
	// begin inline asm
	fma.rn.f32 %f12195, %f12292, %f32773, %f12191;
	// end inline asm
	// begin inline asm
	fma.rn.f32 %f12199, %f12292, %f32773, %f12195;
	// end inline asm
	// begin inline asm
	fma.rn.f32 %f12203, %f12292, %f32773, %f12199;
	// end inline asm
	// begin inline asm
	fma.rn.f32 %f12207, %f12292, %f32773, %f12203;
	// end inline asm
	// begin inline asm
	fma.rn.f32 %f12211, %f12292, %f32773, %f12207;
	// end inline asm
	// begin inline asm
	fma.rn.f32 %f12215, %f12292, %f32773, %f12211;
	// end inline asm
	// begin inline asm
	fma.rn.f32 %f12219, %f12292, %f32773, %f12215;
	// end inline asm
	// begin inline asm
	fma.rn.f32 %f12223, %f12292, %f32773, %f12219;
	// end inline asm
	// begin inline asm
	fma.rn.f32 %f12227, %f12292, %f32773, %f12223;
	// end inline asm
	// begin inline asm
	fma.rn.f32 %f12231, %f12292, %f32773, %f12227;
	// end inline asm
	// begin inline asm
	fma.rn.f32 %f12235, %f12292, %f32773, %f12231;
	// end inline asm
	// begin inline asm
	fma.rn.f32 %f12239, %f12292, %f32773, %f12235;
	// end inline asm
	// begin inline asm
	fma.rn.f32 %f12243, %f12292, %f32773, %f12239;
	// end inline asm
	// begin inline asm
	fma.rn.f32 %f12247, %f12292, %f32773, %f12243;
	// end inline asm
	// begin inline asm
	fma.rn.f32 %f12251, %f12292, %f32773, %f12247;
	// end inline asm
	// begin inline asm
	fma.rn.f32 %f12255, %f12292, %f32773, %f12251;
	// end inline asm
	// begin inline asm
	fma.rn.f32 %f12259, %f12292, %f32773, %f12255;
	// end inline asm
	// begin inline asm
	fma.rn.f32 %f12263, %f12292, %f32773, %f12259;
	// end inline asm
	// begin inline asm
	fma.rn.f32 %f12267, %f12292, %f32773, %f12263;
	// end inline asm
	// begin inline asm
	fma.rn.f32 %f12271, %f12292, %f32773, %f12267;
	// end inline asm
	// begin inline asm
	fma.rn.f32 %f12275, %f12292, %f32773, %f12271;
	// end inline asm
	// begin inline asm
	fma.rn.f32 %f12279, %f12292, %f32773, %f12275;
	// end inline asm
	// begin inline asm
	fma.rn.f32 %f12283, %f12292, %f32773, %f12279;
	// end inline asm
	// begin inline asm
	fma.rn.f32 %f12287, %f12292, %f32773, %f12283;
	// end inline asm
	// begin inline asm
	fma.rn.f32 %f12291, %f12292, %f32773, %f12287;
	// end inline asm
	sin.approx.f32 	%f12804, %f12291;
	// begin inline asm
	fma.rn.f32 %f12295, %f12804, %f32773, %f12291;
	// end inline asm
	// begin inline asm
	fma.rn.f32 %f12299, %f12804, %f32773, %f12295;
	// end inline asm
	// begin inline asm
	fma.rn.f32 %f12303, %f12804, %f32773, %f12299;
	// end inline asm
	// begin inline asm
	fma.rn.f32 %f12307, %f12804, %f32773, %f12303;
	// end inline asm
	// begin inline asm
	fma.rn.f32 %f12311, %f12804, %f32773, %f12307;
	// end inline asm
	// begin inline asm
	fma.rn.f32 %f12315, %f12804, %f32773, %f12311;
	// end inline asm
	// begin inline asm
	fma.rn.f32 %f12319, %f12804, %f32773, %f12315;
	// end inline asm
	// begin inline asm
	fma.rn.f32 %f12323, %f12804, %f32773, %f12319;
	// end inline asm
	// begin inline asm
	fma.rn.f32 %f12327, %f12804, %f32773, %f12323;
	// end inline asm
	// begin inline asm
	fma.rn.f32 %f12331, %f12804, %f32773, %f12327;
	// end inline asm
	// begin inline asm
	fma.rn.f32 %f12335, %f12804, %f32773, %f12331;
	// end inline asm
	// begin inline asm
	fma.rn.f32 %f12339, %f12804, %f32773, %f12335;
	// end inline asm
	// begin inline asm
	fma.rn.f32 %f12343, %f12804, %f32773, %f12339;
	// end inline asm
	// begin inline asm
	fma.rn.f32 %f12347, %f12804, %f32773, %f12343;
	// end inline asm
	// begin inline asm
	fma.rn.f32 %f12351, %f12804, %f32773, %f12347;
	// end inline asm
	// begin inline asm
	fma.rn.f32 %f12355, %f12804, %f32773, %f12351;
	// end inline asm
	// begin inline asm
	fma.rn.f32 %f12359, %f12804, %f32773, %f12355;
	// end inline asm
	// begin inline asm
	fma.rn.f32 %f12363, %f12804, %f32773, %f12359;
	// end inline asm
	// begin inline asm
	fma.rn.f32 %f12367, %f12804, %f32773, %f12363;
	// end inline asm
	// begin inline asm
	fma.rn.f32 %f12371, %f12804, %f32773, %f12367;
	// end inline asm
	// begin inline asm
	fma.rn.f32 %f12375, %f12804, %f32773, %f12371;
	// end inline asm
	// begin inline asm
	fma.rn.f32 %f12379, %f12804, %f32773, %f12375;
	// end inline asm
	// begin inline asm
	fma.rn.f32 %f12383, %f12804, %f32773, %f12379;
	// end inline asm
	// begin inline asm
	fma.rn.f32 %f12387, %f12804, %f32773, %f12383;
	// end inline asm
	// begin inline asm
	fma.rn.f32 %f12391, %f12804, %f32773, %f12387;
	// end inline asm
	// begin inline asm
	fma.rn.f32 %f12395, %f12804, %f32773, %f12391;
	// end inline asm
	// begin inline asm
	fma.rn.f32 %f12399, %f12804, %f32773, %f12395;
	// end inline asm
	// begin inline asm
	fma.rn.f32 %f12403, %f12804, %f32773, %f12399;
	// end inline asm
	// begin inline asm
	fma.rn.f32 %f12407, %f12804, %f32773, %f12403;
	// end inline asm
	// begin inline asm
	fma.rn.f32 %f12411, %f12804, %f32773, %f12407;
	// end inline asm
	// begin inline asm
	fma.rn.f32 %f12415, %f12804, %f32773, %f12411;
	// end inline asm
	// begin inline asm
	fma.rn.f32 %f12419, %f12804, %f32773, %f12415;
	// end inline asm
	// begin inline asm
	fma.rn.f32 %f12423, %f12804, %f32773, %f12419;
	// end inline asm
	// begin inline asm
	fma.rn.f32 %f12427, %f12804, %f32773, %f12423;
	// end inline asm
	// begin inline asm
	fma.rn.f32 %f12431, %f12804, %f32773, %f12427;
	// end inline asm
	// begin inline asm
	fma.rn.f32 %f12435, %f12804, %f32773, %f12431;
	// end inline asm
	// begin inline asm
	fma.rn.f32 %f12439, %f12804, %f32773, %f12435;
	// end inline asm
	// begin inline asm
	fma.rn.f32 %f12443, %f12804, %f32773, %f12439;
	// end inline asm
	// begin inline asm
	fma.rn.f32 %f12447, %f12804, %f32773, %f12443;
	// end inline asm
	// begin inline asm
	fma.rn.f32 %f12451, %f12804, %f32773, %f12447;
	// end inline asm
	// begin inline asm
	fma.rn.f32 %f12455, %f12804, %f32773, %f12451;
	// end inline asm
	// begin inline asm
	fma.rn.f32 %f12459, %f12804, %f32773, %f12455;
	// end inline asm
	// begin inline asm
	fma.rn.f32 %f12463, %f12804, %f32773, %f12459;
	// end inline asm
	// begin inline asm
	fma.rn.f32 %f12467, %f12804, %f32773, %f12463;
	// end inline asm
	// begin inline asm
	fma.rn.f32 %f12471, %f12804, %f32773, %f12467;
	// end inline asm
	// begin inline asm
	fma.rn.f32 %f12475, %f12804, %f32773, %f12471;
	// end inline asm
	// begin inline asm
	fma.rn.f32 %f12479, %f12804, %f32773, %f12475;
	// end inline asm
	// begin inline asm
	fma.rn.f32 %f12483, %f12804, %f32773, %f12479;
	// end inline asm
	// begin inline asm
	fma.rn.f32 %f12487, %f12804, %f32773, %f12483;
	// end inline asm
	// begin inline asm
	fma.rn.f32 %f12491, %f12804, %f32773, %f12487;
	// end inline asm
	// begin inline asm
	fma.rn.f32 %f12495, %f12804, %f32773, %f12491;
	// end inline asm
	// begin inline asm
	fma.rn.f32 %f12499, %f12804, %f32773, %f12495;
	// end inline asm
	// begin inline asm
	fma.rn.f32 %f12503, %f12804, %f32773, %f12499;
	// end inline asm
	// begin inline asm
	fma.rn.f32 %f12507, %f12804, %f32773, %f12503;
	// end inline asm
	// begin inline asm
	fma.rn.f32 %f12511, %f12804, %f32773, %f12507;
	// end inline asm
	// begin inline asm
	fma.rn.f32 %f12515, %f12804, %f32773, %f12511;
	// end inline asm
	// begin inline asm
	fma.rn.f32 %f12519, %f12804, %f32773, %f12515;
	// end inline asm
	// begin inline asm
	fma.rn.f32 %f12523, %f12804, %f32773, %f12519;
	// end inline asm
	// begin inline asm
	fma.rn.f32 %f12527, %f12804, %f32773, %f12523;
	// end inline asm
	// begin inline asm
	fma.rn.f32 %f12531, %f12804, %f32773, %f12527;
	// end inline asm
	// begin inline asm
	fma.rn.f32 %f12535, %f12804, %f32773, %f12531;
	// end inline asm
	// begin inline asm
	fma.rn.f32 %f12539, %f12804, %f32773, %f12535;
	// end inline asm
	// begin inline asm
	fma.rn.f32 %f12543, %f12804, %f32773, %f12539;
	// end inline asm
	// begin inline asm
	fma.rn.f32 %f12547, %f12804, %f32773, %f12543;
	// end inline asm
	// begin inline asm
	fma.rn.f32 %f12551, %f12804, %f32773, %f12547;
	// end inline asm
	// begin inline asm
	fma.rn.f32 %f12555, %f12804, %f32773, %f12551;
	// end inline asm
	// begin inline asm
	fma.rn.f32 %f12559, %f12804, %f32773, %f12555;
	// end inline asm
	// begin inline asm
	fma.rn.f32 %f12563, %f12804, %f32773, %f12559;
	// end inline asm
	// begin inline asm
	fma.rn.f32 %f12567, %f12804, %f32773, %f12563;
	// end inline asm
	// begin inline asm
	fma.rn.f32 %f12571, %f12804, %f32773, %f12567;
	// end inline asm
	// begin inline asm
	fma.rn.f32 %f12575, %f12804, %f32773, %f12571;
	// end inline asm
	// begin inline asm
	fma.rn.f32 %f12579, %f12804, %f32773, %f12575;
	// end inline asm
	// begin inline asm
	fma.rn.f32 %f12583, %f12804, %f32773, %f12579;
	// end inline asm
	// begin inline asm
	fma.rn.f32 %f12587, %f12804, %f32773, %f12583;
	// end inline asm
	// begin inline asm
	fma.rn.f32 %f12591, %f12804, %f32773, %f12587;
	// end inline asm
	// begin inline asm
	fma.rn.f32 %f12595, %f12804, %f32773, %f12591;
	// end inline asm
	// begin inline asm
	fma.rn.f32 %f12599, %f12804, %f32773, %f12595;
	// end inline asm
	// begin inline asm
	fma.rn.f32 %f12603, %f12804, %f32773, %f12599;
	// end inline asm
	// begin inline asm
	fma.rn.f32 %f12607, %f12804, %f32773, %f12603;
	// end inline asm
	// begin inline asm
	fma.rn.f32 %f12611, %f12804, %f32773, %f12607;
	// end inline asm
	// begin inline asm
	fma.rn.f32 %f12615, %f12804, %f32773, %f12611;
	// end inline asm
	// begin inline asm
	fma.rn.f32 %f12619, %f12804, %f32773, %f12615;
	// end inline asm
	// begin inline asm
	fma.rn.f32 %f12623, %f12804, %f32773, %f12619;
	// end inline asm
	// begin inline asm
	fma.rn.f32 %f12627, %f12804, %f32773, %f12623;
	// end inline asm
	// begin inline asm
	fma.rn.f32 %f12631, %f12804, %f32773, %f12627;
	// end inline asm
	// begin inline asm
	fma.rn.f32 %f12635, %f12804, %f32773, %f12631;
	// end inline asm
	// begin inline asm
	fma.rn.f32 %f12639, %f12804, %f32773, %f12635;
	// end inline asm
	// begin inline asm
	fma.rn.f32 %f12643, %f12804, %f32773, %f12639;
	// end inline asm
	// begin inline asm
	fma.rn.f32 %f12647, %f12804, %f32773, %f12643;
	// end inline asm
	// begin inline asm
	fma.rn.f32 %f12651, %f12804, %f32773, %f12647;
	// end inline asm
	// begin inline asm
	fma.rn.f32 %f12655, %f12804, %f32773, %f12651;
	// end inline asm
	// begin inline asm
	fma.rn.f32 %f12659, %f12804, %f32773, %f12655;
	// end inline asm
	// begin inline asm
	fma.rn.f32 %f12663, %f12804, %f32773, %f12659;
	// end inline asm
	// begin inline asm
	fma.rn.f32 %f12667, %f12804, %f32773, %f12663;
	// end inline asm
	// begin inline asm
	fma.rn.f32 %f12671, %f12804, %f32773, %f12667;
	// end inline asm
	// begin inline asm
	fma.rn.f32 %f12675, %f12804, %f32773, %f12671;
	// end inline asm
	// begin inline asm
	fma.rn.f32 %f12679, %f12804, %f32773, %f12675;
	// end inline asm
	// begin inline asm
	fma.rn.f32 %f12683, %f12804, %f32773, %f12679;
	// end inline asm
	// begin inline asm
	fma.rn.f32 %f12687, %f12804, %f32773, %f12683;
	// end inline asm
	// begin inline asm
	fma.rn.f32 %f12691, %f12804, %f32773, %f12687;
	// end inline asm
	// begin inline asm
	fma.rn.f32 %f12695, %f12804, %f32773, %f12691;
	// end inline asm
	// begin inline asm
	fma.rn.f32 %f12699, %f12804, %f32773, %f12695;
	// end inline asm
	// begin inline asm
	fma.rn.f32 %f12703, %f12804, %f32773, %f12699;
	// end inline asm
	// begin inline asm
	fma.rn.f32 %f12707, %f12804, %f32773, %f12703;
	// end inline asm
	// begin inline asm
	fma.rn.f32 %f12711, %f12804, %f32773, %f12707;
	// end inline asm
	// begin inline asm
	fma.rn.f32 %f12715, %f12804, %f32773, %f12711;
	// end inline asm
	// begin inline asm
	fma.rn.f32 %f12719, %f12804, %f32773, %f12715;
	// end inline asm
	// begin inline asm
	fma.rn.f32 %f12723, %f12804, %f32773, %f12719;
	// end inline asm
	// begin inline asm
	fma.rn.f32 %f12727, %f12804, %f32773, %f12723;
	// end inline asm
	// begin inline asm
	fma.rn.f32 %f12731, %f12804, %f32773, %f12727;
	// end inline asm
	// begin inline asm
	fma.rn.f32 %f12735, %f12804, %f32773, %f12731;
	// end inline asm
	// begin inline asm
	fma.rn.f32 %f12739, %f12804, %f32773, %f12735;
	// end inline asm
	// begin inline asm
	fma.rn.f32 %f12743, %f12804, %f32773, %f12739;
	// end inline asm
	// begin inline asm
	fma.rn.f32 %f12747, %f12804, %f32773, %f12743;
	// end inline asm
	// begin inline asm
	fma.rn.f32 %f12751, %f12804, %f32773, %f12747;
	// end inline asm
	// begin inline asm
	fma.rn.f32 %f12755, %f12804, %f32773, %f12751;
	// end inline asm
	// begin inline asm
	fma.rn.f32 %f12759, %f12804, %f32773, %f12755;
	// end inline asm
	// begin inline asm
	fma.rn.f32 %f12763, %f12804, %f32773, %f12759;
	// end inline asm
	// begin inline asm
	fma.rn.f32 %f12767, %f12804, %f32773, %f12763;
	// end inline asm
	// begin inline asm
	fma.rn.f32 %f12771, %f12804, %f32773, %f12767;
	// end inline asm
	// begin inline asm
	fma.rn.f32 %f12775, %f12804, %f32773, %f12771;
	// end inline asm
	// begin inline asm
	fma.rn.f32 %f12779, %f12804, %f32773, %f12775;
	// end inline asm
	// begin inline asm
	fma.rn.f32 %f12783, %f12804, %f32773, %f12779;
	// end inline asm
	// begin inline asm
	fma.rn.f32 %f12787, %f12804, %f32773, %f12783;
	// end inline asm
	// begin inline asm
	fma.rn.f32 %f12791, %f12804, %f32773, %f12787;
	// end inline asm
	// begin inline asm
	fma.rn.f32 %f12795, %f12804, %f32773, %f12791;
	// end inline asm
	// begin inline asm
	fma.rn.f32 %f12799, %f12804, %f32773, %f12795;
	// end inline asm
	// begin inline asm
	fma.rn.f32 %f12803, %f12804, %f32773, %f12799;
	// end inline asm
	sin.approx.f32 	%f13316, %f12803;
	// begin inline asm
	fma.rn.f32 %f12807, %f13316, %f32773, %f12803;
	// end inline asm
	// begin inline asm
	fma.rn.f32 %f12811, %f13316, %f32773, %f12807;
	// end inline asm
	// begin inline asm
	fma.rn.f32 %f12815, %f13316, %f32773, %f12811;
	// end inline asm
	// begin inline asm
	fma.rn.f32 %f12819, %f13316, %f32773, %f12815;
	// end inline asm
	// begin inline asm
	fma.rn.f32 %f12823, %f13316, %f32773, %f12819;
	// end inline asm
	// begin inline asm
	fma.rn.f32 %f12827, %f13316, %f32773, %f12823;
	// end inline asm
	// begin inline asm
	fma.rn.f32 %f12831, %f13316, %f32773, %f12827;
	// end inline asm
	// begin inline asm
	fma.rn.f32 %f12835, %f13316, %f32773, %f12831;
	// end inline asm
	// begin inline asm
	fma.rn.f32 %f12839, %f13316, %f32773, %f12835;
	// end inline asm
	// begin inline asm
	fma.rn.f32 %f12843, %f13316, %f32773, %f12839;
	// end inline asm
	// begin inline asm
	fma.rn.f32 %f12847, %f13316, %f32773, %f12843;
	// end inline asm
	// begin inline asm
	fma.rn.f32 %f12851, %f13316, %f32773, %f12847;
	// end inline asm
	// begin inline asm
	fma.rn.f32 %f12855, %f13316, %f32773, %f12851;
	// end inline asm
	// begin inline asm
	fma.rn.f32 %f12859, %f13316, %f32773, %f12855;
	// end inline asm
	// begin inline asm
	fma.rn.f32 %f12863, %f13316, %f32773, %f12859;
	// end inline asm
	// begin inline asm
	fma.rn.f32 %f12867, %f13316, %f32773, %f12863;
	// end inline asm
	// begin inline asm
	fma.rn.f32 %f12871, %f13316, %f32773, %f12867;
	// end inline asm
	// begin inline asm
	fma.rn.f32 %f12875, %f13316, %f32773, %f12871;
	// end inline asm
	// begin inline asm
	fma.rn.f32 %f12879, %f13316, %f32773, %f12875;
	// end inline asm
	// begin inline asm
	fma.rn.f32 %f12883, %f13316, %f32773, %f12879;
	// end inline asm
	// begin inline asm
	fma.rn.f32 %f12887, %f13316, %f32773, %f12883;
	// end inline asm
	// begin inline asm
	fma.rn.f32 %f12891, %f13316, %f32773, %f12887;
	// end inline asm
	// begin inline asm
	fma.rn.f32 %f12895, %f13316, %f32773, %f12891;
	// end inline asm
	// begin inline asm
	fma.rn.f32 %f12899, %f13316, %f32773, %f12895;
	// end inline asm
	// begin inline asm
	fma.rn.f32 %f12903, %f13316, %f32773, %f12899;
	// end inline asm
	// begin inline asm
	fma.rn.f32 %f12907, %f13316, %f32773, %f12903;
	// end inline asm
	// begin inline asm
	fma.rn.f32 %f12911, %f13316, %f32773, %f12907;
	// end inline asm
	// begin inline asm
	fma.rn.f32 %f12915, %f13316, %f32773, %f12911;
	// end inline asm
	// begin inline asm
	fma.rn.f32 %f12919, %f13316, %f32773, %f12915;
	// end inline asm
	// begin inline asm
	fma.rn.f32 %f12923, %f13316, %f32773, %f12919;
	// end inline asm
	// begin inline asm
	fma.rn.f32 %f12927, %f13316, %f32773, %f12923;
	// end inline asm
	// begin inline asm
	fma.rn.f32 %f12931, %f13316, %f32773, %f12927;
	// end inline asm
	// begin inline asm
	fma.rn.f32 %f12935, %f13316, %f32773, %f12931;
	// end inline asm
	// begin inline asm
	fma.rn.f32 %f12939, %f13316, %f32773, %f12935;
	// end inline asm
	// begin inline asm
	fma.rn.f32 %f12943, %f13316, %f32773, %f12939;
	// end inline asm
	// begin inline asm
	fma.rn.f32 %f12947, %f13316, %f32773, %f12943;
	// end inline asm
	// begin inline asm
	fma.rn.f32 %f12951, %f13316, %f32773, %f12947;
	// end inline asm
	// begin inline asm
	fma.rn.f32 %f12955, %f13316, %f32773, %f12951;
	// end inline asm
	// begin inline asm
	fma.rn.f32 %f12959, %f13316, %f32773, %f12955;
	// end inline asm
	// begin inline asm
	fma.rn.f32 %f12963, %f13316, %f32773, %f12959;
	// end inline asm
	// begin inline asm
	fma.rn.f32 %f12967, %f13316, %f32773, %f12963;
	// end inline asm
	// begin inline asm
	fma.rn.f32 %f12971, %f13316, %f32773, %f12967;
	// end inline asm
	// begin inline asm
	fma.rn.f32 %f12975, %f13316, %f32773, %f12971;
	// end inline asm
	// begin inline asm
	fma.rn.f32 %f12979, %f13316, %f32773, %f12975;
	// end inline asm
	// begin inline asm
	fma.rn.f32 %f12983, %f13316, %f32773, %f12979;
	// end inline asm
	// begin inline asm
	fma.rn.f32 %f12987, %f13316, %f32773, %f12983;
	// end inline asm
	// begin inline asm
	fma.rn.f32 %f12991, %f13316, %f32773, %f12987;
	// end inline asm
	// begin inline asm
	fma.rn.f32 %f12995, %f13316, %f32773, %f12991;
	// end inline asm
	// begin inline asm
	fma.rn.f32 %f12999, %f13316, %f32773, %f12995;
	// end inline asm
	// begin inline asm
	fma.rn.f32 %f13003, %f13316, %f32773, %f12999;
	// end inline asm
	// begin inline asm
	fma.rn.f32 %f13007, %f13316, %f32773, %f13003;
	// end inline asm
	// begin inline asm
	fma.rn.f32 %f13011, %f13316, %f32773, %f13007;
	// end inline asm
	// begin inline asm
	fma.rn.f32 %f13015, %f13316, %f32773, %f13011;
	// end inline asm
	// begin inline asm
	fma.rn.f32 %f13019, %f13316, %f32773, %f13015;
	// end inline asm
	// begin inline asm
	fma.rn.f32 %f13023, %f13316, %f32773, %f13019;
	// end inline asm
	// begin inline asm
	fma.rn.f32 %f13027, %f13316, %f32773, %f13023;
	// end inline asm
	// begin inline asm
	fma.rn.f32 %f13031, %f13316, %f32773, %f13027;
	// end inline asm
	// begin inline asm
	fma.rn.f32 %f13035, %f13316, %f32773, %f13031;
	// end inline asm
	// begin inline asm
	fma.rn.f32 %f13039, %f13316, %f32773, %f13035;
	// end inline asm
	// begin inline asm
	fma.rn.f32 %f13043, %f13316, %f32773, %f13039;
	// end inline asm
	// begin inline asm
	fma.rn.f32 %f13047, %f13316, %f32773, %f13043;
	// end inline asm
	// begin inline asm
	fma.rn.f32 %f13051, %f13316, %f32773, %f13047;
	// end inline asm
	// begin inline asm
	fma.rn.f32 %f13055, %f13316, %f32773, %f13051;
	// end inline asm
	// begin inline asm
	fma.rn.f32 %f13059, %f13316, %f32773, %f13055;
	// end inline asm
	// begin inline asm
	fma.rn.f32 %f13063, %f13316, %f32773, %f13059;
	// end inline asm
	// begin inline asm
	fma.rn.f32 %f13067, %f13316, %f32773, %f13063;
	// end inline asm
	// begin inline asm
	fma.rn.f32 %f13071, %f13316, %f32773, %f13067;
	// end inline asm
	// begin inline asm
	fma.rn.f32 %f13075, %f13316, %f32773, %f13071;
	// end inline asm
	// begin inline asm
	fma.rn.f32 %f13079, %f13316, %f32773, %f13075;
	// end inline asm
	// begin inline asm
	fma.rn.f32 %f13083, %f13316, %f32773, %f13079;
	// end inline asm
	// begin inline asm
	fma.rn.f32 %f13087, %f13316, %f32773, %f13083;
	// end inline asm
	// begin inline asm
	fma.rn.f32 %f13091, %f13316, %f32773, %f13087;
	// end inline asm
	// begin inline asm
	fma.rn.f32 %f13095, %f13316, %f32773, %f13091;
	// end inline asm
	// begin inline asm
	fma.rn.f32 %f13099, %f13316, %f32773, %f13095;
	// end inline asm
	// begin inline asm
	fma.rn.f32 %f13103, %f13316, %f32773, %f13099;
	// end inline asm
	// begin inline asm
	fma.rn.f32 %f13107, %f13316, %f32773, %f13103;
	// end inline asm
	// begin inline asm
	fma.rn.f32 %f13111, %f13316, %f32773, %f13107;
	// end inline asm
	// begin inline asm
	fma.rn.f32 %f13115, %f13316, %f32773, %f13111;
	// end inline asm
	// begin inline asm
	fma.rn.f32 %f13119, %f13316, %f32773, %f13115;
	// end inline asm
	// begin inline asm
	fma.rn.f32 %f13123, %f13316, %f32773, %f13119;
	// end inline asm
	// begin inline asm
	fma.rn.f32 %f13127, %f13316, %f32773, %f13123;
	// end inline asm
	// begin inline asm
	fma.rn.f32 %f13131, %f13316, %f32773, %f13127;
	// end inline asm
	// begin inline asm
	fma.rn.f32 %f13135, %f13316, %f32773, %f13131;
	// end inline asm
	// begin inline asm
	fma.rn.f32 %f13139, %f13316, %f32773, %f13135;
	// end inline asm
	// begin inline asm
	fma.rn.f32 %f13143, %f13316, %f32773, %f13139;
	// end inline asm
	// begin inline asm
	fma.rn.f32 %f13147, %f13316, %f32773, %f13143;
	// end inline asm
	// begin inline asm
	fma.rn.f32 %f13151, %f13316, %f32773, %f13147;
	// end inline asm
	// begin inline asm
	fma.rn.f32 %f13155, %f13316, %f32773, %f13151;
	// end inline asm
	// begin inline asm
	fma.rn.f32 %f13159, %f13316, %f32773, %f13155;
	// end inline asm
	// begin inline asm
	fma.rn.f32 %f13163, %f13316, %f32773, %f13159;
	// end inline asm
	// begin inline asm
	fma.rn.f32 %f13167, %f13316, %f32773, %f13163;
	// end inline asm
	// begin inline asm
	fma.rn.f32 %f13171, %f13316, %f32773, %f13167;
	// end inline asm
	// begin inline asm
	fma.rn.f32 %f13175, %f13316, %f32773, %f13171;
	// end inline asm
	// begin inline asm
	fma.rn.f32 %f13179, %f13316, %f32773, %f13175;
	// end inline asm
	// begin inline asm
	fma.rn.f32 %f13183, %f13316, %f32773, %f13179;
	// end inline asm
	// begin inline asm
	fma.rn.f32 %f13187, %f13316, %f32773, %f13183;
	// end inline asm
	// begin inline asm
	fma.rn.f32 %f13191, %f13316, %f32773, %f13187;
	// end inline asm
	// begin inline asm
	fma.rn.f32 %f13195, %f13316, %f32773, %f13191;
	// end inline asm
	// begin inline asm
	fma.rn.f32 %f13199, %f13316, %f32773, %f13195;
	// end inline asm
	// begin inline asm
	fma.rn.f32 %f13203, %f13316, %f32773, %f13199;
	// end inline asm
	// begin inline asm
	fma.rn.f32 %f13207, %f13316, %f32773, %f13203;
	// end inline asm
	// begin inline asm
	fma.rn.f32 %f13211, %f13316, %f32773, %f13207;
	// end inline asm
	// begin inline asm
	fma.rn.f32 %f13215, %f13316, %f32773, %f13211;
	// end inline asm
	// begin inline asm
	fma.rn.f32 %f13219, %f13316, %f32773, %f13215;
	// end inline asm
	// begin inline asm
	fma.rn.f32 %f13223, %f13316, %f32773, %f13219;
	// end inline asm
	// begin inline asm
	fma.rn.f32 %f13227, %f13316, %f32773, %f13223;
	// end inline asm
	// begin inline asm
	fma.rn.f32 %f13231, %f13316, %f32773, %f13227;
	// end inline asm
	// begin inline asm
	fma.rn.f32 %f13235, %f13316, %f32773, %f13231;
	// end inline asm
	// begin inline asm
	fma.rn.f32 %f13239, %f13316, %f32773, %f13235;
	// end inline asm
	// begin inline asm
	fma.rn.f32 %f13243, %f13316, %f32773, %f13239;
	// end inline asm
	// begin inline asm
	fma.rn.f32 %f13247, %f13316, %f32773, %f13243;
	// end inline asm
	// begin inline asm
	fma.rn.f32 %f13251, %f13316, %f32773, %f13247;
	// end inline asm
	// begin inline asm
	fma.rn.f32 %f13255, %f13316, %f32773, %f13251;
	// end inline asm
	// begin inline asm
	fma.rn.f32 %f13259, %f13316, %f32773, %f13255;
	// end inline asm
	// begin inline asm
	fma.rn.f32 %f13263, %f13316, %f32773, %f13259;
	// end inline asm
	// begin inline asm
	fma.rn.f32 %f13267, %f13316, %f32773, %f13263;
	// end inline asm
	// begin inline asm
	fma.rn.f32 %f13271, %f13316, %f32773, %f13267;
	// end inline asm
	// begin inline asm
	fma.rn.f32 %f13275, %f13316, %f32773, %f13271;
	// end inline asm
	// begin inline asm
	fma.rn.f32 %f13279, %f13316, %f32773, %f13275;
	// end inline asm
	// begin inline asm
	fma.rn.f32 %f13283, %f13316, %f32773, %f13279;
	// end inline asm
	// begin inline asm
	fma.rn.f32 %f13287, %f13316, %f32773, %f13283;
	// end inline asm
	// begin inline asm
	fma.rn.f32 %f13291, %f13316, %f32773, %f13287;
	// end inline asm
	// begin inline asm
	fma.rn.f32 %f13295, %f13316, %f32773, %f13291;
	// end inline asm
	// begin inline asm
	fma.rn.f32 %f13299, %f13316, %f32773, %f13295;
	// end inline asm
	// begin inline asm
	fma.rn.f32 %f13303, %f13316, %f32773, %f13299;
	// end inline asm
	// begin inline asm
	fma.rn.f32 %f13307, %f13316, %f32773, %f13303;
	// end inline asm
	// begin inline asm
	fma.rn.f32 %f13311, %f13316, %f32773, %f13307;
	// end inline asm
	// begin inline asm
	fma.rn.f32 %f13315, %f13316, %f32773, %f13311;
	// end inline asm
	sin.approx.f32 	%f13828, %f13315;
	// begin inline asm
	fma.rn.f32 %f13319, %f13828, %f32773, %f13315;
	// end inline asm
	// begin inline asm
	fma.rn.f32 %f13323, %f13828, %f32773, %f13319;
	// end inline asm
	// begin inline asm
	fma.rn.f32 %f13327, %f13828, %f32773, %f13323;
	// end inline asm
	// begin inline asm
	fma.rn.f32 %f13331, %f13828, %f32773, %f13327;
	// end inline asm
	// begin inline asm
	fma.rn.f32 %f13335, %f13828, %f32773, %f13331;
	// end inline asm
	// begin inline asm
	fma.rn.f32 %f13339, %f13828, %f32773, %f13335;
	// end inline asm
	// begin inline asm
	fma.rn.f32 %f13343, %f13828, %f32773, %f13339;
	// end inline asm
	// begin inline asm
	fma.rn.f32 %f13347, %f13828, %f32773, %f13343;
	// end inline asm
	// begin inline asm
	fma.rn.f32 %f13351, %f13828, %f32773, %f13347;
	// end inline asm
	// begin inline asm
	fma.rn.f32 %f13355, %f13828, %f32773, %f13351;
	// end inline asm
	// begin inline asm
	fma.rn.f32 %f13359, %f13828, %f32773, %f13355;
	// end inline asm
	// begin inline asm
	fma.rn.f32 %f13363, %f13828, %f32773, %f13359;
	// end inline asm
	// begin inline asm
	fma.rn.f32 %f13367, %f13828, %f32773, %f13363;
	// end inline asm
	// begin inline asm
	fma.rn.f32 %f13371, %f13828, %f32773, %f13367;
	// end inline asm
	// begin inline asm
	fma.rn.f32 %f13375, %f13828, %f32773, %f13371;
	// end inline asm
	// begin inline asm
	fma.rn.f32 %f13379, %f13828, %f32773, %f13375;
	// end inline asm
	// begin inline asm
	fma.rn.f32 %f13383, %f13828, %f32773, %f13379;
	// end inline asm
	// begin inline asm
	fma.rn.f32 %f13387, %f13828, %f32773, %f13383;
	// end inline asm
	// begin inline asm
	fma.rn.f32 %f13391, %f13828, %f32773, %f13387;
	// end inline asm
	// begin inline asm
	fma.rn.f32 %f13395, %f13828, %f32773, %f13391;
	// end inline asm
	// begin inline asm
	fma.rn.f32 %f13399, %f13828, %f32773, %f13395;
	// end inline asm
	// begin inline asm
	fma.rn.f32 %f13403, %f13828, %f32773, %f13399;
	// end inline asm
	// begin inline asm
	fma.rn.f32 %f13407, %f13828, %f32773, %f13403;
	// end inline asm
	// begin inline asm
	fma.rn.f32 %f13411, %f13828, %f32773, %f13407;
	// end inline asm
	// begin inline asm
	fma.rn.f32 %f13415, %f13828, %f32773, %f13411;
	// end inline asm
	// begin inline asm
	fma.rn.f32 %f13419, %f13828, %f32773, %f13415;
	// end inline asm
	// begin inline asm
	fma.rn.f32 %f13423, %f13828, %f32773, %f13419;
	// end inline asm
	// begin inline asm
	fma.rn.f32 %f13427, %f13828, %f32773, %f13423;
	// end inline asm
	// begin inline asm
	fma.rn.f32 %f13431, %f13828, %f32773, %f13427;
	// end inline asm
	// begin inline asm
	fma.rn.f32 %f13435, %f13828, %f32773, %f13431;
	// end inline asm
	// begin inline asm
	fma.rn.f32 %f13439, %f13828, %f32773, %f13435;
	// end inline asm
	// begin inline asm
	fma.rn.f32 %f13443, %f13828, %f32773, %f13439;
	// end inline asm
	// begin inline asm
	fma.rn.f32 %f13447, %f13828, %f32773, %f13443;
	// end inline asm
	// begin inline asm
	fma.rn.f32 %f13451, %f13828, %f32773, %f13447;
	// end inline asm
	// begin inline asm
	fma.rn.f32 %f13455, %f13828, %f32773, %f13451;
	// end inline asm
	// begin inline asm
	fma.rn.f32 %f13459, %f13828, %f32773, %f13455;
	// end inline asm
	// begin inline asm
	fma.rn.f32 %f13463, %f13828, %f32773, %f13459;
	// end inline asm
	// begin inline asm
	fma.rn.f32 %f13467, %f13828, %f32773, %f13463;
	// end inline asm
	// begin inline asm
	fma.rn.f32 %f13471, %f13828, %f32773, %f13467;
	// end inline asm
	// begin inline asm
	fma.rn.f32 %f13475, %f13828, %f32773, %f13471;
	// end inline asm
	// begin inline asm
	fma.rn.f32 %f13479, %f13828, %f32773, %f13475;
	// end inline asm
	// begin inline asm
	fma.rn.f32 %f13483, %f13828, %f32773, %f13479;
	// end inline asm
	// begin inline asm
	fma.rn.f32 %f13487, %f13828, %f32773, %f13483;
	// end inline asm
	// begin inline asm
	fma.rn.f32 %f13491, %f13828, %f32773, %f13487;
	// end inline asm
	// begin inline asm
	fma.rn.f32 %f13495, %f13828, %f32773, %f13491;
	// end inline asm
	// begin inline asm
	fma.rn.f32 %f13499, %f13828, %f32773, %f13495;
	// end inline asm
	// begin inline asm
	fma.rn.f32 %f13503, %f13828, %f32773, %f13499;
	// end inline asm
	// begin inline asm
	fma.rn.f32 %f13507, %f13828, %f32773, %f13503;
	// end inline asm
	// begin inline asm
	fma.rn.f32 %f13511, %f13828, %f32773, %f13507;
	// end inline asm
	// begin inline asm
	fma.rn.f32 %f13515, %f13828, %f32773, %f13511;
	// end inline asm
	// begin inline asm
	fma.rn.f32 %f13519, %f13828, %f32773, %f13515;
	// end inline asm
	// begin inline asm
	fma.rn.f32 %f13523, %f13828, %f32773, %f13519;
	// end inline asm
	// begin inline asm
	fma.rn.f32 %f13527, %f13828, %f32773, %f13523;
	// end inline asm
	// begin inline asm
	fma.rn.f32 %f13531, %f13828, %f32773, %f13527;
	// end inline asm
	// begin inline asm
	fma.rn.f32 %f13535, %f13828, %f32773, %f13531;
	// end inline asm
	// begin inline asm
	fma.rn.f32 %f13539, %f13828, %f32773, %f13535;
	// end inline asm
	// begin inline asm
	fma.rn.f32 %f13543, %f13828, %f32773, %f13539;
	// end inline asm
	// begin inline asm
	fma.rn.f32 %f13547, %f13828, %f32773, %f13543;
	// end inline asm
	// begin inline asm
	fma.rn.f32 %f13551, %f13828, %f32773, %f13547;
	// end inline asm
	// begin inline asm
	fma.rn.f32 %f13555, %f13828, %f32773, %f13551;
	// end inline asm
	// begin inline asm
	fma.rn.f32 %f13559, %f13828, %f32773, %f13555;
	// end inline asm
	// begin inline asm
	fma.rn.f32 %f13563, %f13828, %f32773, %f13559;
	// end inline asm
	// begin inline asm
	fma.rn.f32 %f13567, %f13828, %f32773, %f13563;
	// end inline asm
	// begin inline asm
	fma.rn.f32 %f13571, %f13828, %f32773, %f13567;
	// end inline asm
	// begin inline asm
	fma.rn.f32 %f13575, %f13828, %f32773, %f13571;
	// end inline asm
	// begin inline asm
	fma.rn.f32 %f13579, %f13828, %f32773, %f13575;
	// end inline asm
	// begin inline asm
	fma.rn.f32 %f13583, %f13828, %f32773, %f13579;
	// end inline asm
	// begin inline asm
	fma.rn.f32 %f13587, %f13828, %f32773, %f13583;
	// end inline asm
	// begin inline asm
	fma.rn.f32 %f13591, %f13828, %f32773, %f13587;
	// end inline asm
	// begin inline asm
	fma.rn.f32 %f13595, %f13828, %f32773, %f13591;
	// end inline asm
	// begin inline asm
	fma.rn.f32 %f13599, %f13828, %f32773, %f13595;
	// end inline asm
	// begin inline asm
	fma.rn.f32 %f13603, %f13828, %f32773, %f13599;
	// end inline asm
	// begin inline asm
	fma.rn.f32 %f13607, %f13828, %f32773, %f13603;
	// end inline asm
	// begin inline asm
	fma.rn.f32 %f13611, %f13828, %f32773, %f13607;
	// end inline asm
	// begin inline asm
	fma.rn.f32 %f13615, %f13828, %f32773, %f13611;
	// end inline asm
	// begin inline asm
	fma.rn.f32 %f13619, %f13828, %f32773, %f13615;
	// end inline asm
	// begin inline asm
	fma.rn.f32 %f13623, %f13828, %f32773, %f13619;
	// end inline asm
	// begin inline asm
	fma.rn.f32 %f13627, %f13828, %f32773, %f13623;
	// end inline asm
	// begin inline asm
	fma.rn.f32 %f13631, %f13828, %f32773, %f13627;
	// end inline asm
	// begin inline asm
	fma.rn.f32 %f13635, %f13828, %f32773, %f13631;
	// end inline asm
	// begin inline asm
	fma.rn.f32 %f13639, %f13828, %f32773, %f13635;
	// end inline asm
	// begin inline asm
	fma.rn.f32 %f13643, %f13828, %f32773, %f13639;
	// end inline asm
	// begin inline asm
	fma.rn.f32 %f13647, %f13828, %f32773, %f13643;
	// end inline asm
	// begin inline asm
	fma.rn.f32 %f13651, %f13828, %f32773, %f13647;
	// end inline asm
	// begin inline asm
	fma.rn.f32 %f13655, %f13828, %f32773, %f13651;
	// end inline asm
	// begin inline asm
	fma.rn.f32 %f13659, %f13828, %f32773, %f13655;
	// end inline asm
	// begin inline asm
	fma.rn.f32 %f13663, %f13828, %f32773, %f13659;
	// end inline asm
	// begin inline asm
	fma.rn.f32 %f13667, %f13828, %f32773, %f13663;
	// end inline asm
	// begin inline asm
	fma.rn.f32 %f13671, %f13828, %f32773, %f13667;
	// end inline asm
	// begin inline asm
	fma.rn.f32 %f13675, %f13828, %f32773, %f13671;
	// end inline asm
	// begin inline asm
	fma.rn.f32 %f13679, %f13828, %f32773, %f13675;
	// end inline asm
	// begin inline asm
	fma.rn.f32 %f13683, %f13828, %f32773, %f13679;
	// end inline asm
	// begin inline asm
	fma.rn.f32 %f13687, %f13828, %f32773, %f13683;
	// end inline asm
	// begin inline asm
	fma.rn.f32 %f13691, %f13828, %f32773, %f13687;
	// end inline asm
	// begin inline asm
	fma.rn.f32 %f13695, %f13828, %f32773, %f13691;
	// end inline asm
	// begin inline asm
	fma.rn.f32 %f13699, %f13828, %f32773, %f13695;
	// end inline asm
	// begin inline asm
	fma.rn.f32 %f13703, %f13828, %f32773, %f13699;
	// end inline asm
	// begin inline asm
	fma.rn.f32 %f13707, %f13828, %f32773, %f13703;
	// end inline asm
	// begin inline asm
	fma.rn.f32 %f13711, %f13828, %f32773, %f13707;
	// end inline asm
	// begin inline asm
	fma.rn.f32 %f13715, %f13828, %f32773, %f13711;
	// end inline asm
	// begin inline asm
	fma.rn.f32 %f13719, %f13828, %f32773, %f13715;
	// end inline asm
	// begin inline asm
	fma.rn.f32 %f13723, %f13828, %f32773, %f13719;
	// end inline asm
	// begin inline asm
	fma.rn.f32 %f13727, %f13828, %f32773, %f13723;
	// end inline asm
	// begin inline asm
	fma.rn.f32 %f13731, %f13828, %f32773, %f13727;
	// end inline asm
	// begin inline asm
	fma.rn.f32 %f13735, %f13828, %f32773, %f13731;
	// end inline asm
	// begin inline asm
	fma.rn.f32 %f13739, %f13828, %f32773, %f13735;
	// end inline asm
	// begin inline asm
	fma.rn.f32 %f13743, %f13828, %f32773, %f13739;
	// end inline asm
	// begin inline asm
	fma.rn.f32 %f13747, %f13828, %f32773, %f13743;
	// end inline asm
	// begin inline asm
	fma.rn.f32 %f13751, %f13828, %f32773, %f13747;
	// end inline asm
	// begin inline asm
	fma.rn.f32 %f13755, %f13828, %f32773, %f13751;
	// end inline asm
	// begin inline asm
	fma.rn.f32 %f13759, %f13828, %f32773, %f13755;
	// end inline asm
	// begin inline asm
	fma.rn.f32 %f13763, %f13828, %f32773, %f13759;
	// end inline asm
	// begin inline asm
	fma.rn.f32 %f13767, %f13828, %f32773, %f13763;
	// end inline asm
	// begin inline asm
	fma.rn.f32 %f13771, %f13828, %f32773, %f13767;
	// end inline asm
	// begin inline asm
	fma.rn.f32 %f13775, %f13828, %f32773, %f13771;
	// end inline asm
	// begin inline asm
	fma.rn.f32 %f13779, %f13828, %f32773, %f13775;
	// end inline asm
	// begin inline asm
	fma.rn.f32 %f13783, %f13828, %f32773, %f13779;
	// end inline asm
	// begin inline asm
	fma.rn.f32 %f13787, %f13828, %f32773, %f13783;
	// end inline asm
	// begin inline asm
	fma.rn.f32 %f13791, %f13828, %f32773, %f13787;
	// end inline asm
	// begin inline asm
	fma.rn.f32 %f13795, %f13828, %f32773, %f13791;
	// end inline asm
	// begin inline asm
	fma.rn.f32 %f13799, %f13828, %f32773, %f13795;
	// end inline asm
	// begin inline asm
	fma.rn.f32 %f13803, %f13828, %f32773, %f13799;
	// end inline asm
	// begin inline asm
	fma.rn.f32 %f13807, %f13828, %f32773, %f13803;
	// end inline asm
	// begin inline asm
	fma.rn.f32 %f13811, %f13828, %f32773, %f13807;
	// end inline asm
	// begin inline asm
	fma.rn.f32 %f13815, %f13828, %f32773, %f13811;
	// end inline asm
	// begin inline asm
	fma.rn.f32 %f13819, %f13828, %f32773, %f13815;
	// end inline asm
	// begin inline asm
	fma.rn.f32 %f13823, %f13828, %f32773, %f13819;
	// end inline asm
	// begin inline asm
	fma.rn.f32 %f13827, %f13828, %f32773, %f13823;
	// end inline asm
	sin.approx.f32 	%f14340, %f13827;
	// begin inline asm
	fma.rn.f32 %f13831, %f14340, %f32773, %f13827;
	// end inline asm
	// begin inline asm
	fma.rn.f32 %f13835, %f14340, %f32773, %f13831;
	// end inline asm
	// begin inline asm
	fma.rn.f32 %f13839, %f14340, %f32773, %f13835;
	// end inline asm
	// begin inline asm
	fma.rn.f32 %f13843, %f14340, %f32773, %f13839;
	// end inline asm
	// begin inline asm
	fma.rn.f32 %f13847, %f14340, %f32773, %f13843;
	// end inline asm
	// begin inline asm
	fma.rn.f32 %f13851, %f14340, %f32773, %f13847;
	// end inline asm
	// begin inline asm
	fma.rn.f32 %f13855, %f14340, %f32773, %f13851;
	// end inline asm
	// begin inline asm
	fma.rn.f32 %f13859, %f14340, %f32773, %f13855;
	// end inline asm
	// begin inline asm
	fma.rn.f32 %f13863, %f14340, %f32773, %f13859;
	// end inline asm
	// begin inline asm
	fma.rn.f32 %f13867, %f14340, %f32773, %f13863;
	// end inline asm
	// begin inline asm
	fma.rn.f32 %f13871, %f14340, %f32773, %f13867;
	// end inline asm
	// begin inline asm
	fma.rn.f32 %f13875, %f14340, %f32773, %f13871;
	// end inline asm
	// begin inline asm
	fma.rn.f32 %f13879, %f14340, %f32773, %f13875;
	// end inline asm
	// begin inline asm
	fma.rn.f32 %f13883, %f14340, %f32773, %f13879;
	// end inline asm
	// begin inline asm
	fma.rn.f32 %f13887, %f14340, %f32773, %f13883;
	// end inline asm
	// begin inline asm
	fma.rn.f32 %f13891, %f14340, %f32773, %f13887;
	// end inline asm
	// begin inline asm
	fma.rn.f32 %f13895, %f14340, %f32773, %f13891;
	// end inline asm
	// begin inline asm
	fma.rn.f32 %f13899, %f14340, %f32773, %f13895;
	// end inline asm
	// begin inline asm
	fma.rn.f32 %f13903, %f14340, %f32773, %f13899;
	// end inline asm
	// begin inline asm
	fma.rn.f32 %f13907, %f14340, %f32773, %f13903;
	// end inline asm
	// begin inline asm
	fma.rn.f32 %f13911, %f14340, %f32773, %f13907;
	// end inline asm
	// begin inline asm
	fma.rn.f32 %f13915, %f14340, %f32773, %f13911;
	// end inline asm
	// begin inline asm
	fma.rn.f32 %f13919, %f14340, %f32773, %f13915;
	// end inline asm
	// begin inline asm
	fma.rn.f32 %f13923, %f14340, %f32773, %f13919;
	// end inline asm
	// begin inline asm
	fma.rn.f32 %f13927, %f14340, %f32773, %f13923;
	// end inline asm
	// begin inline asm
	fma.rn.f32 %f13931, %f14340, %f32773, %f13927;
	// end inline asm
	// begin inline asm
	fma.rn.f32 %f13935, %f14340, %f32773, %f13931;
	// end inline asm
	// begin inline asm
	fma.rn.f32 %f13939, %f14340, %f32773, %f13935;
	// end inline asm
	// begin inline asm
	fma.rn.f32 %f13943, %f14340, %f32773, %f13939;
	// end inline asm
	// begin inline asm
	fma.rn.f32 %f13947, %f14340, %f32773, %f13943;
	// end inline asm
	// begin inline asm
	fma.rn.f32 %f13951, %f14340, %f32773, %f13947;
	// end inline asm
	// begin inline asm
	fma.rn.f32 %f13955, %f14340, %f32773, %f13951;
	// end inline asm
	// begin inline asm
	fma.rn.f32 %f13959, %f14340, %f32773, %f13955;
	// end inline asm
	// begin inline asm
	fma.rn.f32 %f13963, %f14340, %f32773, %f13959;
	// end inline asm
	// begin inline asm
	fma.rn.f32 %f13967, %f14340, %f32773, %f13963;
	// end inline asm
	// begin inline asm
	fma.rn.f32 %f13971, %f14340, %f32773, %f13967;
	// end inline asm
	// begin inline asm
	fma.rn.f32 %f13975, %f14340, %f32773, %f13971;
	// end inline asm
	// begin inline asm
	fma.rn.f32 %f13979, %f14340, %f32773, %f13975;
	// end inline asm
	// begin inline asm
	fma.rn.f32 %f13983, %f14340, %f32773, %f13979;
	// end inline asm
	// begin inline asm
	fma.rn.f32 %f13987, %f14340, %f32773, %f13983;
	// end inline asm
	// begin inline asm
	fma.rn.f32 %f13991, %f14340, %f32773, %f13987;
	// end inline asm
	// begin inline asm
	fma.rn.f32 %f13995, %f14340, %f32773, %f13991;
	// end inline asm
	// begin inline asm
	fma.rn.f32 %f13999, %f14340, %f32773, %f13995;
	// end inline asm
	// begin inline asm
	fma.rn.f32 %f14003, %f14340, %f32773, %f13999;
	// end inline asm
	// begin inline asm
	fma.rn.f32 %f14007, %f14340, %f32773, %f14003;
	// end inline asm
	// begin inline asm
	fma.rn.f32 %f14011, %f14340, %f32773, %f14007;
	// end inline asm
	// begin inline asm
	fma.rn.f32 %f14015, %f14340, %f32773, %f14011;
	// end inline asm
	// begin inline asm
	fma.rn.f32 %f14019, %f14340, %f32773, %f14015;
	// end inline asm
	// begin inline asm
	fma.rn.f32 %f14023, %f14340, %f32773, %f14019;
	// end inline asm
	// begin inline asm
	fma.rn.f32 %f14027, %f14340, %f32773, %f14023;
	// end inline asm
	// begin inline asm
	fma.rn.f32 %f14031, %f14340, %f32773, %f14027;
	// end inline asm
	// begin inline asm
	fma.rn.f32 %f14035, %f14340, %f32773, %f14031;
	// end inline asm
	// begin inline asm
	fma.rn.f32 %f14039, %f14340, %f32773, %f14035;
	// end inline asm
	// begin inline asm
	fma.rn.f32 %f14043, %f14340, %f32773, %f14039;
	// end inline asm
	// begin inline asm
	fma.rn.f32 %f14047, %f14340, %f32773, %f14043;
	// end inline asm
	// begin inline asm
	fma.rn.f32 %f14051, %f14340, %f32773, %f14047;
	// end inline asm
	// begin inline asm
	fma.rn.f32 %f14055, %f14340, %f32773, %f14051;
	// end inline asm
	// begin inline asm
	fma.rn.f32 %f14059, %f14340, %f32773, %f14055;
	// end inline asm
	// begin inline asm
	fma.rn.f32 %f14063, %f14340, %f32773, %f14059;
	// end inline asm
	// begin inline asm
	fma.rn.f32 %f14067, %f14340, %f32773, %f14063;
	// end inline asm
	// begin inline asm
	fma.rn.f32 %f14071, %f14340, %f32773, %f14067;
	// end inline asm
	// begin inline asm
	fma.rn.f32 %f14075, %f14340, %f32773, %f14071;
	// end inline asm
	// begin inline asm
	fma.rn.f32 %f14079, %f14340, %f32773, %f14075;
	// end inline asm
	// begin inline asm
	fma.rn.f32 %f14083, %f14340, %f32773, %f14079;
	// end inline asm
	// begin inline asm
	fma.rn.f32 %f14087, %f14340, %f32773, %f14083;
	// end inline asm
	// begin inline asm
	fma.rn.f32 %f14091, %f14340, %f32773, %f14087;
	// end inline asm
	// begin inline asm
	fma.rn.f32 %f14095, %f14340, %f32773, %f14091;
	// end inline asm
	// begin inline asm
	fma.rn.f32 %f14099, %f14340, %f32773, %f14095;
	// end inline asm
	// begin inline asm
	fma.rn.f32 %f14103, %f14340, %f32773, %f14099;
	// end inline asm
	// begin inline asm
	fma.rn.f32 %f14107, %f14340, %f32773, %f14103;
	// end inline asm
	// begin inline asm
	fma.rn.f32 %f14111, %f14340, %f32773, %f14107;
	// end inline asm
	// begin inline asm
	fma.rn.f32 %f14115, %f14340, %f32773, %f14111;
	// end inline asm
	// begin inline asm
	fma.rn.f32 %f14119, %f14340, %f32773, %f14115;
	// end inline asm
	// begin inline asm
	fma.rn.f32 %f14123, %f14340, %f32773, %f14119;
	// end inline asm
	// begin inline asm
	fma.rn.f32 %f14127, %f14340, %f32773, %f14123;
	// end inline asm
	// begin inline asm
	fma.rn.f32 %f14131, %f14340, %f32773, %f14127;
	// end inline asm
	// begin inline asm
	fma.rn.f32 %f14135, %f14340, %f32773, %f14131;
	// end inline asm
	// begin inline asm
	fma.rn.f32 %f14139, %f14340, %f32773, %f14135;
	// end inline asm
	// begin inline asm
	fma.rn.f32 %f14143, %f14340, %f32773, %f14139;
	// end inline asm
	// begin inline asm
	fma.rn.f32 %f14147, %f14340, %f32773, %f14143;
	// end inline asm
	// begin inline asm
	fma.rn.f32 %f14151, %f14340, %f32773, %f14147;
	// end inline asm
	// begin inline asm
	fma.rn.f32 %f14155, %f14340, %f32773, %f14151;
	// end inline asm
	// begin inline asm
	fma.rn.f32 %f14159, %f14340, %f32773, %f14155;
	// end inline asm
	// begin inline asm
	fma.rn.f32 %f14163, %f14340, %f32773, %f14159;
	// end inline asm
	// begin inline asm
	fma.rn.f32 %f14167, %f14340, %f32773, %f14163;
	// end inline asm
	// begin inline asm
	fma.rn.f32 %f14171, %f14340, %f32773, %f14167;
	// end inline asm
	// begin inline asm
	fma.rn.f32 %f14175, %f14340, %f32773, %f14171;
	// end inline asm
	// begin inline asm
	fma.rn.f32 %f14179, %f14340, %f32773, %f14175;
	// end inline asm
	// begin inline asm
	fma.rn.f32 %f14183, %f14340, %f32773, %f14179;
	// end inline asm
	// begin inline asm
	fma.rn.f32 %f14187, %f14340, %f32773, %f14183;
	// end inline asm
	// begin inline asm
	fma.rn.f32 %f14191, %f14340, %f32773, %f14187;
	// end inline asm
	// begin inline asm
	fma.rn.f32 %f14195, %f14340, %f32773, %f14191;
	// end inline asm
	// begin inline asm
	fma.rn.f32 %f14199, %f14340, %f32773, %f14195;
	// end inline asm
	// begin inline asm
	fma.rn.f32 %f14203, %f14340, %f32773, %f14199;
	// end inline asm
	// begin inline asm
	fma.rn.f32 %f14207, %f14340, %f32773, %f14203;
	// end inline asm
	// begin inline asm
	fma.rn.f32 %f14211, %f14340, %f32773, %f14207;
	// end inline asm
	// begin inline asm
	fma.rn.f32 %f14215, %f14340, %f32773, %f14211;
	// end inline asm
	// begin inline asm
	fma.rn.f32 %f14219, %f14340, %f32773, %f14215;
	// end inline asm
	// begin inline asm
	fma.rn.f32 %f14223, %f14340, %f32773, %f14219;
	// end inline asm
	// begin inline asm
	fma.rn.f32 %f14227, %f14340, %f32773, %f14223;
	// end inline asm
	// begin inline asm
	fma.rn.f32 %f14231, %f14340, %f32773, %f14227;
	// end inline asm
	// begin inline asm
	fma.rn.f32 %f14235, %f14340, %f32773, %f14231;
	// end inline asm
	// begin inline asm
	fma.rn.f32 %f14239, %f14340, %f32773, %f14235;
	// end inline asm
	// begin inline asm
	fma.rn.f32 %f14243, %f14340, %f32773, %f14239;
	// end inline asm
	// begin inline asm
	fma.rn.f32 %f14247, %f14340, %f32773, %f14243;
	// end inline asm
	// begin inline asm
	fma.rn.f32 %f14251, %f14340, %f32773, %f14247;
	// end inline asm
	// begin inline asm
	fma.rn.f32 %f14255, %f14340, %f32773, %f14251;
	// end inline asm
	// begin inline asm
	fma.rn.f32 %f14259, %f14340, %f32773, %f14255;
	// end inline asm
	// begin inline asm
	fma.rn.f32 %f14263, %f14340, %f32773, %f14259;
	// end inline asm
	// begin inline asm
	fma.rn.f32 %f14267, %f14340, %f32773, %f14263;
	// end inline asm
	// begin inline asm
	fma.rn.f32 %f14271, %f14340, %f32773, %f14267;
	// end inline asm
	// begin inline asm
	fma.rn.f32 %f14275, %f14340, %f32773, %f14271;
	// end inline asm
	// begin inline asm
	fma.rn.f32 %f14279, %f14340, %f32773, %f14275;
	// end inline asm
	// begin inline asm
	fma.rn.f32 %f14283, %f14340, %f32773, %f14279;
	// end inline asm
	// begin inline asm
	fma.rn.f32 %f14287, %f14340, %f32773, %f14283;
	// end inline asm
	// begin inline asm
	fma.rn.f32 %f14291, %f14340, %f32773, %f14287;
	// end inline asm
	// begin inline asm
	fma.rn.f32 %f14295, %f14340, %f32773, %f14291;
	// end inline asm
	// begin inline asm
	fma.rn.f32 %f14299, %f14340, %f32773, %f14295;
	// end inline asm
	// begin inline asm
	fma.rn.f32 %f14303, %f14340, %f32773, %f14299;
	// end inline asm
	// begin inline asm
	fma.rn.f32 %f14307, %f14340, %f32773, %f14303;
	// end inline asm
	// begin inline asm
	fma.rn.f32 %f14311, %f14340, %f32773, %f14307;
	// end inline asm
	// begin inline asm
	fma.rn.f32 %f14315, %f14340, %f32773, %f14311;
	// end inline asm
	// begin inline asm
	fma.rn.f32 %f14319, %f14340, %f32773, %f14315;
	// end inline asm
	// begin inline asm
	fma.rn.f32 %f14323, %f14340, %f32773, %f14319;
	// end inline asm
	// begin inline asm
	fma.rn.f32 %f14327, %f14340, %f32773, %f14323;
	// end inline asm
	// begin inline asm
	fma.rn.f32 %f14331, %f14340, %f32773, %f14327;
	// end inline asm
	// begin inline asm
	fma.rn.f32 %f14335, %f14340, %f32773, %f14331;
	// end inline asm
	// begin inline asm
	fma.rn.f32 %f14339, %f14340, %f32773, %f14335;
	// end inline asm
	sin.approx.f32 	%f14852, %f14339;
	// begin inline asm
	fma.rn.f32 %f14343, %f14852, %f32773, %f14339;
	// end inline asm
	// begin inline asm
	fma.rn.f32 %f14347, %f14852, %f32773, %f14343;
	// end inline asm
	// begin inline asm
	fma.rn.f32 %f14351, %f14852, %f32773, %f14347;
	// end inline asm
	// begin inline asm
	fma.rn.f32 %f14355, %f14852, %f32773, %f14351;
	// end inline asm
	// begin inline asm
	fma.rn.f32 %f14359, %f14852, %f32773, %f14355;
	// end inline asm
	// begin inline asm
	fma.rn.f32 %f14363, %f14852, %f32773, %f14359;
	// end inline asm
	// begin inline asm
	fma.rn.f32 %f14367, %f14852, %f32773, %f14363;
	// end inline asm
	// begin inline asm
	fma.rn.f32 %f14371, %f14852, %f32773, %f14367;
	// end inline asm
	// begin inline asm
	fma.rn.f32 %f14375, %f14852, %f32773, %f14371;
	// end inline asm
	// begin inline asm
	fma.rn.f32 %f14379, %f14852, %f32773, %f14375;
	// end inline asm
	// begin inline asm
	fma.rn.f32 %f14383, %f14852, %f32773, %f14379;
	// end inline asm
	// begin inline asm
	fma.rn.f32 %f14387, %f14852, %f32773, %f14383;
	// end inline asm
	// begin inline asm
	fma.rn.f32 %f14391, %f14852, %f32773, %f14387;
	// end inline asm
	// begin inline asm
	fma.rn.f32 %f14395, %f14852, %f32773, %f14391;
	// end inline asm
	// begin inline asm
	fma.rn.f32 %f14399, %f14852, %f32773, %f14395;
	// end inline asm
	// begin inline asm
	fma.rn.f32 %f14403, %f14852, %f32773, %f14399;
	// end inline asm
	// begin inline asm
	fma.rn.f32 %f14407, %f14852, %f32773, %f14403;
	// end inline asm
	// begin inline asm
	fma.rn.f32 %f14411, %f14852, %f32773, %f14407;
	// end inline asm
	// begin inline asm
	fma.rn.f32 %f14415, %f14852, %f32773, %f14411;
	// end inline asm
	// begin inline asm
	fma.rn.f32 %f14419, %f14852, %f32773, %f14415;
	// end inline asm
	// begin inline asm
	fma.rn.f32 %f14423, %f14852, %f32773, %f14419;
	// end inline asm
	// begin inline asm
	fma.rn.f32 %f14427, %f14852, %f32773, %f14423;
	// end inline asm
	// begin inline asm
	fma.rn.f32 %f14431, %f14852, %f32773, %f14427;
	// end inline asm
	// begin inline asm
	fma.rn.f32 %f14435, %f14852, %f32773, %f14431;
	// end inline asm
	// begin inline asm
	fma.rn.f32 %f14439, %f14852, %f32773, %f14435;
	// end inline asm
	// begin inline asm
	fma.rn.f32 %f14443, %f14852, %f32773, %f14439;
	// end inline asm
	// begin inline asm
	fma.rn.f32 %f14447, %f14852, %f32773, %f14443;
	// end inline asm
	// begin inline asm
	fma.rn.f32 %f14451, %f14852, %f32773, %f14447;
	// end inline asm
	// begin inline asm
	fma.rn.f32 %f14455, %f14852, %f32773, %f14451;
	// end inline asm
	// begin inline asm
	fma.rn.f32 %f14459, %f14852, %f32773, %f14455;
	// end inline asm
	// begin inline asm
	fma.rn.f32 %f14463, %f14852, %f32773, %f14459;
	// end inline asm
	// begin inline asm
	fma.rn.f32 %f14467, %f14852, %f32773, %f14463;
	// end inline asm
	// begin inline asm
	fma.rn.f32 %f14471, %f14852, %f32773, %f14467;
	// end inline asm
	// begin inline asm
	fma.rn.f32 %f14475, %f14852, %f32773, %f14471;
	// end inline asm
	// begin inline asm
	fma.rn.f32 %f14479, %f14852, %f32773, %f14475;
	// end inline asm
	// begin inline asm
	fma.rn.f32 %f14483, %f14852, %f32773, %f14479;
	// end inline asm
	// begin inline asm
	fma.rn.f32 %f14487, %f14852, %f32773, %f14483;
	// end inline asm
	// begin inline asm
	fma.rn.f32 %f14491, %f14852, %f32773, %f14487;
	// end inline asm
	// begin inline asm
	fma.rn.f32 %f14495, %f14852, %f32773, %f14491;
	// end inline asm
	// begin inline asm
	fma.rn.f32 %f14499, %f14852, %f32773, %f14495;
	// end inline asm
	// begin inline asm
	fma.rn.f32 %f14503, %f14852, %f32773, %f14499;
	// end inline asm
	// begin inline asm
	fma.rn.f32 %f14507, %f14852, %f32773, %f14503;
	// end inline asm
	// begin inline asm
	fma.rn.f32 %f14511, %f14852, %f32773, %f14507;
	// end inline asm
	// begin inline asm
	fma.rn.f32 %f14515, %f14852, %f32773, %f14511;
	// end inline asm
	// begin inline asm
	fma.rn.f32 %f14519, %f14852, %f32773, %f14515;
	// end inline asm
	// begin inline asm
	fma.rn.f32 %f14523, %f14852, %f32773, %f14519;
	// end inline asm
	// begin inline asm
	fma.rn.f32 %f14527, %f14852, %f32773, %f14523;
	// end inline asm
	// begin inline asm
	fma.rn.f32 %f14531, %f14852, %f32773, %f14527;
	// end inline asm
	// begin inline asm
	fma.rn.f32 %f14535, %f14852, %f32773, %f14531;
	// end inline asm
	// begin inline asm
	fma.rn.f32 %f14539, %f14852, %f32773, %f14535;
	// end inline asm
	// begin inline asm
	fma.rn.f32 %f14543, %f14852, %f32773, %f14539;
	// end inline asm
	// begin inline asm
	fma.rn.f32 %f14547, %f14852, %f32773, %f14543;
	// end inline asm
	// begin inline asm
	fma.rn.f32 %f14551, %f14852, %f32773, %f14547;
	// end inline asm
	// begin inline asm
	fma.rn.f32 %f14555, %f14852, %f32773, %f14551;
	// end inline asm
	// begin inline asm
	fma.rn.f32 %f14559, %f14852, %f32773, %f14555;
	// end inline asm
	// begin inline asm
	fma.rn.f32 %f14563, %f14852, %f32773, %f14559;
	// end inline asm
	// begin inline asm
	fma.rn.f32 %f14567, %f14852, %f32773, %f14563;
	// end inline asm
	// begin inline asm
	fma.rn.f32 %f14571, %f14852, %f32773, %f14567;
	// end inline asm
	// begin inline asm
	fma.rn.f32 %f14575, %f14852, %f32773, %f14571;
	// end inline asm
	// begin inline asm
	fma.rn.f32 %f14579, %f14852, %f32773, %f14575;
	// end inline asm
	// begin inline asm
	fma.rn.f32 %f14583, %f14852, %f32773, %f14579;
	// end inline asm
	// begin inline asm
	fma.rn.f32 %f14587, %f14852, %f32773, %f14583;
	// end inline asm
	// begin inline asm
	fma.rn.f32 %f14591, %f14852, %f32773, %f14587;
	// end inline asm
	// begin inline asm
	fma.rn.f32 %f14595, %f14852, %f32773, %f14591;
	// end inline asm
	// begin inline asm
	fma.rn.f32 %f14599, %f14852, %f32773, %f14595;
	// end inline asm
	// begin inline asm
	fma.rn.f32 %f14603, %f14852, %f32773, %f14599;
	// end inline asm
	// begin inline asm
	fma.rn.f32 %f14607, %f14852, %f32773, %f14603;
	// end inline asm
	// begin inline asm
	fma.rn.f32 %f14611, %f14852, %f32773, %f14607;
	// end inline asm
	// begin inline asm
	fma.rn.f32 %f14615, %f14852, %f32773, %f14611;
	// end inline asm
	// begin inline asm
	fma.rn.f32 %f14619, %f14852, %f32773, %f14615;
	// end inline asm
	// begin inline asm
	fma.rn.f32 %f14623, %f14852, %f32773, %f14619;
	// end inline asm
	// begin inline asm
	fma.rn.f32 %f14627, %f14852, %f32773, %f14623;
	// end inline asm
	// begin inline asm
	fma.rn.f32 %f14631, %f14852, %f32773, %f14627;
	// end inline asm
	// begin inline asm
	fma.rn.f32 %f14635, %f14852, %f32773, %f14631;
	// end inline asm
	// begin inline asm
	fma.rn.f32 %f14639, %f14852, %f32773, %f14635;
	// end inline asm
	// begin inline asm
	fma.rn.f32 %f14643, %f14852, %f32773, %f14639;
	// end inline asm
	// begin inline asm
	fma.rn.f32 %f14647, %f14852, %f32773, %f14643;
	// end inline asm
	// begin inline asm
	fma.rn.f32 %f14651, %f14852, %f32773, %f14647;
	// end inline asm
	// begin inline asm
	fma.rn.f32 %f14655, %f14852, %f32773, %f14651;
	// end inline asm
	// begin inline asm
	fma.rn.f32 %f14659, %f14852, %f32773, %f14655;
	// end inline asm
	// begin inline asm
	fma.rn.f32 %f14663, %f14852, %f32773, %f14659;
	// end inline asm
	// begin inline asm
	fma.rn.f32 %f14667, %f14852, %f32773, %f14663;
	// end inline asm
	// begin inline asm
	fma.rn.f32 %f14671, %f14852, %f32773, %f14667;
	// end inline asm
	// begin inline asm
	fma.rn.f32 %f14675, %f14852, %f32773, %f14671;
	// end inline asm
	// begin inline asm
	fma.rn.f32 %f14679, %f14852, %f32773, %f14675;
	// end inline asm
	// begin inline asm
	fma.rn.f32 %f14683, %f14852, %f32773, %f14679;
	// end inline asm
	// begin inline asm
	fma.rn.f32 %f14687, %f14852, %f32773, %f14683;
	// end inline asm
	// begin inline asm
	fma.rn.f32 %f14691, %f14852, %f32773, %f14687;
	// end inline asm
	// begin inline asm
	fma.rn.f32 %f14695, %f14852, %f32773, %f14691;
	// end inline asm
	// begin inline asm
	fma.rn.f32 %f14699, %f14852, %f32773, %f14695;
	// end inline asm
	// begin inline asm
	fma.rn.f32 %f14703, %f14852, %f32773, %f14699;
	// end inline asm
	// begin inline asm
	fma.rn.f32 %f14707, %f14852, %f32773, %f14703;
	// end inline asm
	// begin inline asm
	fma.rn.f32 %f14711, %f14852, %f32773, %f14707;
	// end inline asm
	// begin inline asm
	fma.rn.f32 %f14715, %f14852, %f32773, %f14711;
	// end inline asm
	// begin inline asm
	fma.rn.f32 %f14719, %f14852, %f32773, %f14715;
	// end inline asm
	// begin inline asm
	fma.rn.f32 %f14723, %f14852, %f32773, %f14719;
	// end inline asm
	// begin inline asm
	fma.rn.f32 %f14727, %f14852, %f32773, %f14723;
	// end inline asm
	// begin inline asm
	fma.rn.f32 %f14731, %f14852, %f32773, %f14727;
	// end inline asm
	// begin inline asm
	fma.rn.f32 %f14735, %f14852, %f32773, %f14731;
	// end inline asm
	// begin inline asm
	fma.rn.f32 %f14739, %f14852, %f32773, %f14735;
	// end inline asm
	// begin inline asm
	fma.rn.f32 %f14743, %f14852, %f32773, %f14739;
	// end inline asm
	// begin inline asm
	fma.rn.f32 %f14747, %f14852, %f32773, %f14743;
	// end inline asm
	// begin inline asm
	fma.rn.f32 %f14751, %f14852, %f32773, %f14747;
	// end inline asm
	// begin inline asm
	fma.rn.f32 %f14755, %f14852, %f32773, %f14751;
	// end inline asm
	// begin inline asm
	fma.rn.f32 %f14759, %f14852, %f32773, %f14755;
	// end inline asm
	// begin inline asm
	fma.rn.f32 %f14763, %f14852, %f32773, %f14759;
	// end inline asm
	// begin inline asm
	fma.rn.f32 %f14767, %f14852, %f32773, %f14763;
	// end inline asm
	// begin inline asm
	fma.rn.f32 %f14771, %f14852, %f32773, %f14767;
	// end inline asm
	// begin inline asm
	fma.rn.f32 %f14775, %f14852, %f32773, %f14771;
	// end inline asm
	// begin inline asm
	fma.rn.f32 %f14779, %f14852, %f32773, %f14775;
	// end inline asm
	// begin inline asm
	fma.rn.f32 %f14783, %f14852, %f32773, %f14779;
	// end inline asm
	// begin inline asm
	fma.rn.f32 %f14787, %f14852, %f32773, %f14783;
	// end inline asm
	// begin inline asm
	fma.rn.f32 %f14791, %f14852, %f32773, %f14787;
	// end inline asm
	// begin inline asm
	fma.rn.f32 %f14795, %f14852, %f32773, %f14791;
	// end inline asm
	// begin inline asm
	fma.rn.f32 %f14799, %f14852, %f32773, %f14795;
	// end inline asm
	// begin inline asm
	fma.rn.f32 %f14803, %f14852, %f32773, %f14799;
	// end inline asm
	// begin inline asm
	fma.rn.f32 %f14807, %f14852, %f32773, %f14803;
	// end inline asm
	// begin inline asm
	fma.rn.f32 %f14811, %f14852, %f32773, %f14807;
	// end inline asm
	// begin inline asm
	fma.rn.f32 %f14815, %f14852, %f32773, %f14811;
	// end inline asm
	// begin inline asm
	fma.rn.f32 %f14819, %f14852, %f32773, %f14815;
	// end inline asm
	// begin inline asm
	fma.rn.f32 %f14823, %f14852, %f32773, %f14819;
	// end inline asm
	// begin inline asm
	fma.rn.f32 %f14827, %f14852, %f32773, %f14823;
	// end inline asm
	// begin inline asm
	fma.rn.f32 %f14831, %f14852, %f32773, %f14827;
	// end inline asm
	// begin inline asm
	fma.rn.f32 %f14835, %f14852, %f32773, %f14831;
	// end inline asm
	// begin inline asm
	fma.rn.f32 %f14839, %f14852, %f32773, %f14835;
	// end inline asm
	// begin inline asm
	fma.rn.f32 %f14843, %f14852, %f32773, %f14839;
	// end inline asm
	// begin inline asm
	fma.rn.f32 %f14847, %f14852, %f32773, %f14843;
	// end inline asm
	// begin inline asm
	fma.rn.f32 %f14851, %f14852, %f32773, %f14847;
	// end inline asm
	sin.approx.f32 	%f15364, %f14851;
	// begin inline asm
	fma.rn.f32 %f14855, %f15364, %f32773, %f14851;
	// end inline asm
	// begin inline asm
	fma.rn.f32 %f14859, %f15364, %f32773, %f14855;
	// end inline asm
	// begin inline asm
	fma.rn.f32 %f14863, %f15364, %f32773, %f14859;
	// end inline asm
	// begin inline asm
	fma.rn.f32 %f14867, %f15364, %f32773, %f14863;
	// end inline asm
	// begin inline asm
	fma.rn.f32 %f14871, %f15364, %f32773, %f14867;
	// end inline asm
	// begin inline asm
	fma.rn.f32 %f14875, %f15364, %f32773, %f14871;
	// end inline asm
	// begin inline asm
	fma.rn.f32 %f14879, %f15364, %f32773, %f14875;
	// end inline asm
	// begin inline asm
	fma.rn.f32 %f14883, %f15364, %f32773, %f14879;
	// end inline asm
	// begin inline asm
	fma.rn.f32 %f14887, %f15364, %f32773, %f14883;
	// end inline asm
	// begin inline asm
	fma.rn.f32 %f14891, %f15364, %f32773, %f14887;
	// end inline asm
	// begin inline asm
	fma.rn.f32 %f14895, %f15364, %f32773, %f14891;
	// end inline asm
	// begin inline asm
	fma.rn.f32 %f14899, %f15364, %f32773, %f14895;
	// end inline asm
	// begin inline asm
	fma.rn.f32 %f14903, %f15364, %f32773, %f14899;
	// end inline asm
	// begin inline asm
	fma.rn.f32 %f14907, %f15364, %f32773, %f14903;
	// end inline asm
	// begin inline asm
	fma.rn.f32 %f14911, %f15364, %f32773, %f14907;
	// end inline asm
	// begin inline asm
	fma.rn.f32 %f14915, %f15364, %f32773, %f14911;
	// end inline asm
	// begin inline asm
	fma.rn.f32 %f14919, %f15364, %f32773, %f14915;
	// end inline asm
	// begin inline asm
	fma.rn.f32 %f14923, %f15364, %f32773, %f14919;
	// end inline asm
	// begin inline asm
	fma.rn.f32 %f14927, %f15364, %f32773, %f14923;
	// end inline asm
	// begin inline asm
	fma.rn.f32 %f14931, %f15364, %f32773, %f14927;
	// end inline asm
	// begin inline asm
	fma.rn.f32 %f14935, %f15364, %f32773, %f14931;
	// end inline asm
	// begin inline asm
	fma.rn.f32 %f14939, %f15364, %f32773, %f14935;
	// end inline asm
	// begin inline asm
	fma.rn.f32 %f14943, %f15364, %f32773, %f14939;
	// end inline asm
	// begin inline asm
	fma.rn.f32 %f14947, %f15364, %f32773, %f14943;
	// end inline asm
	// begin inline asm
	fma.rn.f32 %f14951, %f15364, %f32773, %f14947;
	// end inline asm
	// begin inline asm
	fma.rn.f32 %f14955, %f15364, %f32773, %f14951;
	// end inline asm
	// begin inline asm
	fma.rn.f32 %f14959, %f15364, %f32773, %f14955;
	// end inline asm
	// begin inline asm
	fma.rn.f32 %f14963, %f15364, %f32773, %f14959;
	// end inline asm
	// begin inline asm
	fma.rn.f32 %f14967, %f15364, %f32773, %f14963;
	// end inline asm
	// begin inline asm
	fma.rn.f32 %f14971, %f15364, %f32773, %f14967;
	// end inline asm
	// begin inline asm
	fma.rn.f32 %f14975, %f15364, %f32773, %f14971;
	// end inline asm
	// begin inline asm
	fma.rn.f32 %f14979, %f15364, %f32773, %f14975;
	// end inline asm
	// begin inline asm
	fma.rn.f32 %f14983, %f15364, %f32773, %f14979;
	// end inline asm
	// begin inline asm
	fma.rn.f32 %f14987, %f15364, %f32773, %f14983;
	// end inline asm
	// begin inline asm
	fma.rn.f32 %f14991, %f15364, %f32773, %f14987;
	// end inline asm
	// begin inline asm
	fma.rn.f32 %f14995, %f15364, %f32773, %f14991;
	// end inline asm
	// begin inline asm
	fma.rn.f32 %f14999, %f15364, %f32773, %f14995;
	// end inline asm
	// begin inline asm
	fma.rn.f32 %f15003, %f15364, %f32773, %f14999;
	// end inline asm
	// begin inline asm
	fma.rn.f32 %f15007, %f15364, %f32773, %f15003;
	// end inline asm
	// begin inline asm
	fma.rn.f32 %f15011, %f15364, %f32773, %f15007;
	// end inline asm
	// begin inline asm
	fma.rn.f32 %f15015, %f15364, %f32773, %f15011;
	// end inline asm
	// begin inline asm
	fma.rn.f32 %f15019, %f15364, %f32773, %f15015;
	// end inline asm
	// begin inline asm
	fma.rn.f32 %f15023, %f15364, %f32773, %f15019;
	// end inline asm
	// begin inline asm
	fma.rn.f32 %f15027, %f15364, %f32773, %f15023;
	// end inline asm
	// begin inline asm
	fma.rn.f32 %f15031, %f15364, %f32773, %f15027;
	// end inline asm
	// begin inline asm
	fma.rn.f32 %f15035, %f15364, %f32773, %f15031;
	// end inline asm
	// begin inline asm
	fma.rn.f32 %f15039, %f15364, %f32773, %f15035;
	// end inline asm
	// begin inline asm
	fma.rn.f32 %f15043, %f15364, %f32773, %f15039;
	// end inline asm
	// begin inline asm
	fma.rn.f32 %f15047, %f15364, %f32773, %f15043;
	// end inline asm
	// begin inline asm
	fma.rn.f32 %f15051, %f15364, %f32773, %f15047;
	// end inline asm
	// begin inline asm
	fma.rn.f32 %f15055, %f15364, %f32773, %f15051;
	// end inline asm
	// begin inline asm
	fma.rn.f32 %f15059, %f15364, %f32773, %f15055;
	// end inline asm
	// begin inline asm
	fma.rn.f32 %f15063, %f15364, %f32773, %f15059;
	// end inline asm
	// begin inline asm
	fma.rn.f32 %f15067, %f15364, %f32773, %f15063;
	// end inline asm
	// begin inline asm
	fma.rn.f32 %f15071, %f15364, %f32773, %f15067;
	// end inline asm
	// begin inline asm
	fma.rn.f32 %f15075, %f15364, %f32773, %f15071;
	// end inline asm
	// begin inline asm
	fma.rn.f32 %f15079, %f15364, %f32773, %f15075;
	// end inline asm
	// begin inline asm
	fma.rn.f32 %f15083, %f15364, %f32773, %f15079;
	// end inline asm
	// begin inline asm
	fma.rn.f32 %f15087, %f15364, %f32773, %f15083;
	// end inline asm
	// begin inline asm
	fma.rn.f32 %f15091, %f15364, %f32773, %f15087;
	// end inline asm
	// begin inline asm
	fma.rn.f32 %f15095, %f15364, %f32773, %f15091;
	// end inline asm
	// begin inline asm
	fma.rn.f32 %f15099, %f15364, %f32773, %f15095;
	// end inline asm
	// begin inline asm
	fma.rn.f32 %f15103, %f15364, %f32773, %f15099;
	// end inline asm
	// begin inline asm
	fma.rn.f32 %f15107, %f15364, %f32773, %f15103;
	// end inline asm
	// begin inline asm
	fma.rn.f32 %f15111, %f15364, %f32773, %f15107;
	// end inline asm
	// begin inline asm
	fma.rn.f32 %f15115, %f15364, %f32773, %f15111;
	// end inline asm
	// begin inline asm
	fma.rn.f32 %f15119, %f15364, %f32773, %f15115;
	// end inline asm
	// begin inline asm
	fma.rn.f32 %f15123, %f15364, %f32773, %f15119;
	// end inline asm
	// begin inline asm
	fma.rn.f32 %f15127, %f15364, %f32773, %f15123;
	// end inline asm
	// begin inline asm
	fma.rn.f32 %f15131, %f15364, %f32773, %f15127;
	// end inline asm
	// begin inline asm
	fma.rn.f32 %f15135, %f15364, %f32773, %f15131;
	// end inline asm
	// begin inline asm
	fma.rn.f32 %f15139, %f15364, %f32773, %f15135;
	// end inline asm
	// begin inline asm
	fma.rn.f32 %f15143, %f15364, %f32773, %f15139;
	// end inline asm
	// begin inline asm
	fma.rn.f32 %f15147, %f15364, %f32773, %f15143;
	// end inline asm
	// begin inline asm
	fma.rn.f32 %f15151, %f15364, %f32773, %f15147;
	// end inline asm
	// begin inline asm
	fma.rn.f32 %f15155, %f15364, %f32773, %f15151;
	// end inline asm
	// begin inline asm
	fma.rn.f32 %f15159, %f15364, %f32773, %f15155;
	// end inline asm
	// begin inline asm
	fma.rn.f32 %f15163, %f15364, %f32773, %f15159;
	// end inline asm
	// begin inline asm
	fma.rn.f32 %f15167, %f15364, %f32773, %f15163;
	// end inline asm
	// begin inline asm
	fma.rn.f32 %f15171, %f15364, %f32773, %f15167;
	// end inline asm
	// begin inline asm
	fma.rn.f32 %f15175, %f15364, %f32773, %f15171;
	// end inline asm
	// begin inline asm
	fma.rn.f32 %f15179, %f15364, %f32773, %f15175;
	// end inline asm
	// begin inline asm
	fma.rn.f32 %f15183, %f15364, %f32773, %f15179;
	// end inline asm
	// begin inline asm
	fma.rn.f32 %f15187, %f15364, %f32773, %f15183;
	// end inline asm
	// begin inline asm
	fma.rn.f32 %f15191, %f15364, %f32773, %f15187;
	// end inline asm
	// begin inline asm
	fma.rn.f32 %f15195, %f15364, %f32773, %f15191;
	// end inline asm
	// begin inline asm
	fma.rn.f32 %f15199, %f15364, %f32773, %f15195;
	// end inline asm
	// begin inline asm
	fma.rn.f32 %f15203, %f15364, %f32773, %f15199;
	// end inline asm
	// begin inline asm
	fma.rn.f32 %f15207, %f15364, %f32773, %f15203;
	// end inline asm
	// begin inline asm
	fma.rn.f32 %f15211, %f15364, %f32773, %f15207;
	// end inline asm
	// begin inline asm
	fma.rn.f32 %f15215, %f15364, %f32773, %f15211;
	// end inline asm
	// begin inline asm
	fma.rn.f32 %f15219, %f15364, %f32773, %f15215;
	// end inline asm
	// begin inline asm
	fma.rn.f32 %f15223, %f15364, %f32773, %f15219;
	// end inline asm
	// begin inline asm
	fma.rn.f32 %f15227, %f15364, %f32773, %f15223;
	// end inline asm
	// begin inline asm
	fma.rn.f32 %f15231, %f15364, %f32773, %f15227;
	// end inline asm
	// begin inline asm
	fma.rn.f32 %f15235, %f15364, %f32773, %f15231;
	// end inline asm
	// begin inline asm
	fma.rn.f32 %f15239, %f15364, %f32773, %f15235;
	// end inline asm
	// begin inline asm
	fma.rn.f32 %f15243, %f15364, %f32773, %f15239;
	// end inline asm
	// begin inline asm
	fma.rn.f32 %f15247, %f15364, %f32773, %f15243;
	// end inline asm
	// begin inline asm
	fma.rn.f32 %f15251, %f15364, %f32773, %f15247;
	// end inline asm
	// begin inline asm
	fma.rn.f32 %f15255, %f15364, %f32773, %f15251;
	// end inline asm
	// begin inline asm
	fma.rn.f32 %f15259, %f15364, %f32773, %f15255;
	// end inline asm
	// begin inline asm
	fma.rn.f32 %f15263, %f15364, %f32773, %f15259;
	// end inline asm
	// begin inline asm
	fma.rn.f32 %f15267, %f15364, %f32773, %f15263;
	// end inline asm
	// begin inline asm
	fma.rn.f32 %f15271, %f15364, %f32773, %f15267;
	// end inline asm
	// begin inline asm
	fma.rn.f32 %f15275, %f15364, %f32773, %f15271;
	// end inline asm
	// begin inline asm
	fma.rn.f32 %f15279, %f15364, %f32773, %f15275;
	// end inline asm
	// begin inline asm
	fma.rn.f32 %f15283, %f15364, %f32773, %f15279;
	// end inline asm
	// begin inline asm
	fma.rn.f32 %f15287, %f15364, %f32773, %f15283;
	// end inline asm
	// begin inline asm
	fma.rn.f32 %f15291, %f15364, %f32773, %f15287;
	// end inline asm
	// begin inline asm
	fma.rn.f32 %f15295, %f15364, %f32773, %f15291;
	// end inline asm
	// begin inline asm
	fma.rn.f32 %f15299, %f15364, %f32773, %f15295;
	// end inline asm
	// begin inline asm
	fma.rn.f32 %f15303, %f15364, %f32773, %f15299;
	// end inline asm
	// begin inline asm
	fma.rn.f32 %f15307, %f15364, %f32773, %f15303;
	// end inline asm
	// begin inline asm
	fma.rn.f32 %f15311, %f15364, %f32773, %f15307;
	// end inline asm
	// begin inline asm
	fma.rn.f32 %f15315, %f15364, %f32773, %f15311;
	// end inline asm
	// begin inline asm
	fma.rn.f32 %f15319, %f15364, %f32773, %f15315;
	// end inline asm
	// begin inline asm
	fma.rn.f32 %f15323, %f15364, %f32773, %f15319;
	// end inline asm
	// begin inline asm
	fma.rn.f32 %f15327, %f15364, %f32773, %f15323;
	// end inline asm
	// begin inline asm
	fma.rn.f32 %f15331, %f15364, %f32773, %f15327;
	// end inline asm
	// begin inline asm
	fma.rn.f32 %f15335, %f15364, %f32773, %f15331;
	// end inline asm
	// begin inline asm
	fma.rn.f32 %f15339, %f15364, %f32773, %f15335;
	// end inline asm
	// begin inline asm
	fma.rn.f32 %f15343, %f15364, %f32773, %f15339;
	// end inline asm
	// begin inline asm
	fma.rn.f32 %f15347, %f15364, %f32773, %f15343;
	// end inline asm
	// begin inline asm
	fma.rn.f32 %f15351, %f15364, %f32773, %f15347;
	// end inline asm
	// begin inline asm
	fma.rn.f32 %f15355, %f15364, %f32773, %f15351;
	// end inline asm
	// begin inline asm
	fma.rn.f32 %f15359, %f15364, %f32773, %f15355;
	// end inline asm
	// begin inline asm
	fma.rn.f32 %f15363, %f15364, %f32773, %f15359;
	// end inline asm
	sin.approx.f32 	%f15876, %f15363;
	// begin inline asm
	fma.rn.f32 %f15367, %f15876, %f32773, %f15363;
	// end inline asm
	// begin inline asm
	fma.rn.f32 %f15371, %f15876, %f32773, %f15367;
	// end inline asm
	// begin inline asm
	fma.rn.f32 %f15375, %f15876, %f32773, %f15371;
	// end inline asm
	// begin inline asm
	fma.rn.f32 %f15379, %f15876, %f32773, %f15375;
	// end inline asm
	// begin inline asm
	fma.rn.f32 %f15383, %f15876, %f32773, %f15379;
	// end inline asm
	// begin inline asm
	fma.rn.f32 %f15387, %f15876, %f32773, %f15383;
	// end inline asm
	// begin inline asm
	fma.rn.f32 %f15391, %f15876, %f32773, %f15387;
	// end inline asm
	// begin inline asm
	fma.rn.f32 %f15395, %f15876, %f32773, %f15391;
	// end inline asm
	// begin inline asm
	fma.rn.f32 %f15399, %f15876, %f32773, %f15395;
	// end inline asm
	// begin inline asm
	fma.rn.f32 %f15403, %f15876, %f32773, %f15399;
	// end inline asm
	// begin inline asm
	fma.rn.f32 %f15407, %f15876, %f32773, %f15403;
	// end inline asm
	// begin inline asm
	fma.rn.f32 %f15411, %f15876, %f32773, %f15407;
	// end inline asm
	// begin inline asm
	fma.rn.f32 %f15415, %f15876, %f32773, %f15411;
	// end inline asm
	// begin inline asm
	fma.rn.f32 %f15419, %f15876, %f32773, %f15415;
	// end inline asm
	// begin inline asm
	fma.rn.f32 %f15423, %f15876, %f32773, %f15419;
	// end inline asm
	// begin inline asm
	fma.rn.f32 %f15427, %f15876, %f32773, %f15423;
	// end inline asm
	// begin inline asm
	fma.rn.f32 %f15431, %f15876, %f32773, %f15427;
	// end inline asm
	// begin inline asm
	fma.rn.f32 %f15435, %f15876, %f32773, %f15431;
	// end inline asm
	// begin inline asm
	fma.rn.f32 %f15439, %f15876, %f32773, %f15435;
	// end inline asm
	// begin inline asm
	fma.rn.f32 %f15443, %f15876, %f32773, %f15439;
	// end inline asm
	// begin inline asm
	fma.rn.f32 %f15447, %f15876, %f32773, %f15443;
	// end inline asm
	// begin inline asm
	fma.rn.f32 %f15451, %f15876, %f32773, %f15447;
	// end inline asm
	// begin inline asm
	fma.rn.f32 %f15455, %f15876, %f32773, %f15451;
	// end inline asm
	// begin inline asm
	fma.rn.f32 %f15459, %f15876, %f32773, %f15455;
	// end inline asm
	// begin inline asm
	fma.rn.f32 %f15463, %f15876, %f32773, %f15459;
	// end inline asm
	// begin inline asm
	fma.rn.f32 %f15467, %f15876, %f32773, %f15463;
	// end inline asm
	// begin inline asm
	fma.rn.f32 %f15471, %f15876, %f32773, %f15467;
	// end inline asm
	// begin inline asm
	fma.rn.f32 %f15475, %f15876, %f32773, %f15471;
	// end inline asm
	// begin inline asm
	fma.rn.f32 %f15479, %f15876, %f32773, %f15475;
	// end inline asm
	// begin inline asm
	fma.rn.f32 %f15483, %f15876, %f32773, %f15479;
	// end inline asm
	// begin inline asm
	fma.rn.f32 %f15487, %f15876, %f32773, %f15483;
	// end inline asm
	// begin inline asm
	fma.rn.f32 %f15491, %f15876, %f32773, %f15487;
	// end inline asm
	// begin inline asm
	fma.rn.f32 %f15495, %f15876, %f32773, %f15491;
	// end inline asm
	// begin inline asm
	fma.rn.f32 %f15499, %f15876, %f32773, %f15495;
	// end inline asm
	// begin inline asm
	fma.rn.f32 %f15503, %f15876, %f32773, %f15499;
	// end inline asm
	// begin inline asm
	fma.rn.f32 %f15507, %f15876, %f32773, %f15503;
	// end inline asm
	// begin inline asm
	fma.rn.f32 %f15511, %f15876, %f32773, %f15507;
	// end inline asm
	// begin inline asm
	fma.rn.f32 %f15515, %f15876, %f32773, %f15511;
	// end inline asm
	// begin inline asm
	fma.rn.f32 %f15519, %f15876, %f32773, %f15515;
	// end inline asm
	// begin inline asm
	fma.rn.f32 %f15523, %f15876, %f32773, %f15519;
	// end inline asm
	// begin inline asm
	fma.rn.f32 %f15527, %f15876, %f32773, %f15523;
	// end inline asm
	// begin inline asm
	fma.rn.f32 %f15531, %f15876, %f32773, %f15527;
	// end inline asm
	// begin inline asm
	fma.rn.f32 %f15535, %f15876, %f32773, %f15531;
	// end inline asm
	// begin inline asm
	fma.rn.f32 %f15539, %f15876, %f32773, %f15535;
	// end inline asm
	// begin inline asm
	fma.rn.f32 %f15543, %f15876, %f32773, %f15539;
	// end inline asm
	// begin inline asm
	fma.rn.f32 %f15547, %f15876, %f32773, %f15543;
	// end inline asm
	// begin inline asm
	fma.rn.f32 %f15551, %f15876, %f32773, %f15547;
	// end inline asm
	// begin inline asm
	fma.rn.f32 %f15555, %f15876, %f32773, %f15551;
	// end inline asm
	// begin inline asm
	fma.rn.f32 %f15559, %f15876, %f32773, %f15555;
	// end inline asm
	// begin inline asm
	fma.rn.f32 %f15563, %f15876, %f32773, %f15559;
	// end inline asm
	// begin inline asm
	fma.rn.f32 %f15567, %f15876, %f32773, %f15563;
	// end inline asm
	// begin inline asm
	fma.rn.f32 %f15571, %f15876, %f32773, %f15567;
	// end inline asm
	// begin inline asm
	fma.rn.f32 %f15575, %f15876, %f32773, %f15571;
	// end inline asm
	// begin inline asm
	fma.rn.f32 %f15579, %f15876, %f32773, %f15575;
	// end inline asm
	// begin inline asm
	fma.rn.f32 %f15583, %f15876, %f32773, %f15579;
	// end inline asm
	// begin inline asm
	fma.rn.f32 %f15587, %f15876, %f32773, %f15583;
	// end inline asm
	// begin inline asm
	fma.rn.f32 %f15591, %f15876, %f32773, %f15587;
	// end inline asm
	// begin inline asm
	fma.rn.f32 %f15595, %f15876, %f32773, %f15591;
	// end inline asm
	// begin inline asm
	fma.rn.f32 %f15599, %f15876, %f32773, %f15595;
	// end inline asm
	// begin inline asm
	fma.rn.f32 %f15603, %f15876, %f32773, %f15599;
	// end inline asm
	// begin inline asm
	fma.rn.f32 %f15607, %f15876, %f32773, %f15603;
	// end inline asm
	// begin inline asm
	fma.rn.f32 %f15611, %f15876, %f32773, %f15607;
	// end inline asm
	// begin inline asm
	fma.rn.f32 %f15615, %f15876, %f32773, %f15611;
	// end inline asm
	// begin inline asm
	fma.rn.f32 %f15619, %f15876, %f32773, %f15615;
	// end inline asm
	// begin inline asm
	fma.rn.f32 %f15623, %f15876, %f32773, %f15619;
	// end inline asm
	// begin inline asm
	fma.rn.f32 %f15627, %f15876, %f32773, %f15623;
	// end inline asm
	// begin inline asm
	fma.rn.f32 %f15631, %f15876, %f32773, %f15627;
	// end inline asm
	// begin inline asm
	fma.rn.f32 %f15635, %f15876, %f32773, %f15631;
	// end inline asm
	// begin inline asm
	fma.rn.f32 %f15639, %f15876, %f32773, %f15635;
	// end inline asm
	// begin inline asm
	fma.rn.f32 %f15643, %f15876, %f32773, %f15639;
	// end inline asm
	// begin inline asm
	fma.rn.f32 %f15647, %f15876, %f32773, %f15643;
	// end inline asm
	// begin inline asm
	fma.rn.f32 %f15651, %f15876, %f32773, %f15647;
	// end inline asm
	// begin inline asm
	fma.rn.f32 %f15655, %f15876, %f32773, %f15651;
	// end inline asm
	// begin inline asm
	fma.rn.f32 %f15659, %f15876, %f32773, %f15655;
	// end inline asm
	// begin inline asm
	fma.rn.f32 %f15663, %f15876, %f32773, %f15659;
	// end inline asm
	// begin inline asm
	fma.rn.f32 %f15667, %f15876, %f32773, %f15663;
	// end inline asm
	// begin inline asm
	fma.rn.f32 %f15671, %f15876, %f32773, %f15667;
	// end inline asm
	// begin inline asm
	fma.rn.f32 %f15675, %f15876, %f32773, %f15671;
	// end inline asm
	// begin inline asm
	fma.rn.f32 %f15679, %f15876, %f32773, %f15675;
	// end inline asm
	// begin inline asm
	fma.rn.f32 %f15683, %f15876, %f32773, %f15679;
	// end inline asm
	// begin inline asm
	fma.rn.f32 %f15687, %f15876, %f32773, %f15683;
	// end inline asm
	// begin inline asm
	fma.rn.f32 %f15691, %f15876, %f32773, %f15687;
	// end inline asm
	// begin inline asm
	fma.rn.f32 %f15695, %f15876, %f32773, %f15691;
	// end inline asm
	// begin inline asm
	fma.rn.f32 %f15699, %f15876, %f32773, %f15695;
	// end inline asm
	// begin inline asm
	fma.rn.f32 %f15703, %f15876, %f32773, %f15699;
	// end inline asm
	// begin inline asm
	fma.rn.f32 %f15707, %f15876, %f32773, %f15703;
	// end inline asm
	// begin inline asm
	fma.rn.f32 %f15711, %f15876, %f32773, %f15707;
	// end inline asm
	// begin inline asm
	fma.rn.f32 %f15715, %f15876, %f32773, %f15711;
	// end inline asm
	// begin inline asm
	fma.rn.f32 %f15719, %f15876, %f32773, %f15715;
	// end inline asm
	// begin inline asm
	fma.rn.f32 %f15723, %f15876, %f32773, %f15719;
	// end inline asm
	// begin inline asm
	fma.rn.f32 %f15727, %f15876, %f32773, %f15723;
	// end inline asm
	// begin inline asm
	fma.rn.f32 %f15731, %f15876, %f32773, %f15727;
	// end inline asm
	// begin inline asm
	fma.rn.f32 %f15735, %f15876, %f32773, %f15731;
	// end inline asm
	// begin inline asm
	fma.rn.f32 %f15739, %f15876, %f32773, %f15735;
	// end inline asm
	// begin inline asm
	fma.rn.f32 %f15743, %f15876, %f32773, %f15739;
	// end inline asm
	// begin inline asm
	fma.rn.f32 %f15747, %f15876, %f32773, %f15743;
	// end inline asm
	// begin inline asm
	fma.rn.f32 %f15751, %f15876, %f32773, %f15747;
	// end inline asm
	// begin inline asm
	fma.rn.f32 %f15755, %f15876, %f32773, %f15751;
	// end inline asm
	// begin inline asm
	fma.rn.f32 %f15759, %f15876, %f32773, %f15755;
	// end inline asm
	// begin inline asm
	fma.rn.f32 %f15763, %f15876, %f32773, %f15759;
	// end inline asm
	// begin inline asm
	fma.rn.f32 %f15767, %f15876, %f32773, %f15763;
	// end inline asm
	// begin inline asm
	fma.rn.f32 %f15771, %f15876, %f32773, %f15767;
	// end inline asm
	// begin inline asm
	fma.rn.f32 %f15775, %f15876, %f32773, %f15771;
	// end inline asm
	// begin inline asm
	fma.rn.f32 %f15779, %f15876, %f32773, %f15775;
	// end inline asm
	// begin inline asm
	fma.rn.f32 %f15783, %f15876, %f32773, %f15779;
	// end inline asm
	// begin inline asm
	fma.rn.f32 %f15787, %f15876, %f32773, %f15783;
	// end inline asm
	// begin inline asm
	fma.rn.f32 %f15791, %f15876, %f32773, %f15787;
	// end inline asm
	// begin inline asm
	fma.rn.f32 %f15795, %f15876, %f32773, %f15791;
	// end inline asm
	// begin inline asm
	fma.rn.f32 %f15799, %f15876, %f32773, %f15795;
	// end inline asm
	// begin inline asm
	fma.rn.f32 %f15803, %f15876, %f32773, %f15799;
	// end inline asm
	// begin inline asm
	fma.rn.f32 %f15807, %f15876, %f32773, %f15803;
	// end inline asm
	// begin inline asm
	fma.rn.f32 %f15811, %f15876, %f32773, %f15807;
	// end inline asm
	// begin inline asm
	fma.rn.f32 %f15815, %f15876, %f32773, %f15811;
	// end inline asm
	// begin inline asm
	fma.rn.f32 %f15819, %f15876, %f32773, %f15815;
	// end inline asm
	// begin inline asm
	fma.rn.f32 %f15823, %f15876, %f32773, %f15819;
	// end inline asm
	// begin inline asm
	fma.rn.f32 %f15827, %f15876, %f32773, %f15823;
	// end inline asm
	// begin inline asm
	fma.rn.f32 %f15831, %f15876, %f32773, %f15827;
	// end inline asm
	// begin inline asm
	fma.rn.f32 %f15835, %f15876, %f32773, %f15831;
	// end inline asm
	// begin inline asm
	fma.rn.f32 %f15839, %f15876, %f32773, %f15835;
	// end inline asm
	// begin inline asm
	fma.rn.f32 %f15843, %f15876, %f32773, %f15839;
	// end inline asm
	// begin inline asm
	fma.rn.f32 %f15847, %f15876, %f32773, %f15843;
	// end inline asm
	// begin inline asm
	fma.rn.f32 %f15851, %f15876, %f32773, %f15847;
	// end inline asm
	// begin inline asm
	fma.rn.f32 %f15855, %f15876, %f32773, %f15851;
	// end inline asm
	// begin inline asm
	fma.rn.f32 %f15859, %f15876, %f32773, %f15855;
	// end inline asm
	// begin inline asm
	fma.rn.f32 %f15863, %f15876, %f32773, %f15859;
	// end inline asm
	// begin inline asm
	fma.rn.f32 %f15867, %f15876, %f32773, %f15863;
	// end inline asm
	// begin inline asm
	fma.rn.f32 %f15871, %f15876, %f32773, %f15867;
	// end inline asm
	// begin inline asm
	fma.rn.f32 %f15875, %f15876, %f32773, %f15871;
	// end inline asm
	sin.approx.f32 	%f16388, %f15875;
	// begin inline asm
	fma.rn.f32 %f15879, %f16388, %f32773, %f15875;
	// end inline asm
	// begin inline asm
	fma.rn.f32 %f15883, %f16388, %f32773, %f15879;
	// end inline asm
	// begin inline asm
	fma.rn.f32 %f15887, %f16388, %f32773, %f15883;
	// end inline asm
	// begin inline asm
	fma.rn.f32 %f15891, %f16388, %f32773, %f15887;
	// end inline asm
	// begin inline asm
	fma.rn.f32 %f15895, %f16388, %f32773, %f15891;
	// end inline asm
	// begin inline asm
	fma.rn.f32 %f15899, %f16388, %f32773, %f15895;
	// end inline asm
	// begin inline asm
	fma.rn.f32 %f15903, %f16388, %f32773, %f15899;
	// end inline asm
	// begin inline asm
	fma.rn.f32 %f15907, %f16388, %f32773, %f15903;
	// end inline asm
	// begin inline asm
	fma.rn.f32 %f15911, %f16388, %f32773, %f15907;
	// end inline asm
	// begin inline asm
	fma.rn.f32 %f15915, %f16388, %f32773, %f15911;
	// end inline asm
	// begin inline asm
	fma.rn.f32 %f15919, %f16388, %f32773, %f15915;
	// end inline asm
	// begin inline asm
	fma.rn.f32 %f15923, %f16388, %f32773, %f15919;
	// end inline asm
	// begin inline asm
	fma.rn.f32 %f15927, %f16388, %f32773, %f15923;
	// end inline asm
	// begin inline asm
	fma.rn.f32 %f15931, %f16388, %f32773, %f15927;
	// end inline asm
	// begin inline asm
	fma.rn.f32 %f15935, %f16388, %f32773, %f15931;
	// end inline asm
	// begin inline asm
	fma.rn.f32 %f15939, %f16388, %f32773, %f15935;
	// end inline asm
	// begin inline asm
	fma.rn.f32 %f15943, %f16388, %f32773, %f15939;
	// end inline asm
	// begin inline asm
	fma.rn.f32 %f15947, %f16388, %f32773, %f15943;
	// end inline asm
	// begin inline asm
	fma.rn.f32 %f15951, %f16388, %f32773, %f15947;
	// end inline asm
	// begin inline asm
	fma.rn.f32 %f15955, %f16388, %f32773, %f15951;
	// end inline asm
	// begin inline asm
	fma.rn.f32 %f15959, %f16388, %f32773, %f15955;
	// end inline asm
	// begin inline asm
	fma.rn.f32 %f15963, %f16388, %f32773, %f15959;
	// end inline asm
	// begin inline asm
	fma.rn.f32 %f15967, %f16388, %f32773, %f15963;
	// end inline asm
	// begin inline asm
	fma.rn.f32 %f15971, %f16388, %f32773, %f15967;
	// end inline asm
	// begin inline asm
	fma.rn.f32 %f15975, %f16388, %f32773, %f15971;
	// end inline asm
	// begin inline asm
	fma.rn.f32 %f15979, %f16388, %f32773, %f15975;
	// end inline asm
	// begin inline asm
	fma.rn.f32 %f15983, %f16388, %f32773, %f15979;
	// end inline asm
	// begin inline asm
	fma.rn.f32 %f15987, %f16388, %f32773, %f15983;
	// end inline asm
	// begin inline asm
	fma.rn.f32 %f15991, %f16388, %f32773, %f15987;
	// end inline asm
	// begin inline asm
	fma.rn.f32 %f15995, %f16388, %f32773, %f15991;
	// end inline asm
	// begin inline asm
	fma.rn.f32 %f15999, %f16388, %f32773, %f15995;
	// end inline asm
	// begin inline asm
	fma.rn.f32 %f16003, %f16388, %f32773, %f15999;
	// end inline asm
	// begin inline asm
	fma.rn.f32 %f16007, %f16388, %f32773, %f16003;
	// end inline asm
	// begin inline asm
	fma.rn.f32 %f16011, %f16388, %f32773, %f16007;
	// end inline asm
	// begin inline asm
	fma.rn.f32 %f16015, %f16388, %f32773, %f16011;
	// end inline asm
	// begin inline asm
	fma.rn.f32 %f16019, %f16388, %f32773, %f16015;
	// end inline asm
	// begin inline asm
	fma.rn.f32 %f16023, %f16388, %f32773, %f16019;
	// end inline asm
	// begin inline asm
	fma.rn.f32 %f16027, %f16388, %f32773, %f16023;
	// end inline asm
	// begin inline asm
	fma.rn.f32 %f16031, %f16388, %f32773, %f16027;
	// end inline asm
	// begin inline asm
	fma.rn.f32 %f16035, %f16388, %f32773, %f16031;
	// end inline asm
	// begin inline asm
	fma.rn.f32 %f16039, %f16388, %f32773, %f16035;
	// end inline asm
	// begin inline asm
	fma.rn.f32 %f16043, %f16388, %f32773, %f16039;
	// end inline asm
	// begin inline asm
	fma.rn.f32 %f16047, %f16388, %f32773, %f16043;
	// end inline asm
	// begin inline asm
	fma.rn.f32 %f16051, %f16388, %f32773, %f16047;
	// end inline asm
	// begin inline asm
	fma.rn.f32 %f16055, %f16388, %f32773, %f16051;
	// end inline asm
	// begin inline asm
	fma.rn.f32 %f16059, %f16388, %f32773, %f16055;
	// end inline asm
	// begin inline asm
	fma.rn.f32 %f16063, %f16388, %f32773, %f16059;
	// end inline asm
	// begin inline asm
	fma.rn.f32 %f16067, %f16388, %f32773, %f16063;
	// end inline asm
	// begin inline asm
	fma.rn.f32 %f16071, %f16388, %f32773, %f16067;
	// end inline asm
	// begin inline asm
	fma.rn.f32 %f16075, %f16388, %f32773, %f16071;
	// end inline asm
	// begin inline asm
	fma.rn.f32 %f16079, %f16388, %f32773, %f16075;
	// end inline asm
	// begin inline asm
	fma.rn.f32 %f16083, %f16388, %f32773, %f16079;
	// end inline asm
	// begin inline asm
	fma.rn.f32 %f16087, %f16388, %f32773, %f16083;
	// end inline asm
	// begin inline asm
	fma.rn.f32 %f16091, %f16388, %f32773, %f16087;
	// end inline asm
	// begin inline asm
	fma.rn.f32 %f16095, %f16388, %f32773, %f16091;
	// end inline asm
	// begin inline asm
	fma.rn.f32 %f16099, %f16388, %f32773, %f16095;
	// end inline asm
	// begin inline asm
	fma.rn.f32 %f16103, %f16388, %f32773, %f16099;
	// end inline asm
	// begin inline asm
	fma.rn.f32 %f16107, %f16388, %f32773, %f16103;
	// end inline asm
	// begin inline asm
	fma.rn.f32 %f16111, %f16388, %f32773, %f16107;
	// end inline asm
	// begin inline asm
	fma.rn.f32 %f16115, %f16388, %f32773, %f16111;
	// end inline asm
	// begin inline asm
	fma.rn.f32 %f16119, %f16388, %f32773, %f16115;
	// end inline asm
	// begin inline asm
	fma.rn.f32 %f16123, %f16388, %f32773, %f16119;
	// end inline asm
	// begin inline asm
	fma.rn.f32 %f16127, %f16388, %f32773, %f16123;
	// end inline asm
	// begin inline asm
	fma.rn.f32 %f16131, %f16388, %f32773, %f16127;
	// end inline asm
	// begin inline asm
	fma.rn.f32 %f16135, %f16388, %f32773, %f16131;
	// end inline asm
	// begin inline asm
	fma.rn.f32 %f16139, %f16388, %f32773, %f16135;
	// end inline asm
	// begin inline asm
	fma.rn.f32 %f16143, %f16388, %f32773, %f16139;
	// end inline asm
	// begin inline asm
	fma.rn.f32 %f16147, %f16388, %f32773, %f16143;
	// end inline asm
	// begin inline asm
	fma.rn.f32 %f16151, %f16388, %f32773, %f16147;
	// end inline asm
	// begin inline asm
	fma.rn.f32 %f16155, %f16388, %f32773, %f16151;
	// end inline asm
	// begin inline asm
	fma.rn.f32 %f16159, %f16388, %f32773, %f16155;
	// end inline asm
	// begin inline asm
	fma.rn.f32 %f16163, %f16388, %f32773, %f16159;
	// end inline asm
	// begin inline asm
	fma.rn.f32 %f16167, %f16388, %f32773, %f16163;
	// end inline asm
	// begin inline asm
	fma.rn.f32 %f16171, %f16388, %f32773, %f16167;
	// end inline asm
	// begin inline asm
	fma.rn.f32 %f16175, %f16388, %f32773, %f16171;
	// end inline asm
	// begin inline asm
	fma.rn.f32 %f16179, %f16388, %f32773, %f16175;
	// end inline asm
	// begin inline asm
	fma.rn.f32 %f16183, %f16388, %f32773, %f16179;
	// end inline asm
	// begin inline asm
	fma.rn.f32 %f16187, %f16388, %f32773, %f16183;
	// end inline asm
	// begin inline asm
	fma.rn.f32 %f16191, %f16388, %f32773, %f16187;
	// end inline asm
	// begin inline asm
	fma.rn.f32 %f16195, %f16388, %f32773, %f16191;
	// end inline asm
	// begin inline asm
	fma.rn.f32 %f16199, %f16388, %f32773, %f16195;
	// end inline asm
	// begin inline asm
	fma.rn.f32 %f16203, %f16388, %f32773, %f16199;
	// end inline asm
	// begin inline asm
	fma.rn.f32 %f16207, %f16388, %f32773, %f16203;
	// end inline asm
	// begin inline asm
	fma.rn.f32 %f16211, %f16388, %f32773, %f16207;
	// end inline asm
	// begin inline asm
	fma.rn.f32 %f16215, %f16388, %f32773, %f16211;
	// end inline asm
	// begin inline asm
	fma.rn.f32 %f16219, %f16388, %f32773, %f16215;
	// end inline asm
	// begin inline asm
	fma.rn.f32 %f16223, %f16388, %f32773, %f16219;
	// end inline asm
	// begin inline asm
	fma.rn.f32 %f16227, %f16388, %f32773, %f16223;
	// end inline asm
	// begin inline asm
	fma.rn.f32 %f16231, %f16388, %f32773, %f16227;
	// end inline asm
	// begin inline asm
	fma.rn.f32 %f16235, %f16388, %f32773, %f16231;
	// end inline asm
	// begin inline asm
	fma.rn.f32 %f16239, %f16388, %f32773, %f16235;
	// end inline asm
	// begin inline asm
	fma.rn.f32 %f16243, %f16388, %f32773, %f16239;
	// end inline asm
	// begin inline asm
	fma.rn.f32 %f16247, %f16388, %f32773, %f16243;
	// end inline asm
	// begin inline asm
	fma.rn.f32 %f16251, %f16388, %f32773, %f16247;
	// end inline asm
	// begin inline asm
	fma.rn.f32 %f16255, %f16388, %f32773, %f16251;
	// end inline asm
	// begin inline asm
	fma.rn.f32 %f16259, %f16388, %f32773, %f16255;
	// end inline asm
	// begin inline asm
	fma.rn.f32 %f16263, %f16388, %f32773, %f16259;
	// end inline asm
	// begin inline asm
	fma.rn.f32 %f16267, %f16388, %f32773, %f16263;
	// end inline asm
	// begin inline asm
	fma.rn.f32 %f16271, %f16388, %f32773, %f16267;
	// end inline asm
	// begin inline asm
	fma.rn.f32 %f16275, %f16388, %f32773, %f16271;
	// end inline asm
	// begin inline asm
	fma.rn.f32 %f16279, %f16388, %f32773, %f16275;
	// end inline asm
	// begin inline asm
	fma.rn.f32 %f16283, %f16388, %f32773, %f16279;
	// end inline asm
	// begin inline asm
	fma.rn.f32 %f16287, %f16388, %f32773, %f16283;
	// end inline asm
	// begin inline asm
	fma.rn.f32 %f16291, %f16388, %f32773, %f16287;
	// end inline asm
	// begin inline asm
	fma.rn.f32 %f16295, %f16388, %f32773, %f16291;
	// end inline asm
	// begin inline asm
	fma.rn.f32 %f16299, %f16388, %f32773, %f16295;
	// end inline asm
	// begin inline asm
	fma.rn.f32 %f16303, %f16388, %f32773, %f16299;
	// end inline asm
	// begin inline asm
	fma.rn.f32 %f16307, %f16388, %f32773, %f16303;
	// end inline asm
	// begin inline asm
	fma.rn.f32 %f16311, %f16388, %f32773, %f16307;
	// end inline asm
	// begin inline asm
	fma.rn.f32 %f16315, %f16388, %f32773, %f16311;
	// end inline asm
	// begin inline asm
	fma.rn.f32 %f16319, %f16388, %f32773, %f16315;
	// end inline asm
	// begin inline asm
	fma.rn.f32 %f16323, %f16388, %f32773, %f16319;
	// end inline asm
	// begin inline asm
	fma.rn.f32 %f16327, %f16388, %f32773, %f16323;
	// end inline asm
	// begin inline asm
	fma.rn.f32 %f16331, %f16388, %f32773, %f16327;
	// end inline asm
	// begin inline asm
	fma.rn.f32 %f16335, %f16388, %f32773, %f16331;
	// end inline asm
	// begin inline asm
	fma.rn.f32 %f16339, %f16388, %f32773, %f16335;
	// end inline asm
	// begin inline asm
	fma.rn.f32 %f16343, %f16388, %f32773, %f16339;
	// end inline asm
	// begin inline asm
	fma.rn.f32 %f16347, %f16388, %f32773, %f16343;
	// end inline asm
	// begin inline asm
	fma.rn.f32 %f16351, %f16388, %f32773, %f16347;
	// end inline asm
	// begin inline asm
	fma.rn.f32 %f16355, %f16388, %f32773, %f16351;
	// end inline asm
	// begin inline asm
	fma.rn.f32 %f16359, %f16388, %f32773, %f16355;
	// end inline asm
	// begin inline asm
	fma.rn.f32 %f16363, %f16388, %f32773, %f16359;
	// end inline asm
	// begin inline asm
	fma.rn.f32 %f16367, %f16388, %f32773, %f16363;
	// end inline asm
	// begin inline asm
	fma.rn.f32 %f16371, %f16388, %f32773, %f16367;
	// end inline asm
	// begin inline asm
	fma.rn.f32 %f16375, %f16388, %f32773, %f16371;
	// end inline asm
	// begin inline asm
	fma.rn.f32 %f16379, %f16388, %f32773, %f16375;
	// end inline asm
	// begin inline asm
	fma.rn.f32 %f16383, %f16388, %f32773, %f16379;
	// end inline asm
	// begin inline asm
	fma.rn.f32 %f16387, %f16388, %f32773, %f16383;
	// end inline asm
	sin.approx.f32 	%f16900, %f16387;
	// begin inline asm
	fma.rn.f32 %f16391, %f16900, %f32773, %f16387;
	// end inline asm
	// begin inline asm
	fma.rn.f32 %f16395, %f16900, %f32773, %f16391;
	// end inline asm
	// begin inline asm
	fma.rn.f32 %f16399, %f16900, %f32773, %f16395;
	// end inline asm
	// begin inline asm
	fma.rn.f32 %f16403, %f16900, %f32773, %f16399;
	// end inline asm
	// begin inline asm
	fma.rn.f32 %f16407, %f16900, %f32773, %f16403;
	// end inline asm
	// begin inline asm
	fma.rn.f32 %f16411, %f16900, %f32773, %f16407;
	// end inline asm
	// begin inline asm
	fma.rn.f32 %f16415, %f16900, %f32773, %f16411;
	// end inline asm
	// begin inline asm
	fma.rn.f32 %f16419, %f16900, %f32773, %f16415;
	// end inline asm
	// begin inline asm
	fma.rn.f32 %f16423, %f16900, %f32773, %f16419;
	// end inline asm
	// begin inline asm
	fma.rn.f32 %f16427, %f16900, %f32773, %f16423;
	// end inline asm
	// begin inline asm
	fma.rn.f32 %f16431, %f16900, %f32773, %f16427;
	// end inline asm
	// begin inline asm
	fma.rn.f32 %f16435, %f16900, %f32773, %f16431;
	// end inline asm
	// begin inline asm
	fma.rn.f32 %f16439, %f16900, %f32773, %f16435;
	// end inline asm
	// begin inline asm
	fma.rn.f32 %f16443, %f16900, %f32773, %f16439;
	// end inline asm
	// begin inline asm
	fma.rn.f32 %f16447, %f16900, %f32773, %f16443;
	// end inline asm
	// begin inline asm
	fma.rn.f32 %f16451, %f16900, %f32773, %f16447;
	// end inline asm
	// begin inline asm
	fma.rn.f32 %f16455, %f16900, %f32773, %f16451;
	// end inline asm
	// begin inline asm
	fma.rn.f32 %f16459, %f16900, %f32773, %f16455;
	// end inline asm
	// begin inline asm
	fma.rn.f32 %f16463, %f16900, %f32773, %f16459;
	// end inline asm
	// begin inline asm
	fma.rn.f32 %f16467, %f16900, %f32773, %f16463;
	// end inline asm
	// begin inline asm
	fma.rn.f32 %f16471, %f16900, %f32773, %f16467;
	// end inline asm
	// begin inline asm
	fma.rn.f32 %f16475, %f16900, %f32773, %f16471;
	// end inline asm
	// begin inline asm
	fma.rn.f32 %f16479, %f16900, %f32773, %f16475;
	// end inline asm
	// begin inline asm
	fma.rn.f32 %f16483, %f16900, %f32773, %f16479;
	// end inline asm
	// begin inline asm
	fma.rn.f32 %f16487, %f16900, %f32773, %f16483;
	// end inline asm
	// begin inline asm
	fma.rn.f32 %f16491, %f16900, %f32773, %f16487;
	// end inline asm
	// begin inline asm
	fma.rn.f32 %f16495, %f16900, %f32773, %f16491;
	// end inline asm
	// begin inline asm
	fma.rn.f32 %f16499, %f16900, %f32773, %f16495;
	// end inline asm
	// begin inline asm
	fma.rn.f32 %f16503, %f16900, %f32773, %f16499;
	// end inline asm
	// begin inline asm
	fma.rn.f32 %f16507, %f16900, %f32773, %f16503;
	// end inline asm
	// begin inline asm
	fma.rn.f32 %f16511, %f16900, %f32773, %f16507;
	// end inline asm
	// begin inline asm
	fma.rn.f32 %f16515, %f16900, %f32773, %f16511;
	// end inline asm
	// begin inline asm
	fma.rn.f32 %f16519, %f16900, %f32773, %f16515;
	// end inline asm
	// begin inline asm
	fma.rn.f32 %f16523, %f16900, %f32773, %f16519;
	// end inline asm
	// begin inline asm
	fma.rn.f32 %f16527, %f16900, %f32773, %f16523;
	// end inline asm
	// begin inline asm
	fma.rn.f32 %f16531, %f16900, %f32773, %f16527;
	// end inline asm
	// begin inline asm
	fma.rn.f32 %f16535, %f16900, %f32773, %f16531;
	// end inline asm
	// begin inline asm
	fma.rn.f32 %f16539, %f16900, %f32773, %f16535;
	// end inline asm
	// begin inline asm
	fma.rn.f32 %f16543, %f16900, %f32773, %f16539;
	// end inline asm
	// begin inline asm
	fma.rn.f32 %f16547, %f16900, %f32773, %f16543;
	// end inline asm
	// begin inline asm
	fma.rn.f32 %f16551, %f16900, %f32773, %f16547;
	// end inline asm
	// begin inline asm
	fma.rn.f32 %f16555, %f16900, %f32773, %f16551;
	// end inline asm
	// begin inline asm
	fma.rn.f32 %f16559, %f16900, %f32773, %f16555;
	// end inline asm
	// begin inline asm
	fma.rn.f32 %f16563, %f16900, %f32773, %f16559;
	// end inline asm
	// begin inline asm
	fma.rn.f32 %f16567, %f16900, %f32773, %f16563;
	// end inline asm
	// begin inline asm
	fma.rn.f32 %f16571, %f16900, %f32773, %f16567;
	// end inline asm
	// begin inline asm
	fma.rn.f32 %f16575, %f16900, %f32773, %f16571;
	// end inline asm
	// begin inline asm
	fma.rn.f32 %f16579, %f16900, %f32773, %f16575;
	// end inline asm
	// begin inline asm
	fma.rn.f32 %f16583, %f16900, %f32773, %f16579;
	// end inline asm
	// begin inline asm
	fma.rn.f32 %f16587, %f16900, %f32773, %f16583;
	// end inline asm
	// begin inline asm
	fma.rn.f32 %f16591, %f16900, %f32773, %f16587;
	// end inline asm
	// begin inline asm
	fma.rn.f32 %f16595, %f16900, %f32773, %f16591;
	// end inline asm
	// begin inline asm
	fma.rn.f32 %f16599, %f16900, %f32773, %f16595;
	// end inline asm
	// begin inline asm
	fma.rn.f32 %f16603, %f16900, %f32773, %f16599;
	// end inline asm
	// begin inline asm
	fma.rn.f32 %f16607, %f16900, %f32773, %f16603;
	// end inline asm
	// begin inline asm
	fma.rn.f32 %f16611, %f16900, %f32773, %f16607;
	// end inline asm
	// begin inline asm
	fma.rn.f32 %f16615, %f16900, %f32773, %f16611;
	// end inline asm
	// begin inline asm
	fma.rn.f32 %f16619, %f16900, %f32773, %f16615;
	// end inline asm
	// begin inline asm
	fma.rn.f32 %f16623, %f16900, %f32773, %f16619;
	// end inline asm
	// begin inline asm
	fma.rn.f32 %f16627, %f16900, %f32773, %f16623;
	// end inline asm
	// begin inline asm
	fma.rn.f32 %f16631, %f16900, %f32773, %f16627;
	// end inline asm
	// begin inline asm
	fma.rn.f32 %f16635, %f16900, %f32773, %f16631;
	// end inline asm
	// begin inline asm
	fma.rn.f32 %f16639, %f16900, %f32773, %f16635;
	// end inline asm
	// begin inline asm
	fma.rn.f32 %f16643, %f16900, %f32773, %f16639;
	// end inline asm
	// begin inline asm
	fma.rn.f32 %f16647, %f16900, %f32773, %f16643;
	// end inline asm
	// begin inline asm
	fma.rn.f32 %f16651, %f16900, %f32773, %f16647;
	// end inline asm
	// begin inline asm
	fma.rn.f32 %f16655, %f16900, %f32773, %f16651;
	// end inline asm
	// begin inline asm
	fma.rn.f32 %f16659, %f16900, %f32773, %f16655;
	// end inline asm
	// begin inline asm
	fma.rn.f32 %f16663, %f16900, %f32773, %f16659;
	// end inline asm
	// begin inline asm
	fma.rn.f32 %f16667, %f16900, %f32773, %f16663;
	// end inline asm
	// begin inline asm
	fma.rn.f32 %f16671, %f16900, %f32773, %f16667;
	// end inline asm
	// begin inline asm
	fma.rn.f32 %f16675, %f16900, %f32773, %f16671;
	// end inline asm
	// begin inline asm
	fma.rn.f32 %f16679, %f16900, %f32773, %f16675;
	// end inline asm
	// begin inline asm
	fma.rn.f32 %f16683, %f16900, %f32773, %f16679;
	// end inline asm
	// begin inline asm
	fma.rn.f32 %f16687, %f16900, %f32773, %f16683;
	// end inline asm
	// begin inline asm
	fma.rn.f32 %f16691, %f16900, %f32773, %f16687;
	// end inline asm
	// begin inline asm
	fma.rn.f32 %f16695, %f16900, %f32773, %f16691;
	// end inline asm
	// begin inline asm
	fma.rn.f32 %f16699, %f16900, %f32773, %f16695;
	// end inline asm
	// begin inline asm
	fma.rn.f32 %f16703, %f16900, %f32773, %f16699;
	// end inline asm
	// begin inline asm
	fma.rn.f32 %f16707, %f16900, %f32773, %f16703;
	// end inline asm
	// begin inline asm
	fma.rn.f32 %f16711, %f16900, %f32773, %f16707;
	// end inline asm
	// begin inline asm
	fma.rn.f32 %f16715, %f16900, %f32773, %f16711;
	// end inline asm
	// begin inline asm
	fma.rn.f32 %f16719, %f16900, %f32773, %f16715;
	// end inline asm
	// begin inline asm
	fma.rn.f32 %f16723, %f16900, %f32773, %f16719;
	// end inline asm
	// begin inline asm
	fma.rn.f32 %f16727, %f16900, %f32773, %f16723;
	// end inline asm
	// begin inline asm
	fma.rn.f32 %f16731, %f16900, %f32773, %f16727;
	// end inline asm
	// begin inline asm
	fma.rn.f32 %f16735, %f16900, %f32773, %f16731;
	// end inline asm
	// begin inline asm
	fma.rn.f32 %f16739, %f16900, %f32773, %f16735;
	// end inline asm
	// begin inline asm
	fma.rn.f32 %f16743, %f16900, %f32773, %f16739;
	// end inline asm
	// begin inline asm
	fma.rn.f32 %f16747, %f16900, %f32773, %f16743;
	// end inline asm
	// begin inline asm
	fma.rn.f32 %f16751, %f16900, %f32773, %f16747;
	// end inline asm
	// begin inline asm
	fma.rn.f32 %f16755, %f16900, %f32773, %f16751;
	// end inline asm
	// begin inline asm
	fma.rn.f32 %f16759, %f16900, %f32773, %f16755;
	// end inline asm
	// begin inline asm
	fma.rn.f32 %f16763, %f16900, %f32773, %f16759;
	// end inline asm
	// begin inline asm
	fma.rn.f32 %f16767, %f16900, %f32773, %f16763;
	// end inline asm
	// begin inline asm
	fma.rn.f32 %f16771, %f16900, %f32773, %f16767;
	// end inline asm
	// begin inline asm
	fma.rn.f32 %f16775, %f16900, %f32773, %f16771;
	// end inline asm
	// begin inline asm
	fma.rn.f32 %f16779, %f16900, %f32773, %f16775;
	// end inline asm
	// begin inline asm
	fma.rn.f32 %f16783, %f16900, %f32773, %f16779;
	// end inline asm
	// begin inline asm
	fma.rn.f32 %f16787, %f16900, %f32773, %f16783;
	// end inline asm
	// begin inline asm
	fma.rn.f32 %f16791, %f16900, %f32773, %f16787;
	// end inline asm
	// begin inline asm
	fma.rn.f32 %f16795, %f16900, %f32773, %f16791;
	// end inline asm
	// begin inline asm
	fma.rn.f32 %f16799, %f16900, %f32773, %f16795;
	// end inline asm
	// begin inline asm
	fma.rn.f32 %f16803, %f16900, %f32773, %f16799;
	// end inline asm
	// begin inline asm
	fma.rn.f32 %f16807, %f16900, %f32773, %f16803;
	// end inline asm
	// begin inline asm
	fma.rn.f32 %f16811, %f16900, %f32773, %f16807;
	// end inline asm
	// begin inline asm
	fma.rn.f32 %f16815, %f16900, %f32773, %f16811;
	// end inline asm
	// begin inline asm
	fma.rn.f32 %f16819, %f16900, %f32773, %f16815;
	// end inline asm
	// begin inline asm
	fma.rn.f32 %f16823, %f16900, %f32773, %f16819;
	// end inline asm
	// begin inline asm
	fma.rn.f32 %f16827, %f16900, %f32773, %f16823;
	// end inline asm
	// begin inline asm
	fma.rn.f32 %f16831, %f16900, %f32773, %f16827;
	// end inline asm
	// begin inline asm
	fma.rn.f32 %f16835, %f16900, %f32773, %f16831;
	// end inline asm
	// begin inline asm
	fma.rn.f32 %f16839, %f16900, %f32773, %f16835;
	// end inline asm
	// begin inline asm
	fma.rn.f32 %f16843, %f16900, %f32773, %f16839;
	// end inline asm
	// begin inline asm
	fma.rn.f32 %f16847, %f16900, %f32773, %f16843;
	// end inline asm
	// begin inline asm
	fma.rn.f32 %f16851, %f16900, %f32773, %f16847;
	// end inline asm
	// begin inline asm
	fma.rn.f32 %f16855, %f16900, %f32773, %f16851;
	// end inline asm
	// begin inline asm
	fma.rn.f32 %f16859, %f16900, %f32773, %f16855;
	// end inline asm
	// begin inline asm
	fma.rn.f32 %f16863, %f16900, %f32773, %f16859;
	// end inline asm
	// begin inline asm
	fma.rn.f32 %f16867, %f16900, %f32773, %f16863;
	// end inline asm
	// begin inline asm
	fma.rn.f32 %f16871, %f16900, %f32773, %f16867;
	// end inline asm
	// begin inline asm
	fma.rn.f32 %f16875, %f16900, %f32773, %f16871;
	// end inline asm
	// begin inline asm
	fma.rn.f32 %f16879, %f16900, %f32773, %f16875;
	// end inline asm
	// begin inline asm
	fma.rn.f32 %f16883, %f16900, %f32773, %f16879;
	// end inline asm
	// begin inline asm
	fma.rn.f32 %f16887, %f16900, %f32773, %f16883;
	// end inline asm
	// begin inline asm
	fma.rn.f32 %f16891, %f16900, %f32773, %f16887;
	// end inline asm
	// begin inline asm
	fma.rn.f32 %f16895, %f16900, %f32773, %f16891;
	// end inline asm
	// begin inline asm
	fma.rn.f32 %f16899, %f16900, %f32773, %f16895;
	// end inline asm
	sin.approx.f32 	%f17412, %f16899;
	// begin inline asm
	fma.rn.f32 %f16903, %f17412, %f32773, %f16899;
	// end inline asm
	// begin inline asm
	fma.rn.f32 %f16907, %f17412, %f32773, %f16903;
	// end inline asm
	// begin inline asm
	fma.rn.f32 %f16911, %f17412, %f32773, %f16907;
	// end inline asm
	// begin inline asm
	fma.rn.f32 %f16915, %f17412, %f32773, %f16911;
	// end inline asm
	// begin inline asm
	fma.rn.f32 %f16919, %f17412, %f32773, %f16915;
	// end inline asm
	// begin inline asm
	fma.rn.f32 %f16923, %f17412, %f32773, %f16919;
	// end inline asm
	// begin inline asm
	fma.rn.f32 %f16927, %f17412, %f32773, %f16923;
	// end inline asm
	// begin inline asm
	fma.rn.f32 %f16931, %f17412, %f32773, %f16927;
	// end inline asm
	// begin inline asm
	fma.rn.f32 %f16935, %f17412, %f32773, %f16931;
	// end inline asm
	// begin inline asm
	fma.rn.f32 %f16939, %f17412, %f32773, %f16935;
	// end inline asm
	// begin inline asm
	fma.rn.f32 %f16943, %f17412, %f32773, %f16939;
	// end inline asm
	// begin inline asm
	fma.rn.f32 %f16947, %f17412, %f32773, %f16943;
	// end inline asm
	// begin inline asm
	fma.rn.f32 %f16951, %f17412, %f32773, %f16947;
	// end inline asm
	// begin inline asm
	fma.rn.f32 %f16955, %f17412, %f32773, %f16951;
	// end inline asm
	// begin inline asm
	fma.rn.f32 %f16959, %f17412, %f32773, %f16955;
	// end inline asm
	// begin inline asm
	fma.rn.f32 %f16963, %f17412, %f32773, %f16959;
	// end inline asm
	// begin inline asm
	fma.rn.f32 %f16967, %f17412, %f32773, %f16963;
	// end inline asm
	// begin inline asm
	fma.rn.f32 %f16971, %f17412, %f32773, %f16967;
	// end inline asm
	// begin inline asm
	fma.rn.f32 %f16975, %f17412, %f32773, %f16971;
	// end inline asm
	// begin inline asm
	fma.rn.f32 %f16979, %f17412, %f32773, %f16975;
	// end inline asm
	// begin inline asm
	fma.rn.f32 %f16983, %f17412, %f32773, %f16979;
	// end inline asm
	// begin inline asm
	fma.rn.f32 %f16987, %f17412, %f32773, %f16983;
	// end inline asm
	// begin inline asm
	fma.rn.f32 %f16991, %f17412, %f32773, %f16987;
	// end inline asm
	// begin inline asm
	fma.rn.f32 %f16995, %f17412, %f32773, %f16991;
	// end inline asm
	// begin inline asm
	fma.rn.f32 %f16999, %f17412, %f32773, %f16995;
	// end inline asm
	// begin inline asm
	fma.rn.f32 %f17003, %f17412, %f32773, %f16999;
	// end inline asm
	// begin inline asm
	fma.rn.f32 %f17007, %f17412, %f32773, %f17003;
	// end inline asm
	// begin inline asm
	fma.rn.f32 %f17011, %f17412, %f32773, %f17007;
	// end inline asm
	// begin inline asm
	fma.rn.f32 %f17015, %f17412, %f32773, %f17011;
	// end inline asm
	// begin inline asm
	fma.rn.f32 %f17019, %f17412, %f32773, %f17015;
	// end inline asm
	// begin inline asm
	fma.rn.f32 %f17023, %f17412, %f32773, %f17019;
	// end inline asm
	// begin inline asm
	fma.rn.f32 %f17027, %f17412, %f32773, %f17023;
	// end inline asm
	// begin inline asm
	fma.rn.f32 %f17031, %f17412, %f32773, %f17027;
	// end inline asm
	// begin inline asm
	fma.rn.f32 %f17035, %f17412, %f32773, %f17031;
	// end inline asm
	// begin inline asm
	fma.rn.f32 %f17039, %f17412, %f32773, %f17035;
	// end inline asm
	// begin inline asm
	fma.rn.f32 %f17043, %f17412, %f32773, %f17039;
	// end inline asm
	// begin inline asm
	fma.rn.f32 %f17047, %f17412, %f32773, %f17043;
	// end inline asm
	// begin inline asm
	fma.rn.f32 %f17051, %f17412, %f32773, %f17047;
	// end inline asm
	// begin inline asm
	fma.rn.f32 %f17055, %f17412, %f32773, %f17051;
	// end inline asm
	// begin inline asm
	fma.rn.f32 %f17059, %f17412, %f32773, %f17055;
	// end inline asm
	// begin inline asm
	fma.rn.f32 %f17063, %f17412, %f32773, %f17059;
	// end inline asm
	// begin inline asm
	fma.rn.f32 %f17067, %f17412, %f32773, %f17063;
	// end inline asm
	// begin inline asm
	fma.rn.f32 %f17071, %f17412, %f32773, %f17067;
	// end inline asm
	// begin inline asm
	fma.rn.f32 %f17075, %f17412, %f32773, %f17071;
	// end inline asm
	// begin inline asm
	fma.rn.f32 %f17079, %f17412, %f32773, %f17075;
	// end inline asm
	// begin inline asm
	fma.rn.f32 %f17083, %f17412, %f32773, %f17079;
	// end inline asm
	// begin inline asm
	fma.rn.f32 %f17087, %f17412, %f32773, %f17083;
	// end inline asm
	// begin inline asm
	fma.rn.f32 %f17091, %f17412, %f32773, %f17087;
	// end inline asm
	// begin inline asm
	fma.rn.f32 %f17095, %f17412, %f32773, %f17091;
	// end inline asm
	// begin inline asm
	fma.rn.f32 %f17099, %f17412, %f32773, %f17095;
	// end inline asm
	// begin inline asm
	fma.rn.f32 %f17103, %f17412, %f32773, %f17099;
	// end inline asm
	// begin inline asm
	fma.rn.f32 %f17107, %f17412, %f32773, %f17103;
	// end inline asm
	// begin inline asm
	fma.rn.f32 %f17111, %f17412, %f32773, %f17107;
	// end inline asm
	// begin inline asm
	fma.rn.f32 %f17115, %f17412, %f32773, %f17111;
	// end inline asm
	// begin inline asm
	fma.rn.f32 %f17119, %f17412, %f32773, %f17115;
	// end inline asm
	// begin inline asm
	fma.rn.f32 %f17123, %f17412, %f32773, %f17119;
	// end inline asm
	// begin inline asm
	fma.rn.f32 %f17127, %f17412, %f32773, %f17123;
	// end inline asm
	// begin inline asm
	fma.rn.f32 %f17131, %f17412, %f32773, %f17127;
	// end inline asm
	// begin inline asm
	fma.rn.f32 %f17135, %f17412, %f32773, %f17131;
	// end inline asm
	// begin inline asm
	fma.rn.f32 %f17139, %f17412, %f32773, %f17135;
	// end inline asm
	// begin inline asm
	fma.rn.f32 %f17143, %f17412, %f32773, %f17139;
	// end inline asm
	// begin inline asm
	fma.rn.f32 %f17147, %f17412, %f32773, %f17143;
	// end inline asm
	// begin inline asm
	fma.rn.f32 %f17151, %f17412, %f32773, %f17147;
	// end inline asm
	// begin inline asm
	fma.rn.f32 %f17155, %f17412, %f32773, %f17151;
	// end inline asm
	// begin inline asm
	fma.rn.f32 %f17159, %f17412, %f32773, %f17155;
	// end inline asm
	// begin inline asm
	fma.rn.f32 %f17163, %f17412, %f32773, %f17159;
	// end inline asm
	// begin inline asm
	fma.rn.f32 %f17167, %f17412, %f32773, %f17163;
	// end inline asm
	// begin inline asm
	fma.rn.f32 %f17171, %f17412, %f32773, %f17167;
	// end inline asm
	// begin inline asm
	fma.rn.f32 %f17175, %f17412, %f32773, %f17171;
	// end inline asm
	// begin inline asm
	fma.rn.f32 %f17179, %f17412, %f32773, %f17175;
	// end inline asm
	// begin inline asm
	fma.rn.f32 %f17183, %f17412, %f32773, %f17179;
	// end inline asm
	// begin inline asm
	fma.rn.f32 %f17187, %f17412, %f32773, %f17183;
	// end inline asm
	// begin inline asm
	fma.rn.f32 %f17191, %f17412, %f32773, %f17187;
	// end inline asm
	// begin inline asm
	fma.rn.f32 %f17195, %f17412, %f32773, %f17191;
	// end inline asm
	// begin inline asm
	fma.rn.f32 %f17199, %f17412, %f32773, %f17195;
	// end inline asm
	// begin inline asm
	fma.rn.f32 %f17203, %f17412, %f32773, %f17199;
	// end inline asm
	// begin inline asm
	fma.rn.f32 %f17207, %f17412, %f32773, %f17203;
	// end inline asm
	// begin inline asm
	fma.rn.f32 %f17211, %f17412, %f32773, %f17207;
	// end inline asm
	// begin inline asm
	fma.rn.f32 %f17215, %f17412, %f32773, %f17211;
	// end inline asm
	// begin inline asm
	fma.rn.f32 %f17219, %f17412, %f32773, %f17215;
	// end inline asm
	// begin inline asm
	fma.rn.f32 %f17223, %f17412, %f32773, %f17219;
	// end inline asm
	// begin inline asm
	fma.rn.f32 %f17227, %f17412, %f32773, %f17223;
	// end inline asm
	// begin inline asm
	fma.rn.f32 %f17231, %f17412, %f32773, %f17227;
	// end inline asm
	// begin inline asm
	fma.rn.f32 %f17235, %f17412, %f32773, %f17231;
	// end inline asm
	// begin inline asm
	fma.rn.f32 %f17239, %f17412, %f32773, %f17235;
	// end inline asm
	// begin inline asm
	fma.rn.f32 %f17243, %f17412, %f32773, %f17239;
	// end inline asm
	// begin inline asm
	fma.rn.f32 %f17247, %f17412, %f32773, %f17243;
	// end inline asm
	// begin inline asm
	fma.rn.f32 %f17251, %f17412, %f32773, %f17247;
	// end inline asm
	// begin inline asm
	fma.rn.f32 %f17255, %f17412, %f32773, %f17251;
	// end inline asm
	// begin inline asm
	fma.rn.f32 %f17259, %f17412, %f32773, %f17255;
	// end inline asm
	// begin inline asm
	fma.rn.f32 %f17263, %f17412, %f32773, %f17259;
	// end inline asm
	// begin inline asm
	fma.rn.f32 %f17267, %f17412, %f32773, %f17263;
	// end inline asm
	// begin inline asm
	fma.rn.f32 %f17271, %f17412, %f32773, %f17267;
	// end inline asm
	// begin inline asm
	fma.rn.f32 %f17275, %f17412, %f32773, %f17271;
	// end inline asm
	// begin inline asm
	fma.rn.f32 %f17279, %f17412, %f32773, %f17275;
	// end inline asm
	// begin inline asm
	fma.rn.f32 %f17283, %f17412, %f32773, %f17279;
	// end inline asm
	// begin inline asm
	fma.rn.f32 %f17287, %f17412, %f32773, %f17283;
	// end inline asm
	// begin inline asm
	fma.rn.f32 %f17291, %f17412, %f32773, %f17287;
	// end inline asm
	// begin inline asm
	fma.rn.f32 %f17295, %f17412, %f32773, %f17291;
	// end inline asm
	// begin inline asm
	fma.rn.f32 %f17299, %f17412, %f32773, %f17295;
	// end inline asm
	// begin inline asm
	fma.rn.f32 %f17303, %f17412, %f32773, %f17299;
	// end inline asm
	// begin inline asm
	fma.rn.f32 %f17307, %f17412, %f32773, %f17303;
	// end inline asm
	// begin inline asm
	fma.rn.f32 %f17311, %f17412, %f32773, %f17307;
	// end inline asm
	// begin inline asm
	fma.rn.f32 %f17315, %f17412, %f32773, %f17311;
	// end inline asm
	// begin inline asm
	fma.rn.f32 %f17319, %f17412, %f32773, %f17315;
	// end inline asm
	// begin inline asm
	fma.rn.f32 %f17323, %f17412, %f32773, %f17319;
	// end inline asm
	// begin inline asm
	fma.rn.f32 %f17327, %f17412, %f32773, %f17323;
	// end inline asm
	// begin inline asm
	fma.rn.f32 %f17331, %f17412, %f32773, %f17327;
	// end inline asm
	// begin inline asm
	fma.rn.f32 %f17335, %f17412, %f32773, %f17331;
	// end inline asm
	// begin inline asm
	fma.rn.f32 %f17339, %f17412, %f32773, %f17335;
	// end inline asm
	// begin inline asm
	fma.rn.f32 %f17343, %f17412, %f32773, %f17339;
	// end inline asm
	// begin inline asm
	fma.rn.f32 %f17347, %f17412, %f32773, %f17343;
	// end inline asm
	// begin inline asm
	fma.rn.f32 %f17351, %f17412, %f32773, %f17347;
	// end inline asm
	// begin inline asm
	fma.rn.f32 %f17355, %f17412, %f32773, %f17351;
	// end inline asm
	// begin inline asm
	fma.rn.f32 %f17359, %f17412, %f32773, %f17355;
	// end inline asm
	// begin inline asm
	fma.rn.f32 %f17363, %f17412, %f32773, %f17359;
	// end inline asm
	// begin inline asm
	fma.rn.f32 %f17367, %f17412, %f32773, %f17363;
	// end inline asm
	// begin inline asm
	fma.rn.f32 %f17371, %f17412, %f32773, %f17367;
	// end inline asm
	// begin inline asm
	fma.rn.f32 %f17375, %f17412, %f32773, %f17371;
	// end inline asm
	// begin inline asm
	fma.rn.f32 %f17379, %f17412, %f32773, %f17375;
	// end inline asm
	// begin inline asm
	fma.rn.f32 %f17383, %f17412, %f32773, %f17379;
	// end inline asm
	// begin inline asm
	fma.rn.f32 %f17387, %f17412, %f32773, %f17383;
	// end inline asm
	// begin inline asm
	fma.rn.f32 %f17391, %f17412, %f32773, %f17387;
	// end inline asm
	// begin inline asm
	fma.rn.f32 %f17395, %f17412, %f32773, %f17391;
	// end inline asm
	// begin inline asm
	fma.rn.f32 %f17399, %f17412, %f32773, %f17395;
	// end inline asm
	// begin inline asm
	fma.rn.f32 %f17403, %f17412, %f32773, %f17399;
	// end inline asm
	// begin inline asm
	fma.rn.f32 %f17407, %f17412, %f32773, %f17403;
	// end inline asm
	// begin inline asm
	fma.rn.f32 %f17411, %f17412, %f32773, %f17407;
	// end inline asm
	sin.approx.f32 	%f17924, %f17411;
	// begin inline asm
	fma.rn.f32 %f17415, %f17924, %f32773, %f17411;
	// end inline asm
	// begin inline asm
	fma.rn.f32 %f17419, %f17924, %f32773, %f17415;
	// end inline asm
	// begin inline asm
	fma.rn.f32 %f17423, %f17924, %f32773, %f17419;
	// end inline asm
	// begin inline asm
	fma.rn.f32 %f17427, %f17924, %f32773, %f17423;
	// end inline asm
	// begin inline asm
	fma.rn.f32 %f17431, %f17924, %f32773, %f17427;
	// end inline asm
	// begin inline asm
	fma.rn.f32 %f17435, %f17924, %f32773, %f17431;
	// end inline asm
	// begin inline asm
	fma.rn.f32 %f17439, %f17924, %f32773, %f17435;
	// end inline asm
	// begin inline asm
	fma.rn.f32 %f17443, %f17924, %f32773, %f17439;
	// end inline asm
	// begin inline asm
	fma.rn.f32 %f17447, %f17924, %f32773, %f17443;
	// end inline asm
	// begin inline asm
	fma.rn.f32 %f17451, %f17924, %f32773, %f17447;
	// end inline asm
	// begin inline asm
	fma.rn.f32 %f17455, %f17924, %f32773, %f17451;
	// end inline asm
	// begin inline asm
	fma.rn.f32 %f17459, %f17924, %f32773, %f17455;
	// end inline asm
	// begin inline asm
	fma.rn.f32 %f17463, %f17924, %f32773, %f17459;
	// end inline asm
	// begin inline asm
	fma.rn.f32 %f17467, %f17924, %f32773, %f17463;
	// end inline asm
	// begin inline asm
	fma.rn.f32 %f17471, %f17924, %f32773, %f17467;
	// end inline asm
	// begin inline asm
	fma.rn.f32 %f17475, %f17924, %f32773, %f17471;
	// end inline asm
	// begin inline asm
	fma.rn.f32 %f17479, %f17924, %f32773, %f17475;
	// end inline asm
	// begin inline asm
	fma.rn.f32 %f17483, %f17924, %f32773, %f17479;
	// end inline asm
	// begin inline asm
	fma.rn.f32 %f17487, %f17924, %f32773, %f17483;
	// end inline asm
	// begin inline asm
	fma.rn.f32 %f17491, %f17924, %f32773, %f17487;
	// end inline asm
	// begin inline asm
	fma.rn.f32 %f17495, %f17924, %f32773, %f17491;
	// end inline asm
	// begin inline asm
	fma.rn.f32 %f17499, %f17924, %f32773, %f17495;
	// end inline asm
	// begin inline asm
	fma.rn.f32 %f17503, %f17924, %f32773, %f17499;
	// end inline asm
	// begin inline asm
	fma.rn.f32 %f17507, %f17924, %f32773, %f17503;
	// end inline asm
	// begin inline asm
	fma.rn.f32 %f17511, %f17924, %f32773, %f17507;
	// end inline asm
	// begin inline asm
	fma.rn.f32 %f17515, %f17924, %f32773, %f17511;
	// end inline asm
	// begin inline asm
	fma.rn.f32 %f17519, %f17924, %f32773, %f17515;
	// end inline asm
	// begin inline asm
	fma.rn.f32 %f17523, %f17924, %f32773, %f17519;
	// end inline asm
	// begin inline asm
	fma.rn.f32 %f17527, %f17924, %f32773, %f17523;
	// end inline asm
	// begin inline asm
	fma.rn.f32 %f17531, %f17924, %f32773, %f17527;
	// end inline asm
	// begin inline asm
	fma.rn.f32 %f17535, %f17924, %f32773, %f17531;
	// end inline asm
	// begin inline asm
	fma.rn.f32 %f17539, %f17924, %f32773, %f17535;
	// end inline asm
	// begin inline asm
	fma.rn.f32 %f17543, %f17924, %f32773, %f17539;
	// end inline asm
	// begin inline asm
	fma.rn.f32 %f17547, %f17924, %f32773, %f17543;
	// end inline asm
	// begin inline asm
	fma.rn.f32 %f17551, %f17924, %f32773, %f17547;
	// end inline asm
	// begin inline asm
	fma.rn.f32 %f17555, %f17924, %f32773, %f17551;
	// end inline asm
	// begin inline asm
	fma.rn.f32 %f17559, %f17924, %f32773, %f17555;
	// end inline asm
	// begin inline asm
	fma.rn.f32 %f17563, %f17924, %f32773, %f17559;
	// end inline asm
	// begin inline asm
	fma.rn.f32 %f17567, %f17924, %f32773, %f17563;
	// end inline asm
	// begin inline asm
	fma.rn.f32 %f17571, %f17924, %f32773, %f17567;
	// end inline asm
	// begin inline asm
	fma.rn.f32 %f17575, %f17924, %f32773, %f17571;
	// end inline asm
	// begin inline asm
	fma.rn.f32 %f17579, %f17924, %f32773, %f17575;
	// end inline asm
	// begin inline asm
	fma.rn.f32 %f17583, %f17924, %f32773, %f17579;
	// end inline asm
	// begin inline asm
	fma.rn.f32 %f17587, %f17924, %f32773, %f17583;
	// end inline asm
	// begin inline asm
	fma.rn.f32 %f17591, %f17924, %f32773, %f17587;
	// end inline asm
	// begin inline asm
	fma.rn.f32 %f17595, %f17924, %f32773, %f17591;
	// end inline asm
	// begin inline asm
	fma.rn.f32 %f17599, %f17924, %f32773, %f17595;
	// end inline asm
	// begin inline asm
	fma.rn.f32 %f17603, %f17924, %f32773, %f17599;
	// end inline asm
	// begin inline asm
	fma.rn.f32 %f17607, %f17924, %f32773, %f17603;
	// end inline asm
	// begin inline asm
	fma.rn.f32 %f17611, %f17924, %f32773, %f17607;
	// end inline asm
	// begin inline asm
	fma.rn.f32 %f17615, %f17924, %f32773, %f17611;
	// end inline asm
	// begin inline asm
	fma.rn.f32 %f17619, %f17924, %f32773, %f17615;
	// end inline asm
	// begin inline asm
	fma.rn.f32 %f17623, %f17924, %f32773, %f17619;
	// end inline asm
	// begin inline asm
	fma.rn.f32 %f17627, %f17924, %f32773, %f17623;
	// end inline asm
	// begin inline asm
	fma.rn.f32 %f17631, %f17924, %f32773, %f17627;
	// end inline asm
	// begin inline asm
	fma.rn.f32 %f17635, %f17924, %f32773, %f17631;
	// end inline asm
	// begin inline asm
	fma.rn.f32 %f17639, %f17924, %f32773, %f17635;
	// end inline asm
	// begin inline asm
	fma.rn.f32 %f17643, %f17924, %f32773, %f17639;
	// end inline asm
	// begin inline asm
	fma.rn.f32 %f17647, %f17924, %f32773, %f17643;
	// end inline asm
	// begin inline asm
	fma.rn.f32 %f17651, %f17924, %f32773, %f17647;
	// end inline asm
	// begin inline asm
	fma.rn.f32 %f17655, %f17924, %f32773, %f17651;
	// end inline asm
	// begin inline asm
	fma.rn.f32 %f17659, %f17924, %f32773, %f17655;
	// end inline asm
	// begin inline asm
	fma.rn.f32 %f17663, %f17924, %f32773, %f17659;
	// end inline asm
	// begin inline asm
	fma.rn.f32 %f17667, %f17924, %f32773, %f17663;
	// end inline asm
	// begin inline asm
	fma.rn.f32 %f17671, %f17924, %f32773, %f17667;
	// end inline asm
	// begin inline asm
	fma.rn.f32 %f17675, %f17924, %f32773, %f17671;
	// end inline asm
	// begin inline asm
	fma.rn.f32 %f17679, %f17924, %f32773, %f17675;
	// end inline asm
	// begin inline asm
	fma.rn.f32 %f17683, %f17924, %f32773, %f17679;
	// end inline asm
	// begin inline asm
	fma.rn.f32 %f17687, %f17924, %f32773, %f17683;
	// end inline asm
	// begin inline asm
	fma.rn.f32 %f17691, %f17924, %f32773, %f17687;
	// end inline asm
	// begin inline asm
	fma.rn.f32 %f17695, %f17924, %f32773, %f17691;
	// end inline asm
	// begin inline asm
	fma.rn.f32 %f17699, %f17924, %f32773, %f17695;
	// end inline asm
	// begin inline asm
	fma.rn.f32 %f17703, %f17924, %f32773, %f17699;
	// end inline asm
	// begin inline asm
	fma.rn.f32 %f17707, %f17924, %f32773, %f17703;
	// end inline asm
	// begin inline asm
	fma.rn.f32 %f17711, %f17924, %f32773, %f17707;
	// end inline asm
	// begin inline asm
	fma.rn.f32 %f17715, %f17924, %f32773, %f17711;
	// end inline asm
	// begin inline asm
	fma.rn.f32 %f17719, %f17924, %f32773, %f17715;
	// end inline asm
	// begin inline asm
	fma.rn.f32 %f17723, %f17924, %f32773, %f17719;
	// end inline asm
	// begin inline asm
	fma.rn.f32 %f17727, %f17924, %f32773, %f17723;
	// end inline asm
	// begin inline asm
	fma.rn.f32 %f17731, %f17924, %f32773, %f17727;
	// end inline asm
	// begin inline asm
	fma.rn.f32 %f17735, %f17924, %f32773, %f17731;
	// end inline asm
	// begin inline asm
	fma.rn.f32 %f17739, %f17924, %f32773, %f17735;
	// end inline asm
	// begin inline asm
	fma.rn.f32 %f17743, %f17924, %f32773, %f17739;
	// end inline asm
	// begin inline asm
	fma.rn.f32 %f17747, %f17924, %f32773, %f17743;
	// end inline asm
	// begin inline asm
	fma.rn.f32 %f17751, %f17924, %f32773, %f17747;
	// end inline asm
	// begin inline asm
	fma.rn.f32 %f17755, %f17924, %f32773, %f17751;
	// end inline asm
	// begin inline asm
	fma.rn.f32 %f17759, %f17924, %f32773, %f17755;
	// end inline asm
	// begin inline asm
	fma.rn.f32 %f17763, %f17924, %f32773, %f17759;
	// end inline asm
	// begin inline asm
	fma.rn.f32 %f17767, %f17924, %f32773, %f17763;
	// end inline asm
	// begin inline asm
	fma.rn.f32 %f17771, %f17924, %f32773, %f17767;
	// end inline asm
	// begin inline asm
	fma.rn.f32 %f17775, %f17924, %f32773, %f17771;
	// end inline asm
	// begin inline asm
	fma.rn.f32 %f17779, %f17924, %f32773, %f17775;
	// end inline asm
	// begin inline asm
	fma.rn.f32 %f17783, %f17924, %f32773, %f17779;
	// end inline asm
	// begin inline asm
	fma.rn.f32 %f17787, %f17924, %f32773, %f17783;
	// end inline asm
	// begin inline asm
	fma.rn.f32 %f17791, %f17924, %f32773, %f17787;
	// end inline asm
	// begin inline asm
	fma.rn.f32 %f17795, %f17924, %f32773, %f17791;
	// end inline asm
	// begin inline asm
	fma.rn.f32 %f17799, %f17924, %f32773, %f17795;
	// end inline asm
	// begin inline asm
	fma.rn.f32 %f17803, %f17924, %f32773, %f17799;
	// end inline asm
	// begin inline asm
	fma.rn.f32 %f17807, %f17924, %f32773, %f17803;
	// end inline asm
	// begin inline asm
	fma.rn.f32 %f17811, %f17924, %f32773, %f17807;
	// end inline asm
	// begin inline asm
	fma.rn.f32 %f17815, %f17924, %f32773, %f17811;
	// end inline asm
	// begin inline asm
	fma.rn.f32 %f17819, %f17924, %f32773, %f17815;
	// end inline asm
	// begin inline asm
	fma.rn.f32 %f17823, %f17924, %f32773, %f17819;
	// end inline asm
	// begin inline asm
	fma.rn.f32 %f17827, %f17924, %f32773, %f17823;
	// end inline asm
	// begin inline asm
	fma.rn.f32 %f17831, %f17924, %f32773, %f17827;
	// end inline asm
	// begin inline asm
	fma.rn.f32 %f17835, %f17924, %f32773, %f17831;
	// end inline asm
	// begin inline asm
	fma.rn.f32 %f17839, %f17924, %f32773, %f17835;
	// end inline asm
	// begin inline asm
	fma.rn.f32 %f17843, %f17924, %f32773, %f17839;
	// end inline asm
	// begin inline asm
	fma.rn.f32 %f17847, %f17924, %f32773, %f17843;
	// end inline asm
	// begin inline asm
	fma.rn.f32 %f17851, %f17924, %f32773, %f17847;
	// end inline asm
	// begin inline asm
	fma.rn.f32 %f17855, %f17924, %f32773, %f17851;
	// end inline asm
	// begin inline asm
	fma.rn.f32 %f17859, %f17924, %f32773, %f17855;
	// end inline asm
	// begin inline asm
	fma.rn.f32 %f17863, %f17924, %f32773, %f17859;
	// end inline asm
	// begin inline asm
	fma.rn.f32 %f17867, %f17924, %f32773, %f17863;
	// end inline asm
	// begin inline asm
	fma.rn.f32 %f17871, %f17924, %f32773, %f17867;
	// end inline asm
	// begin inline asm
	fma.rn.f32 %f17875, %f17924, %f32773, %f17871;
	// end inline asm
	// begin inline asm
	fma.rn.f32 %f17879, %f17924, %f32773, %f17875;
	// end inline asm
	// begin inline asm
	fma.rn.f32 %f17883, %f17924, %f32773, %f17879;
	// end inline asm
	// begin inline asm
	fma.rn.f32 %f17887, %f17924, %f32773, %f17883;
	// end inline asm
	// begin inline asm
	fma.rn.f32 %f17891, %f17924, %f32773, %f17887;
	// end inline asm
	// begin inline asm
	fma.rn.f32 %f17895, %f17924, %f32773, %f17891;
	// end inline asm
	// begin inline asm
	fma.rn.f32 %f17899, %f17924, %f32773, %f17895;
	// end inline asm
	// begin inline asm
	fma.rn.f32 %f17903, %f17924, %f32773, %f17899;
	// end inline asm
	// begin inline asm
	fma.rn.f32 %f17907, %f17924, %f32773, %f17903;
	// end inline asm
	// begin inline asm
	fma.rn.f32 %f17911, %f17924, %f32773, %f17907;
	// end inline asm
	// begin inline asm
	fma.rn.f32 %f17915, %f17924, %f32773, %f17911;
	// end inline asm
	// begin inline asm
	fma.rn.f32 %f17919, %f17924, %f32773, %f17915;
	// end inline asm
	// begin inline asm
	fma.rn.f32 %f17923, %f17924, %f32773, %f17919;
	// end inline asm
	sin.approx.f32 	%f18436, %f17923;
	// begin inline asm
	fma.rn.f32 %f17927, %f18436, %f32773, %f17923;
	// end inline asm
	// begin inline asm
	fma.rn.f32 %f17931, %f18436, %f32773, %f17927;
	// end inline asm
	// begin inline asm
	fma.rn.f32 %f17935, %f18436, %f32773, %f17931;
	// end inline asm
	// begin inline asm
	fma.rn.f32 %f17939, %f18436, %f32773, %f17935;
	// end inline asm
	// begin inline asm
	fma.rn.f32 %f17943, %f18436, %f32773, %f17939;
	// end inline asm
	// begin inline asm
	fma.rn.f32 %f17947, %f18436, %f32773, %f17943;
	// end inline asm
	// begin inline asm
	fma.rn.f32 %f17951, %f18436, %f32773, %f17947;
	// end inline asm
	// begin inline asm
	fma.rn.f32 %f17955, %f18436, %f32773, %f17951;
	// end inline asm
	// begin inline asm
	fma.rn.f32 %f17959, %f18436, %f32773, %f17955;
	// end inline asm
	// begin inline asm
	fma.rn.f32 %f17963, %f18436, %f32773, %f17959;
	// end inline asm
	// begin inline asm
	fma.rn.f32 %f17967, %f18436, %f32773, %f17963;
	// end inline asm
	// begin inline asm
	fma.rn.f32 %f17971, %f18436, %f32773, %f17967;
	// end inline asm
	// begin inline asm
	fma.rn.f32 %f17975, %f18436, %f32773, %f17971;
	// end inline asm
	// begin inline asm
	fma.rn.f32 %f17979, %f18436, %f32773, %f17975;
	// end inline asm
	// begin inline asm
	fma.rn.f32 %f17983, %f18436, %f32773, %f17979;
	// end inline asm
	// begin inline asm
	fma.rn.f32 %f17987, %f18436, %f32773, %f17983;
	// end inline asm
	// begin inline asm
	fma.rn.f32 %f17991, %f18436, %f32773, %f17987;
	// end inline asm
	// begin inline asm
	fma.rn.f32 %f17995, %f18436, %f32773, %f17991;
	// end inline asm
	// begin inline asm
	fma.rn.f32 %f17999, %f18436, %f32773, %f17995;
	// end inline asm
	// begin inline asm
	fma.rn.f32 %f18003, %f18436, %f32773, %f17999;
	// end inline asm
	// begin inline asm
	fma.rn.f32 %f18007, %f18436, %f32773, %f18003;
	// end inline asm
	// begin inline asm
	fma.rn.f32 %f18011, %f18436, %f32773, %f18007;
	// end inline asm
	// begin inline asm
	fma.rn.f32 %f18015, %f18436, %f32773, %f18011;
	// end inline asm
	// begin inline asm
	fma.rn.f32 %f18019, %f18436, %f32773, %f18015;
	// end inline asm
	// begin inline asm
	fma.rn.f32 %f18023, %f18436, %f32773, %f18019;
	// end inline asm
	// begin inline asm
	fma.rn.f32 %f18027, %f18436, %f32773, %f18023;
	// end inline asm
	// begin inline asm
	fma.rn.f32 %f18031, %f18436, %f32773, %f18027;
	// end inline asm
	// begin inline asm
	fma.rn.f32 %f18035, %f18436, %f32773, %f18031;
	// end inline asm
	// begin inline asm
	fma.rn.f32 %f18039, %f18436, %f32773, %f18035;
	// end inline asm
	// begin inline asm
	fma.rn.f32 %f18043, %f18436, %f32773, %f18039;
	// end inline asm
	// begin inline asm
	fma.rn.f32 %f18047, %f18436, %f32773, %f18043;
	// end inline asm
	// begin inline asm
	fma.rn.f32 %f18051, %f18436, %f32773, %f18047;
	// end inline asm
	// begin inline asm
	fma.rn.f32 %f18055, %f18436, %f32773, %f18051;
	// end inline asm
	// begin inline asm
	fma.rn.f32 %f18059, %f18436, %f32773, %f18055;
	// end inline asm
	// begin inline asm
	fma.rn.f32 %f18063, %f18436, %f32773, %f18059;
	// end inline asm
	// begin inline asm
	fma.rn.f32 %f18067, %f18436, %f32773, %f18063;
	// end inline asm
	// begin inline asm
	fma.rn.f32 %f18071, %f18436, %f32773, %f18067;
	// end inline asm
	// begin inline asm
	fma.rn.f32 %f18075, %f18436, %f32773, %f18071;
	// end inline asm
	// begin inline asm
	fma.rn.f32 %f18079, %f18436, %f32773, %f18075;
	// end inline asm
	// begin inline asm
	fma.rn.f32 %f18083, %f18436, %f32773, %f18079;
	// end inline asm
	// begin inline asm
	fma.rn.f32 %f18087, %f18436, %f32773, %f18083;
	// end inline asm
	// begin inline asm
	fma.rn.f32 %f18091, %f18436, %f32773, %f18087;
	// end inline asm
	// begin inline asm
	fma.rn.f32 %f18095, %f18436, %f32773, %f18091;
	// end inline asm
	// begin inline asm
	fma.rn.f32 %f18099, %f18436, %f32773, %f18095;
	// end inline asm
	// begin inline asm
	fma.rn.f32 %f18103, %f18436, %f32773, %f18099;
	// end inline asm
	// begin inline asm
	fma.rn.f32 %f18107, %f18436, %f32773, %f18103;
	// end inline asm
	// begin inline asm
	fma.rn.f32 %f18111, %f18436, %f32773, %f18107;
	// end inline asm
	// begin inline asm
	fma.rn.f32 %f18115, %f18436, %f32773, %f18111;
	// end inline asm
	// begin inline asm
	fma.rn.f32 %f18119, %f18436, %f32773, %f18115;
	// end inline asm
	// begin inline asm
	fma.rn.f32 %f18123, %f18436, %f32773, %f18119;
	// end inline asm
	// begin inline asm
	fma.rn.f32 %f18127, %f18436, %f32773, %f18123;
	// end inline asm
	// begin inline asm
	fma.rn.f32 %f18131, %f18436, %f32773, %f18127;
	// end inline asm
	// begin inline asm
	fma.rn.f32 %f18135, %f18436, %f32773, %f18131;
	// end inline asm
	// begin inline asm
	fma.rn.f32 %f18139, %f18436, %f32773, %f18135;
	// end inline asm
	// begin inline asm
	fma.rn.f32 %f18143, %f18436, %f32773, %f18139;
	// end inline asm
	// begin inline asm
	fma.rn.f32 %f18147, %f18436, %f32773, %f18143;
	// end inline asm
	// begin inline asm
	fma.rn.f32 %f18151, %f18436, %f32773, %f18147;
	// end inline asm
	// begin inline asm
	fma.rn.f32 %f18155, %f18436, %f32773, %f18151;
	// end inline asm
	// begin inline asm
	fma.rn.f32 %f18159, %f18436, %f32773, %f18155;
	// end inline asm
	// begin inline asm
	fma.rn.f32 %f18163, %f18436, %f32773, %f18159;
	// end inline asm
	// begin inline asm
	fma.rn.f32 %f18167, %f18436, %f32773, %f18163;
	// end inline asm
	// begin inline asm
	fma.rn.f32 %f18171, %f18436, %f32773, %f18167;
	// end inline asm
	// begin inline asm
	fma.rn.f32 %f18175, %f18436, %f32773, %f18171;
	// end inline asm
	// begin inline asm
	fma.rn.f32 %f18179, %f18436, %f32773, %f18175;
	// end inline asm
	// begin inline asm
	fma.rn.f32 %f18183, %f18436, %f32773, %f18179;
	// end inline asm
	// begin inline asm
	fma.rn.f32 %f18187, %f18436, %f32773, %f18183;
	// end inline asm
	// begin inline asm
	fma.rn.f32 %f18191, %f18436, %f32773, %f18187;
	// end inline asm
	// begin inline asm
	fma.rn.f32 %f18195, %f18436, %f32773, %f18191;
	// end inline asm
	// begin inline asm
	fma.rn.f32 %f18199, %f18436, %f32773, %f18195;
	// end inline asm
	// begin inline asm
	fma.rn.f32 %f18203, %f18436, %f32773, %f18199;
	// end inline asm
	// begin inline asm
	fma.rn.f32 %f18207, %f18436, %f32773, %f18203;
	// end inline asm
	// begin inline asm
	fma.rn.f32 %f18211, %f18436, %f32773, %f18207;
	// end inline asm
	// begin inline asm
	fma.rn.f32 %f18215, %f18436, %f32773, %f18211;
	// end inline asm
	// begin inline asm
	fma.rn.f32 %f18219, %f18436, %f32773, %f18215;
	// end inline asm
	// begin inline asm
	fma.rn.f32 %f18223, %f18436, %f32773, %f18219;
	// end inline asm
	// begin inline asm
	fma.rn.f32 %f18227, %f18436, %f32773, %f18223;
	// end inline asm
	// begin inline asm
	fma.rn.f32 %f18231, %f18436, %f32773, %f18227;
	// end inline asm
	// begin inline asm
	fma.rn.f32 %f18235, %f18436, %f32773, %f18231;
	// end inline asm
	// begin inline asm
	fma.rn.f32 %f18239, %f18436, %f32773, %f18235;
	// end inline asm
	// begin inline asm
	fma.rn.f32 %f18243, %f18436, %f32773, %f18239;
	// end inline asm
	// begin inline asm
	fma.rn.f32 %f18247, %f18436, %f32773, %f18243;
	// end inline asm
	// begin inline asm
	fma.rn.f32 %f18251, %f18436, %f32773, %f18247;
	// end inline asm
	// begin inline asm
	fma.rn.f32 %f18255, %f18436, %f32773, %f18251;
	// end inline asm
	// begin inline asm
	fma.rn.f32 %f18259, %f18436, %f32773, %f18255;
	// end inline asm
	// begin inline asm
	fma.rn.f32 %f18263, %f18436, %f32773, %f18259;
	// end inline asm
	// begin inline asm
	fma.rn.f32 %f18267, %f18436, %f32773, %f18263;
	// end inline asm
	// begin inline asm
	fma.rn.f32 %f18271, %f18436, %f32773, %f18267;
	// end inline asm
	// begin inline asm
	fma.rn.f32 %f18275, %f18436, %f32773, %f18271;
	// end inline asm
	// begin inline asm
	fma.rn.f32 %f18279, %f18436, %f32773, %f18275;
	// end inline asm
	// begin inline asm
	fma.rn.f32 %f18283, %f18436, %f32773, %f18279;
	// end inline asm
	// begin inline asm
	fma.rn.f32 %f18287, %f18436, %f32773, %f18283;
	// end inline asm
	// begin inline asm
	fma.rn.f32 %f18291, %f18436, %f32773, %f18287;
	// end inline asm
	// begin inline asm
	fma.rn.f32 %f18295, %f18436, %f32773, %f18291;
	// end inline asm
	// begin inline asm
	fma.rn.f32 %f18299, %f18436, %f32773, %f18295;
	// end inline asm
	// begin inline asm
	fma.rn.f32 %f18303, %f18436, %f32773, %f18299;
	// end inline asm
	// begin inline asm
	fma.rn.f32 %f18307, %f18436, %f32773, %f18303;
	// end inline asm
	// begin inline asm
	fma.rn.f32 %f18311, %f18436, %f32773, %f18307;
	// end inline asm
	// begin inline asm
	fma.rn.f32 %f18315, %f18436, %f32773, %f18311;
	// end inline asm
	// begin inline asm
	fma.rn.f32 %f18319, %f18436, %f32773, %f18315;
	// end inline asm
	// begin inline asm
	fma.rn.f32 %f18323, %f18436, %f32773, %f18319;
	// end inline asm
	// begin inline asm
	fma.rn.f32 %f18327, %f18436, %f32773, %f18323;
	// end inline asm
	// begin inline asm
	fma.rn.f32 %f18331, %f18436, %f32773, %f18327;
	// end inline asm
	// begin inline asm
	fma.rn.f32 %f18335, %f18436, %f32773, %f18331;
	// end inline asm
	// begin inline asm
	fma.rn.f32 %f18339, %f18436, %f32773, %f18335;
	// end inline asm
	// begin inline asm
	fma.rn.f32 %f18343, %f18436, %f32773, %f18339;
	// end inline asm
	// begin inline asm
	fma.rn.f32 %f18347, %f18436, %f32773, %f18343;
	// end inline asm
	// begin inline asm
	fma.rn.f32 %f18351, %f18436, %f32773, %f18347;
	// end inline asm
	// begin inline asm
	fma.rn.f32 %f18355, %f18436, %f32773, %f18351;
	// end inline asm
	// begin inline asm
	fma.rn.f32 %f18359, %f18436, %f32773, %f18355;
	// end inline asm
	// begin inline asm
	fma.rn.f32 %f18363, %f18436, %f32773, %f18359;
	// end inline asm
	// begin inline asm
	fma.rn.f32 %f18367, %f18436, %f32773, %f18363;
	// end inline asm
	// begin inline asm
	fma.rn.f32 %f18371, %f18436, %f32773, %f18367;
	// end inline asm
	// begin inline asm
	fma.rn.f32 %f18375, %f18436, %f32773, %f18371;
	// end inline asm
	// begin inline asm
	fma.rn.f32 %f18379, %f18436, %f32773, %f18375;
	// end inline asm
	// begin inline asm
	fma.rn.f32 %f18383, %f18436, %f32773, %f18379;
	// end inline asm
	// begin inline asm
	fma.rn.f32 %f18387, %f18436, %f32773, %f18383;
	// end inline asm
	// begin inline asm
	fma.rn.f32 %f18391, %f18436, %f32773, %f18387;
	// end inline asm
	// begin inline asm
	fma.rn.f32 %f18395, %f18436, %f32773, %f18391;
	// end inline asm
	// begin inline asm
	fma.rn.f32 %f18399, %f18436, %f32773, %f18395;
	// end inline asm
	// begin inline asm
	fma.rn.f32 %f18403, %f18436, %f32773, %f18399;
	// end inline asm
	// begin inline asm
	fma.rn.f32 %f18407, %f18436, %f32773, %f18403;
	// end inline asm
	// begin inline asm
	fma.rn.f32 %f18411, %f18436, %f32773, %f18407;
	// end inline asm
	// begin inline asm
	fma.rn.f32 %f18415, %f18436, %f32773, %f18411;
	// end inline asm
	// begin inline asm
	fma.rn.f32 %f18419, %f18436, %f32773, %f18415;
	// end inline asm
	// begin inline asm
	fma.rn.f32 %f18423, %f18436, %f32773, %f18419;
	// end inline asm
	// begin inline asm
	fma.rn.f32 %f18427, %f18436, %f32773, %f18423;
	// end inline asm
	// begin inline asm
	fma.rn.f32 %f18431, %f18436, %f32773, %f18427;
	// end inline asm
	// begin inline asm
	fma.rn.f32 %f18435, %f18436, %f32773, %f18431;
	// end inline asm
	sin.approx.f32 	%f18948, %f18435;
	// begin inline asm
	fma.rn.f32 %f18439, %f18948, %f32773, %f18435;
	// end inline asm
	// begin inline asm
	fma.rn.f32 %f18443, %f18948, %f32773, %f18439;
	// end inline asm
	// begin inline asm
	fma.rn.f32 %f18447, %f18948, %f32773, %f18443;
	// end inline asm
	// begin inline asm
	fma.rn.f32 %f18451, %f18948, %f32773, %f18447;
	// end inline asm
	// begin inline asm
	fma.rn.f32 %f18455, %f18948, %f32773, %f18451;
	// end inline asm
	// begin inline asm
	fma.rn.f32 %f18459, %f18948, %f32773, %f18455;
	// end inline asm
	// begin inline asm
	fma.rn.f32 %f18463, %f18948, %f32773, %f18459;
	// end inline asm
	// begin inline asm
	fma.rn.f32 %f18467, %f18948, %f32773, %f18463;
	// end inline asm
	// begin inline asm
	fma.rn.f32 %f18471, %f18948, %f32773, %f18467;
	// end inline asm
	// begin inline asm
	fma.rn.f32 %f18475, %f18948, %f32773, %f18471;
	// end inline asm
	// begin inline asm
	fma.rn.f32 %f18479, %f18948, %f32773, %f18475;
	// end inline asm
	// begin inline asm
	fma.rn.f32 %f18483, %f18948, %f32773, %f18479;
	// end inline asm
	// begin inline asm
	fma.rn.f32 %f18487, %f18948, %f32773, %f18483;
	// end inline asm
	// begin inline asm
	fma.rn.f32 %f18491, %f18948, %f32773, %f18487;
	// end inline asm
	// begin inline asm
	fma.rn.f32 %f18495, %f18948, %f32773, %f18491;
	// end inline asm
	// begin inline asm
	fma.rn.f32 %f18499, %f18948, %f32773, %f18495;
	// end inline asm
	// begin inline asm
	fma.rn.f32 %f18503, %f18948, %f32773, %f18499;
	// end inline asm
	// begin inline asm
	fma.rn.f32 %f18507, %f18948, %f32773, %f18503;
	// end inline asm
	// begin inline asm
	fma.rn.f32 %f18511, %f18948, %f32773, %f18507;
	// end inline asm
	// begin inline asm
	fma.rn.f32 %f18515, %f18948, %f32773, %f18511;
	// end inline asm
	// begin inline asm
	fma.rn.f32 %f18519, %f18948, %f32773, %f18515;
	// end inline asm
	// begin inline asm
	fma.rn.f32 %f18523, %f18948, %f32773, %f18519;
	// end inline asm
	// begin inline asm
	fma.rn.f32 %f18527, %f18948, %f32773, %f18523;
	// end inline asm
	// begin inline asm
	fma.rn.f32 %f18531, %f18948, %f32773, %f18527;
	// end inline asm
	// begin inline asm
	fma.rn.f32 %f18535, %f18948, %f32773, %f18531;
	// end inline asm
	// begin inline asm
	fma.rn.f32 %f18539, %f18948, %f32773, %f18535;
	// end inline asm
	// begin inline asm
	fma.rn.f32 %f18543, %f18948, %f32773, %f18539;
	// end inline asm
	// begin inline asm
	fma.rn.f32 %f18547, %f18948, %f32773, %f18543;
	// end inline asm
	// begin inline asm
	fma.rn.f32 %f18551, %f18948, %f32773, %f18547;
	// end inline asm
	// begin inline asm
	fma.rn.f32 %f18555, %f18948, %f32773, %f18551;
	// end inline asm
	// begin inline asm
	fma.rn.f32 %f18559, %f18948, %f32773, %f18555;
	// end inline asm
	// begin inline asm
	fma.rn.f32 %f18563, %f18948, %f32773, %f18559;
	// end inline asm
	// begin inline asm
	fma.rn.f32 %f18567, %f18948, %f32773, %f18563;
	// end inline asm
	// begin inline asm
	fma.rn.f32 %f18571, %f18948, %f32773, %f18567;
	// end inline asm
	// begin inline asm
	fma.rn.f32 %f18575, %f18948, %f32773, %f18571;
	// end inline asm
	// begin inline asm
	fma.rn.f32 %f18579, %f18948, %f32773, %f18575;
	// end inline asm
	// begin inline asm
	fma.rn.f32 %f18583, %f18948, %f32773, %f18579;
	// end inline asm
	// begin inline asm
	fma.rn.f32 %f18587, %f18948, %f32773, %f18583;
	// end inline asm
	// begin inline asm
	fma.rn.f32 %f18591, %f18948, %f32773, %f18587;
	// end inline asm
	// begin inline asm
	fma.rn.f32 %f18595, %f18948, %f32773, %f18591;
	// end inline asm
	// begin inline asm
	fma.rn.f32 %f18599, %f18948, %f32773, %f18595;
	// end inline asm
	// begin inline asm
	fma.rn.f32 %f18603, %f18948, %f32773, %f18599;
	// end inline asm
	// begin inline asm
	fma.rn.f32 %f18607, %f18948, %f32773, %f18603;
	// end inline asm
	// begin inline asm
	fma.rn.f32 %f18611, %f18948, %f32773, %f18607;
	// end inline asm
	// begin inline asm
	fma.rn.f32 %f18615, %f18948, %f32773, %f18611;
	// end inline asm
	// begin inline asm
	fma.rn.f32 %f18619, %f18948, %f32773, %f18615;
	// end inline asm
	// begin inline asm
	fma.rn.f32 %f18623, %f18948, %f32773, %f18619;
	// end inline asm
	// begin inline asm
	fma.rn.f32 %f18627, %f18948, %f32773, %f18623;
	// end inline asm
	// begin inline asm
	fma.rn.f32 %f18631, %f18948, %f32773, %f18627;
	// end inline asm
	// begin inline asm
	fma.rn.f32 %f18635, %f18948, %f32773, %f18631;
	// end inline asm
	// begin inline asm
	fma.rn.f32 %f18639, %f18948, %f32773, %f18635;
	// end inline asm
	// begin inline asm
	fma.rn.f32 %f18643, %f18948, %f32773, %f18639;
	// end inline asm
	// begin inline asm
	fma.rn.f32 %f18647, %f18948, %f32773, %f18643;
	// end inline asm
	// begin inline asm
	fma.rn.f32 %f18651, %f18948, %f32773, %f18647;
	// end inline asm
	// begin inline asm
	fma.rn.f32 %f18655, %f18948, %f32773, %f18651;
	// end inline asm
	// begin inline asm
	fma.rn.f32 %f18659, %f18948, %f32773, %f18655;
	// end inline asm
	// begin inline asm
	fma.rn.f32 %f18663, %f18948, %f32773, %f18659;
	// end inline asm
	// begin inline asm
	fma.rn.f32 %f18667, %f18948, %f32773, %f18663;
	// end inline asm
	// begin inline asm
	fma.rn.f32 %f18671, %f18948, %f32773, %f18667;
	// end inline asm
	// begin inline asm
	fma.rn.f32 %f18675, %f18948, %f32773, %f18671;
	// end inline asm
	// begin inline asm
	fma.rn.f32 %f18679, %f18948, %f32773, %f18675;
	// end inline asm
	// begin inline asm
	fma.rn.f32 %f18683, %f18948, %f32773, %f18679;
	// end inline asm
	// begin inline asm
	fma.rn.f32 %f18687, %f18948, %f32773, %f18683;
	// end inline asm
	// begin inline asm
	fma.rn.f32 %f18691, %f18948, %f32773, %f18687;
	// end inline asm
	// begin inline asm
	fma.rn.f32 %f18695, %f18948, %f32773, %f18691;
	// end inline asm
	// begin inline asm
	fma.rn.f32 %f18699, %f18948, %f32773, %f18695;
	// end inline asm
	// begin inline asm
	fma.rn.f32 %f18703, %f18948, %f32773, %f18699;
	// end inline asm
	// begin inline asm
	fma.rn.f32 %f18707, %f18948, %f32773, %f18703;
	// end inline asm
	// begin inline asm
	fma.rn.f32 %f18711, %f18948, %f32773, %f18707;
	// end inline asm
	// begin inline asm
	fma.rn.f32 %f18715, %f18948, %f32773, %f18711;
	// end inline asm
	// begin inline asm
	fma.rn.f32 %f18719, %f18948, %f32773, %f18715;
	// end inline asm
	// begin inline asm
	fma.rn.f32 %f18723, %f18948, %f32773, %f18719;
	// end inline asm
	// begin inline asm
	fma.rn.f32 %f18727, %f18948, %f32773, %f18723;
	// end inline asm
	// begin inline asm
	fma.rn.f32 %f18731, %f18948, %f32773, %f18727;
	// end inline asm
	// begin inline asm
	fma.rn.f32 %f18735, %f18948, %f32773, %f18731;
	// end inline asm
	// begin inline asm
	fma.rn.f32 %f18739, %f18948, %f32773, %f18735;
	// end inline asm
	// begin inline asm
	fma.rn.f32 %f18743, %f18948, %f32773, %f18739;
	// end inline asm
	// begin inline asm
	fma.rn.f32 %f18747, %f18948, %f32773, %f18743;
	// end inline asm
	// begin inline asm
	fma.rn.f32 %f18751, %f18948, %f32773, %f18747;
	// end inline asm
	// begin inline asm
	fma.rn.f32 %f18755, %f18948, %f32773, %f18751;
	// end inline asm
	// begin inline asm
	fma.rn.f32 %f18759, %f18948, %f32773, %f18755;
	// end inline asm
	// begin inline asm
	fma.rn.f32 %f18763, %f18948, %f32773, %f18759;
	// end inline asm
	// begin inline asm
	fma.rn.f32 %f18767, %f18948, %f32773, %f18763;
	// end inline asm
	// begin inline asm
	fma.rn.f32 %f18771, %f18948, %f32773, %f18767;
	// end inline asm
	// begin inline asm
	fma.rn.f32 %f18775, %f18948, %f32773, %f18771;
	// end inline asm
	// begin inline asm
	fma.rn.f32 %f18779, %f18948, %f32773, %f18775;
	// end inline asm
	// begin inline asm
	fma.rn.f32 %f18783, %f18948, %f32773, %f18779;
	// end inline asm
	// begin inline asm
	fma.rn.f32 %f18787, %f18948, %f32773, %f18783;
	// end inline asm
	// begin inline asm
	fma.rn.f32 %f18791, %f18948, %f32773, %f18787;
	// end inline asm
	// begin inline asm
	fma.rn.f32 %f18795, %f18948, %f32773, %f18791;
	// end inline asm
	// begin inline asm
	fma.rn.f32 %f18799, %f18948, %f32773, %f18795;
	// end inline asm
	// begin inline asm
	fma.rn.f32 %f18803, %f18948, %f32773, %f18799;
	// end inline asm
	// begin inline asm
	fma.rn.f32 %f18807, %f18948, %f32773, %f18803;
	// end inline asm
	// begin inline asm
	fma.rn.f32 %f18811, %f18948, %f32773, %f18807;
	// end inline asm
	// begin inline asm
	fma.rn.f32 %f18815, %f18948, %f32773, %f18811;
	// end inline asm
	// begin inline asm
	fma.rn.f32 %f18819, %f18948, %f32773, %f18815;
	// end inline asm
	// begin inline asm
	fma.rn.f32 %f18823, %f18948, %f32773, %f18819;
	// end inline asm
	// begin inline asm
	fma.rn.f32 %f18827, %f18948, %f32773, %f18823;
	// end inline asm
	// begin inline asm
	fma.rn.f32 %f18831, %f18948, %f32773, %f18827;
	// end inline asm
	// begin inline asm
	fma.rn.f32 %f18835, %f18948, %f32773, %f18831;
	// end inline asm
	// begin inline asm
	fma.rn.f32 %f18839, %f18948, %f32773, %f18835;
	// end inline asm
	// begin inline asm
	fma.rn.f32 %f18843, %f18948, %f32773, %f18839;
	// end inline asm
	// begin inline asm
	fma.rn.f32 %f18847, %f18948, %f32773, %f18843;
	// end inline asm
	// begin inline asm
	fma.rn.f32 %f18851, %f18948, %f32773, %f18847;
	// end inline asm
	// begin inline asm
	fma.rn.f32 %f18855, %f18948, %f32773, %f18851;
	// end inline asm
	// begin inline asm
	fma.rn.f32 %f18859, %f18948, %f32773, %f18855;
	// end inline asm
	// begin inline asm
	fma.rn.f32 %f18863, %f18948, %f32773, %f18859;
	// end inline asm
	// begin inline asm
	fma.rn.f32 %f18867, %f18948, %f32773, %f18863;
	// end inline asm
	// begin inline asm
	fma.rn.f32 %f18871, %f18948, %f32773, %f18867;
	// end inline asm
	// begin inline asm
	fma.rn.f32 %f18875, %f18948, %f32773, %f18871;
	// end inline asm
	// begin inline asm
	fma.rn.f32 %f18879, %f18948, %f32773, %f18875;
	// end inline asm
	// begin inline asm
	fma.rn.f32 %f18883, %f18948, %f32773, %f18879;
	// end inline asm
	// begin inline asm
	fma.rn.f32 %f18887, %f18948, %f32773, %f18883;
	// end inline asm
	// begin inline asm
	fma.rn.f32 %f18891, %f18948, %f32773, %f18887;
	// end inline asm
	// begin inline asm
	fma.rn.f32 %f18895, %f18948, %f32773, %f18891;
	// end inline asm
	// begin inline asm
	fma.rn.f32 %f18899, %f18948, %f32773, %f18895;
	// end inline asm
	// begin inline asm
	fma.rn.f32 %f18903, %f18948, %f32773, %f18899;
	// end inline asm
	// begin inline asm
	fma.rn.f32 %f18907, %f18948, %f32773, %f18903;
	// end inline asm
	// begin inline asm
	fma.rn.f32 %f18911, %f18948, %f32773, %f18907;
	// end inline asm
	// begin inline asm
	fma.rn.f32 %f18915, %f18948, %f32773, %f18911;
	// end inline asm
	// begin inline asm
	fma.rn.f32 %f18919, %f18948, %f32773, %f18915;
	// end inline asm
	// begin inline asm
	fma.rn.f32 %f18923, %f18948, %f32773, %f18919;
	// end inline asm
	// begin inline asm
	fma.rn.f32 %f18927, %f18948, %f32773, %f18923;
	// end inline asm
	// begin inline asm
	fma.rn.f32 %f18931, %f18948, %f32773, %f18927;
	// end inline asm
	// begin inline asm
	fma.rn.f32 %f18935, %f18948, %f32773, %f18931;
	// end inline asm
	// begin inline asm
	fma.rn.f32 %f18939, %f18948, %f32773, %f18935;
	// end inline asm
	// begin inline asm
	fma.rn.f32 %f18943, %f18948, %f32773, %f18939;
	// end inline asm
	// begin inline asm
	fma.rn.f32 %f18947, %f18948, %f32773, %f18943;
	// end inline asm
	sin.approx.f32 	%f19460, %f18947;
	// begin inline asm
	fma.rn.f32 %f18951, %f19460, %f32773, %f18947;
	// end inline asm
	// begin inline asm
	fma.rn.f32 %f18955, %f19460, %f32773, %f18951;
	// end inline asm
	// begin inline asm
	fma.rn.f32 %f18959, %f19460, %f32773, %f18955;
	// end inline asm
	// begin inline asm
	fma.rn.f32 %f18963, %f19460, %f32773, %f18959;
	// end inline asm
	// begin inline asm
	fma.rn.f32 %f18967, %f19460, %f32773, %f18963;
	// end inline asm
	// begin inline asm
	fma.rn.f32 %f18971, %f19460, %f32773, %f18967;
	// end inline asm
	// begin inline asm
	fma.rn.f32 %f18975, %f19460, %f32773, %f18971;
	// end inline asm
	// begin inline asm
	fma.rn.f32 %f18979, %f19460, %f32773, %f18975;
	// end inline asm
	// begin inline asm
	fma.rn.f32 %f18983, %f19460, %f32773, %f18979;
	// end inline asm
	// begin inline asm
	fma.rn.f32 %f18987, %f19460, %f32773, %f18983;
	// end inline asm
	// begin inline asm
	fma.rn.f32 %f18991, %f19460, %f32773, %f18987;
	// end inline asm
	// begin inline asm
	fma.rn.f32 %f18995, %f19460, %f32773, %f18991;
	// end inline asm
	// begin inline asm
	fma.rn.f32 %f18999, %f19460, %f32773, %f18995;
	// end inline asm
	// begin inline asm
	fma.rn.f32 %f19003, %f19460, %f32773, %f18999;
	// end inline asm
	// begin inline asm
	fma.rn.f32 %f19007, %f19460, %f32773, %f19003;
	// end inline asm
	// begin inline asm
	fma.rn.f32 %f19011, %f19460, %f32773, %f19007;
	// end inline asm
	// begin inline asm
	fma.rn.f32 %f19015, %f19460, %f32773, %f19011;
	// end inline asm
	// begin inline asm
	fma.rn.f32 %f19019, %f19460, %f32773, %f19015;
	// end inline asm
	// begin inline asm
	fma.rn.f32 %f19023, %f19460, %f32773, %f19019;
	// end inline asm
	// begin inline asm
	fma.rn.f32 %f19027, %f19460, %f32773, %f19023;
	// end inline asm
	// begin inline asm
	fma.rn.f32 %f19031, %f19460, %f32773, %f19027;
	// end inline asm
	// begin inline asm
	fma.rn.f32 %f19035, %f19460, %f32773, %f19031;
	// end inline asm
	// begin inline asm
	fma.rn.f32 %f19039, %f19460, %f32773, %f19035;
	// end inline asm
	// begin inline asm
	fma.rn.f32 %f19043, %f19460, %f32773, %f19039;
	// end inline asm
	// begin inline asm
	fma.rn.f32 %f19047, %f19460, %f32773, %f19043;
	// end inline asm
	// begin inline asm
	fma.rn.f32 %f19051, %f19460, %f32773, %f19047;
	// end inline asm
	// begin inline asm
	fma.rn.f32 %f19055, %f19460, %f32773, %f19051;
	// end inline asm
	// begin inline asm
	fma.rn.f32 %f19059, %f19460, %f32773, %f19055;
	// end inline asm
	// begin inline asm
	fma.rn.f32 %f19063, %f19460, %f32773, %f19059;
	// end inline asm
	// begin inline asm
	fma.rn.f32 %f19067, %f19460, %f32773, %f19063;
	// end inline asm
	// begin inline asm
	fma.rn.f32 %f19071, %f19460, %f32773, %f19067;
	// end inline asm
	// begin inline asm
	fma.rn.f32 %f19075, %f19460, %f32773, %f19071;
	// end inline asm
	// begin inline asm
	fma.rn.f32 %f19079, %f19460, %f32773, %f19075;
	// end inline asm
	// begin inline asm
	fma.rn.f32 %f19083, %f19460, %f32773, %f19079;
	// end inline asm
	// begin inline asm
	fma.rn.f32 %f19087, %f19460, %f32773, %f19083;
	// end inline asm
	// begin inline asm
	fma.rn.f32 %f19091, %f19460, %f32773, %f19087;
	// end inline asm
	// begin inline asm
	fma.rn.f32 %f19095, %f19460, %f32773, %f19091;
	// end inline asm
	// begin inline asm
	fma.rn.f32 %f19099, %f19460, %f32773, %f19095;
	// end inline asm
	// begin inline asm
	fma.rn.f32 %f19103, %f19460, %f32773, %f19099;
	// end inline asm
	// begin inline asm
	fma.rn.f32 %f19107, %f19460, %f32773, %f19103;
	// end inline asm
	// begin inline asm
	fma.rn.f32 %f19111, %f19460, %f32773, %f19107;
	// end inline asm
	// begin inline asm
	fma.rn.f32 %f19115, %f19460, %f32773, %f19111;
	// end inline asm
	// begin inline asm
	fma.rn.f32 %f19119, %f19460, %f32773, %f19115;
	// end inline asm
	// begin inline asm
	fma.rn.f32 %f19123, %f19460, %f32773, %f19119;
	// end inline asm
	// begin inline asm
	fma.rn.f32 %f19127, %f19460, %f32773, %f19123;
	// end inline asm
	// begin inline asm
	fma.rn.f32 %f19131, %f19460, %f32773, %f19127;
	// end inline asm
	// begin inline asm
	fma.rn.f32 %f19135, %f19460, %f32773, %f19131;
	// end inline asm
	// begin inline asm
	fma.rn.f32 %f19139, %f19460, %f32773, %f19135;
	// end inline asm
	// begin inline asm
	fma.rn.f32 %f19143, %f19460, %f32773, %f19139;
	// end inline asm
	// begin inline asm
	fma.rn.f32 %f19147, %f19460, %f32773, %f19143;
	// end inline asm
	// begin inline asm
	fma.rn.f32 %f19151, %f19460, %f32773, %f19147;
	// end inline asm
	// begin inline asm
	fma.rn.f32 %f19155, %f19460, %f32773, %f19151;
	// end inline asm
	// begin inline asm
	fma.rn.f32 %f19159, %f19460, %f32773, %f19155;
	// end inline asm
	// begin inline asm
	fma.rn.f32 %f19163, %f19460, %f32773, %f19159;
	// end inline asm
	// begin inline asm
	fma.rn.f32 %f19167, %f19460, %f32773, %f19163;
	// end inline asm
	// begin inline asm
	fma.rn.f32 %f19171, %f19460, %f32773, %f19167;
	// end inline asm
	// begin inline asm
	fma.rn.f32 %f19175, %f19460, %f32773, %f19171;
	// end inline asm
	// begin inline asm
	fma.rn.f32 %f19179, %f19460, %f32773, %f19175;
	// end inline asm
	// begin inline asm
	fma.rn.f32 %f19183, %f19460, %f32773, %f19179;
	// end inline asm
	// begin inline asm
	fma.rn.f32 %f19187, %f19460, %f32773, %f19183;
	// end inline asm
	// begin inline asm
	fma.rn.f32 %f19191, %f19460, %f32773, %f19187;
	// end inline asm
	// begin inline asm
	fma.rn.f32 %f19195, %f19460, %f32773, %f19191;
	// end inline asm
	// begin inline asm
	fma.rn.f32 %f19199, %f19460, %f32773, %f19195;
	// end inline asm
	// begin inline asm
	fma.rn.f32 %f19203, %f19460, %f32773, %f19199;
	// end inline asm
	// begin inline asm
	fma.rn.f32 %f19207, %f19460, %f32773, %f19203;
	// end inline asm
	// begin inline asm
	fma.rn.f32 %f19211, %f19460, %f32773, %f19207;
	// end inline asm
	// begin inline asm
	fma.rn.f32 %f19215, %f19460, %f32773, %f19211;
	// end inline asm
	// begin inline asm
	fma.rn.f32 %f19219, %f19460, %f32773, %f19215;
	// end inline asm
	// begin inline asm
	fma.rn.f32 %f19223, %f19460, %f32773, %f19219;
	// end inline asm
	// begin inline asm
	fma.rn.f32 %f19227, %f19460, %f32773, %f19223;
	// end inline asm
	// begin inline asm
	fma.rn.f32 %f19231, %f19460, %f32773, %f19227;
	// end inline asm
	// begin inline asm
	fma.rn.f32 %f19235, %f19460, %f32773, %f19231;
	// end inline asm
	// begin inline asm
	fma.rn.f32 %f19239, %f19460, %f32773, %f19235;
	// end inline asm
	// begin inline asm
	fma.rn.f32 %f19243, %f19460, %f32773, %f19239;
	// end inline asm
	// begin inline asm
	fma.rn.f32 %f19247, %f19460, %f32773, %f19243;
	// end inline asm
	// begin inline asm
	fma.rn.f32 %f19251, %f19460, %f32773, %f19247;
	// end inline asm
	// begin inline asm
	fma.rn.f32 %f19255, %f19460, %f32773, %f19251;
	// end inline asm
	// begin inline asm
	fma.rn.f32 %f19259, %f19460, %f32773, %f19255;
	// end inline asm
	// begin inline asm
	fma.rn.f32 %f19263, %f19460, %f32773, %f19259;
	// end inline asm
	// begin inline asm
	fma.rn.f32 %f19267, %f19460, %f32773, %f19263;
	// end inline asm
	// begin inline asm
	fma.rn.f32 %f19271, %f19460, %f32773, %f19267;
	// end inline asm
	// begin inline asm
	fma.rn.f32 %f19275, %f19460, %f32773, %f19271;
	// end inline asm
	// begin inline asm
	fma.rn.f32 %f19279, %f19460, %f32773, %f19275;
	// end inline asm
	// begin inline asm
	fma.rn.f32 %f19283, %f19460, %f32773, %f19279;
	// end inline asm
	// begin inline asm
	fma.rn.f32 %f19287, %f19460, %f32773, %f19283;
	// end inline asm
	// begin inline asm
	fma.rn.f32 %f19291, %f19460, %f32773, %f19287;
	// end inline asm
	// begin inline asm
	fma.rn.f32 %f19295, %f19460, %f32773, %f19291;
	// end inline asm
	// begin inline asm
	fma.rn.f32 %f19299, %f19460, %f32773, %f19295;
	// end inline asm
	// begin inline asm
	fma.rn.f32 %f19303, %f19460, %f32773, %f19299;
	// end inline asm
	// begin inline asm
	fma.rn.f32 %f19307, %f19460, %f32773, %f19303;
	// end inline asm
	// begin inline asm
	fma.rn.f32 %f19311, %f19460, %f32773, %f19307;
	// end inline asm
	// begin inline asm
	fma.rn.f32 %f19315, %f19460, %f32773, %f19311;
	// end inline asm
	// begin inline asm
	fma.rn.f32 %f19319, %f19460, %f32773, %f19315;
	// end inline asm
	// begin inline asm
	fma.rn.f32 %f19323, %f19460, %f32773, %f19319;
	// end inline asm
	// begin inline asm
	fma.rn.f32 %f19327, %f19460, %f32773, %f19323;
	// end inline asm
	// begin inline asm
	fma.rn.f32 %f19331, %f19460, %f32773, %f19327;
	// end inline asm
	// begin inline asm
	fma.rn.f32 %f19335, %f19460, %f32773, %f19331;
	// end inline asm
	// begin inline asm
	fma.rn.f32 %f19339, %f19460, %f32773, %f19335;
	// end inline asm
	// begin inline asm
	fma.rn.f32 %f19343, %f19460, %f32773, %f19339;
	// end inline asm
	// begin inline asm
	fma.rn.f32 %f19347, %f19460, %f32773, %f19343;
	// end inline asm
	// begin inline asm
	fma.rn.f32 %f19351, %f19460, %f32773, %f19347;
	// end inline asm
	// begin inline asm
	fma.rn.f32 %f19355, %f19460, %f32773, %f19351;
	// end inline asm
	// begin inline asm
	fma.rn.f32 %f19359, %f19460, %f32773, %f19355;
	// end inline asm
	// begin inline asm
	fma.rn.f32 %f19363, %f19460, %f32773, %f19359;
	// end inline asm
	// begin inline asm
	fma.rn.f32 %f19367, %f19460, %f32773, %f19363;
	// end inline asm
	// begin inline asm
	fma.rn.f32 %f19371, %f19460, %f32773, %f19367;
	// end inline asm
	// begin inline asm
	fma.rn.f32 %f19375, %f19460, %f32773, %f19371;
	// end inline asm
	// begin inline asm
	fma.rn.f32 %f19379, %f19460, %f32773, %f19375;
	// end inline asm
	// begin inline asm
	fma.rn.f32 %f19383, %f19460, %f32773, %f19379;
	// end inline asm
	// begin inline asm
	fma.rn.f32 %f19387, %f19460, %f32773, %f19383;
	// end inline asm
	// begin inline asm
	fma.rn.f32 %f19391, %f19460, %f32773, %f19387;
	// end inline asm
	// begin inline asm
	fma.rn.f32 %f19395, %f19460, %f32773, %f19391;
	// end inline asm
	// begin inline asm
	fma.rn.f32 %f19399, %f19460, %f32773, %f19395;
	// end inline asm
	// begin inline asm
	fma.rn.f32 %f19403, %f19460, %f32773, %f19399;
	// end inline asm
	// begin inline asm
	fma.rn.f32 %f19407, %f19460, %f32773, %f19403;
	// end inline asm
	// begin inline asm
	fma.rn.f32 %f19411, %f19460, %f32773, %f19407;
	// end inline asm
	// begin inline asm
	fma.rn.f32 %f19415, %f19460, %f32773, %f19411;
	// end inline asm
	// begin inline asm
	fma.rn.f32 %f19419, %f19460, %f32773, %f19415;
	// end inline asm
	// begin inline asm
	fma.rn.f32 %f19423, %f19460, %f32773, %f19419;
	// end inline asm
	// begin inline asm
	fma.rn.f32 %f19427, %f19460, %f32773, %f19423;
	// end inline asm
	// begin inline asm
	fma.rn.f32 %f19431, %f19460, %f32773, %f19427;
	// end inline asm
	// begin inline asm
	fma.rn.f32 %f19435, %f19460, %f32773, %f19431;
	// end inline asm
	// begin inline asm
	fma.rn.f32 %f19439, %f19460, %f32773, %f19435;
	// end inline asm
	// begin inline asm
	fma.rn.f32 %f19443, %f19460, %f32773, %f19439;
	// end inline asm
	// begin inline asm
	fma.rn.f32 %f19447, %f19460, %f32773, %f19443;
	// end inline asm
	// begin inline asm
	fma.rn.f32 %f19451, %f19460, %f32773, %f19447;
	// end inline asm
	// begin inline asm
	fma.rn.f32 %f19455, %f19460, %f32773, %f19451;
	// end inline asm
	// begin inline asm
	fma.rn.f32 %f19459, %f19460, %f32773, %f19455;
	// end inline asm
	sin.approx.f32 	%f19972, %f19459;
	// begin inline asm
	fma.rn.f32 %f19463, %f19972, %f32773, %f19459;
	// end inline asm
	// begin inline asm
	fma.rn.f32 %f19467, %f19972, %f32773, %f19463;
	// end inline asm
	// begin inline asm
	fma.rn.f32 %f19471, %f19972, %f32773, %f19467;
	// end inline asm
	// begin inline asm
	fma.rn.f32 %f19475, %f19972, %f32773, %f19471;
	// end inline asm
	// begin inline asm
	fma.rn.f32 %f19479, %f19972, %f32773, %f19475;
	// end inline asm
	// begin inline asm
	fma.rn.f32 %f19483, %f19972, %f32773, %f19479;
	// end inline asm
	// begin inline asm
	fma.rn.f32 %f19487, %f19972, %f32773, %f19483;
	// end inline asm
	// begin inline asm
	fma.rn.f32 %f19491, %f19972, %f32773, %f19487;
	// end inline asm
	// begin inline asm
	fma.rn.f32 %f19495, %f19972, %f32773, %f19491;
	// end inline asm
	// begin inline asm
	fma.rn.f32 %f19499, %f19972, %f32773, %f19495;
	// end inline asm
	// begin inline asm
	fma.rn.f32 %f19503, %f19972, %f32773, %f19499;
	// end inline asm
	// begin inline asm
	fma.rn.f32 %f19507, %f19972, %f32773, %f19503;
	// end inline asm
	// begin inline asm
	fma.rn.f32 %f19511, %f19972, %f32773, %f19507;
	// end inline asm
	// begin inline asm
	fma.rn.f32 %f19515, %f19972, %f32773, %f19511;
	// end inline asm
	// begin inline asm
	fma.rn.f32 %f19519, %f19972, %f32773, %f19515;
	// end inline asm
	// begin inline asm
	fma.rn.f32 %f19523, %f19972, %f32773, %f19519;
	// end inline asm
	// begin inline asm
	fma.rn.f32 %f19527, %f19972, %f32773, %f19523;
	// end inline asm
	// begin inline asm
	fma.rn.f32 %f19531, %f19972, %f32773, %f19527;
	// end inline asm
	// begin inline asm
	fma.rn.f32 %f19535, %f19972, %f32773, %f19531;
	// end inline asm
	// begin inline asm
	fma.rn.f32 %f19539, %f19972, %f32773, %f19535;
	// end inline asm
	// begin inline asm
	fma.rn.f32 %f19543, %f19972, %f32773, %f19539;
	// end inline asm
	// begin inline asm
	fma.rn.f32 %f19547, %f19972, %f32773, %f19543;
	// end inline asm
	// begin inline asm
	fma.rn.f32 %f19551, %f19972, %f32773, %f19547;
	// end inline asm
	// begin inline asm
	fma.rn.f32 %f19555, %f19972, %f32773, %f19551;
	// end inline asm
	// begin inline asm
	fma.rn.f32 %f19559, %f19972, %f32773, %f19555;
	// end inline asm
	// begin inline asm
	fma.rn.f32 %f19563, %f19972, %f32773, %f19559;
	// end inline asm
	// begin inline asm
	fma.rn.f32 %f19567, %f19972, %f32773, %f19563;
	// end inline asm
	// begin inline asm
	fma.rn.f32 %f19571, %f19972, %f32773, %f19567;
	// end inline asm
	// begin inline asm
	fma.rn.f32 %f19575, %f19972, %f32773, %f19571;
	// end inline asm
	// begin inline asm
	fma.rn.f32 %f19579, %f19972, %f32773, %f19575;
	// end inline asm
	// begin inline asm
	fma.rn.f32 %f19583, %f19972, %f32773, %f19579;
	// end inline asm
	// begin inline asm
	fma.rn.f32 %f19587, %f19972, %f32773, %f19583;
	// end inline asm
	// begin inline asm
	fma.rn.f32 %f19591, %f19972, %f32773, %f19587;
	// end inline asm
	// begin inline asm
	fma.rn.f32 %f19595, %f19972, %f32773, %f19591;
	// end inline asm
	// begin inline asm
	fma.rn.f32 %f19599, %f19972, %f32773, %f19595;
	// end inline asm
	// begin inline asm
	fma.rn.f32 %f19603, %f19972, %f32773, %f19599;
	// end inline asm
	// begin inline asm
	fma.rn.f32 %f19607, %f19972, %f32773, %f19603;
	// end inline asm
	// begin inline asm
	fma.rn.f32 %f19611, %f19972, %f32773, %f19607;
	// end inline asm
	// begin inline asm
	fma.rn.f32 %f19615, %f19972, %f32773, %f19611;
	// end inline asm
	// begin inline asm
	fma.rn.f32 %f19619, %f19972, %f32773, %f19615;
	// end inline asm
	// begin inline asm
	fma.rn.f32 %f19623, %f19972, %f32773, %f19619;
	// end inline asm
	// begin inline asm
	fma.rn.f32 %f19627, %f19972, %f32773, %f19623;
	// end inline asm
	// begin inline asm
	fma.rn.f32 %f19631, %f19972, %f32773, %f19627;
	// end inline asm
	// begin inline asm
	fma.rn.f32 %f19635, %f19972, %f32773, %f19631;
	// end inline asm
	// begin inline asm
	fma.rn.f32 %f19639, %f19972, %f32773, %f19635;
	// end inline asm
	// begin inline asm
	fma.rn.f32 %f19643, %f19972, %f32773, %f19639;
	// end inline asm
	// begin inline asm
	fma.rn.f32 %f19647, %f19972, %f32773, %f19643;
	// end inline asm
	// begin inline asm
	fma.rn.f32 %f19651, %f19972, %f32773, %f19647;
	// end inline asm
	// begin inline asm
	fma.rn.f32 %f19655, %f19972, %f32773, %f19651;
	// end inline asm
	// begin inline asm
	fma.rn.f32 %f19659, %f19972, %f32773, %f19655;
	// end inline asm
	// begin inline asm
	fma.rn.f32 %f19663, %f19972, %f32773, %f19659;
	// end inline asm
	// begin inline asm
	fma.rn.f32 %f19667, %f19972, %f32773, %f19663;
	// end inline asm
	// begin inline asm
	fma.rn.f32 %f19671, %f19972, %f32773, %f19667;
	// end inline asm
	// begin inline asm
	fma.rn.f32 %f19675, %f19972, %f32773, %f19671;
	// end inline asm
	// begin inline asm
	fma.rn.f32 %f19679, %f19972, %f32773, %f19675;
	// end inline asm
	// begin inline asm
	fma.rn.f32 %f19683, %f19972, %f32773, %f19679;
	// end inline asm
	// begin inline asm
	fma.rn.f32 %f19687, %f19972, %f32773, %f19683;
	// end inline asm
	// begin inline asm
	fma.rn.f32 %f19691, %f19972, %f32773, %f19687;
	// end inline asm
	// begin inline asm
	fma.rn.f32 %f19695, %f19972, %f32773, %f19691;
	// end inline asm
	// begin inline asm
	fma.rn.f32 %f19699, %f19972, %f32773, %f19695;
	// end inline asm
	// begin inline asm
	fma.rn.f32 %f19703, %f19972, %f32773, %f19699;
	// end inline asm
	// begin inline asm
	fma.rn.f32 %f19707, %f19972, %f32773, %f19703;
	// end inline asm
	// begin inline asm
	fma.rn.f32 %f19711, %f19972, %f32773, %f19707;
	// end inline asm
	// begin inline asm
	fma.rn.f32 %f19715, %f19972, %f32773, %f19711;
	// end inline asm
	// begin inline asm
	fma.rn.f32 %f19719, %f19972, %f32773, %f19715;
	// end inline asm
	// begin inline asm
	fma.rn.f32 %f19723, %f19972, %f32773, %f19719;
	// end inline asm
	// begin inline asm
	fma.rn.f32 %f19727, %f19972, %f32773, %f19723;
	// end inline asm
	// begin inline asm
	fma.rn.f32 %f19731, %f19972, %f32773, %f19727;
	// end inline asm
	// begin inline asm
	fma.rn.f32 %f19735, %f19972, %f32773, %f19731;
	// end inline asm
	// begin inline asm
	fma.rn.f32 %f19739, %f19972, %f32773, %f19735;
	// end inline asm
	// begin inline asm
	fma.rn.f32 %f19743, %f19972, %f32773, %f19739;
	// end inline asm
	// begin inline asm
	fma.rn.f32 %f19747, %f19972, %f32773, %f19743;
	// end inline asm
	// begin inline asm
	fma.rn.f32 %f19751, %f19972, %f32773, %f19747;
	// end inline asm
	// begin inline asm
	fma.rn.f32 %f19755, %f19972, %f32773, %f19751;
	// end inline asm
	// begin inline asm
	fma.rn.f32 %f19759, %f19972, %f32773, %f19755;
	// end inline asm
	// begin inline asm
	fma.rn.f32 %f19763, %f19972, %f32773, %f19759;
	// end inline asm
	// begin inline asm
	fma.rn.f32 %f19767, %f19972, %f32773, %f19763;
	// end inline asm
	// begin inline asm
	fma.rn.f32 %f19771, %f19972, %f32773, %f19767;
	// end inline asm
	// begin inline asm
	fma.rn.f32 %f19775, %f19972, %f32773, %f19771;
	// end inline asm
	// begin inline asm
	fma.rn.f32 %f19779, %f19972, %f32773, %f19775;
	// end inline asm
	// begin inline asm
	fma.rn.f32 %f19783, %f19972, %f32773, %f19779;
	// end inline asm
	// begin inline asm
	fma.rn.f32 %f19787, %f19972, %f32773, %f19783;
	// end inline asm
	// begin inline asm
	fma.rn.f32 %f19791, %f19972, %f32773, %f19787;
	// end inline asm
	// begin inline asm
	fma.rn.f32 %f19795, %f19972, %f32773, %f19791;
	// end inline asm
	// begin inline asm
	fma.rn.f32 %f19799, %f19972, %f32773, %f19795;
	// end inline asm
	// begin inline asm
	fma.rn.f32 %f19803, %f19972, %f32773, %f19799;
	// end inline asm
	// begin inline asm
	fma.rn.f32 %f19807, %f19972, %f32773, %f19803;
	// end inline asm
	// begin inline asm
	fma.rn.f32 %f19811, %f19972, %f32773, %f19807;
	// end inline asm
	// begin inline asm
	fma.rn.f32 %f19815, %f19972, %f32773, %f19811;
	// end inline asm
	// begin inline asm
	fma.rn.f32 %f19819, %f19972, %f32773, %f19815;
	// end inline asm
	// begin inline asm
	fma.rn.f32 %f19823, %f19972, %f32773, %f19819;
	// end inline asm
	// begin inline asm
	fma.rn.f32 %f19827, %f19972, %f32773, %f19823;
	// end inline asm
	// begin inline asm
	fma.rn.f32 %f19831, %f19972, %f32773, %f19827;
	// end inline asm
	// begin inline asm
	fma.rn.f32 %f19835, %f19972, %f32773, %f19831;
	// end inline asm
	// begin inline asm
	fma.rn.f32 %f19839, %f19972, %f32773, %f19835;
	// end inline asm
	// begin inline asm
	fma.rn.f32 %f19843, %f19972, %f32773, %f19839;
	// end inline asm
	// begin inline asm
	fma.rn.f32 %f19847, %f19972, %f32773, %f19843;
	// end inline asm
	// begin inline asm
	fma.rn.f32 %f19851, %f19972, %f32773, %f19847;
	// end inline asm
	// begin inline asm
	fma.rn.f32 %f19855, %f19972, %f32773, %f19851;
	// end inline asm
	// begin inline asm
	fma.rn.f32 %f19859, %f19972, %f32773, %f19855;
	// end inline asm
	// begin inline asm
	fma.rn.f32 %f19863, %f19972, %f32773, %f19859;
	// end inline asm
	// begin inline asm
	fma.rn.f32 %f19867, %f19972, %f32773, %f19863;
	// end inline asm
	// begin inline asm
	fma.rn.f32 %f19871, %f19972, %f32773, %f19867;
	// end inline asm
	// begin inline asm
	fma.rn.f32 %f19875, %f19972, %f32773, %f19871;
	// end inline asm
	// begin inline asm
	fma.rn.f32 %f19879, %f19972, %f32773, %f19875;
	// end inline asm
	// begin inline asm
	fma.rn.f32 %f19883, %f19972, %f32773, %f19879;
	// end inline asm
	// begin inline asm
	fma.rn.f32 %f19887, %f19972, %f32773, %f19883;
	// end inline asm
	// begin inline asm
	fma.rn.f32 %f19891, %f19972, %f32773, %f19887;
	// end inline asm
	// begin inline asm
	fma.rn.f32 %f19895, %f19972, %f32773, %f19891;
	// end inline asm
	// begin inline asm
	fma.rn.f32 %f19899, %f19972, %f32773, %f19895;
	// end inline asm
	// begin inline asm
	fma.rn.f32 %f19903, %f19972, %f32773, %f19899;
	// end inline asm
	// begin inline asm
	fma.rn.f32 %f19907, %f19972, %f32773, %f19903;
	// end inline asm
	// begin inline asm
	fma.rn.f32 %f19911, %f19972, %f32773, %f19907;
	// end inline asm
	// begin inline asm
	fma.rn.f32 %f19915, %f19972, %f32773, %f19911;
	// end inline asm
	// begin inline asm
	fma.rn.f32 %f19919, %f19972, %f32773, %f19915;
	// end inline asm
	// begin inline asm
	fma.rn.f32 %f19923, %f19972, %f32773, %f19919;
	// end inline asm
	// begin inline asm
	fma.rn.f32 %f19927, %f19972, %f32773, %f19923;
	// end inline asm
	// begin inline asm
	fma.rn.f32 %f19931, %f19972, %f32773, %f19927;
	// end inline asm
	// begin inline asm
	fma.rn.f32 %f19935, %f19972, %f32773, %f19931;
	// end inline asm
	// begin inline asm
	fma.rn.f32 %f19939, %f19972, %f32773, %f19935;
	// end inline asm
	// begin inline asm
	fma.rn.f32 %f19943, %f19972, %f32773, %f19939;
	// end inline asm
	// begin inline asm
	fma.rn.f32 %f19947, %f19972, %f32773, %f19943;
	// end inline asm
	// begin inline asm
	fma.rn.f32 %f19951, %f19972, %f32773, %f19947;
	// end inline asm
	// begin inline asm
	fma.rn.f32 %f19955, %f19972, %f32773, %f19951;
	// end inline asm
	// begin inline asm
	fma.rn.f32 %f19959, %f19972, %f32773, %f19955;
	// end inline asm
	// begin inline asm
	fma.rn.f32 %f19963, %f19972, %f32773, %f19959;
	// end inline asm
	// begin inline asm
	fma.rn.f32 %f19967, %f19972, %f32773, %f19963;
	// end inline asm
	// begin inline asm
	fma.rn.f32 %f19971, %f19972, %f32773, %f19967;
	// end inline asm
	sin.approx.f32 	%f20484, %f19971;
	// begin inline asm
	fma.rn.f32 %f19975, %f20484, %f32773, %f19971;
	// end inline asm
	// begin inline asm
	fma.rn.f32 %f19979, %f20484, %f32773, %f19975;
	// end inline asm
	// begin inline asm
	fma.rn.f32 %f19983, %f20484, %f32773, %f19979;
	// end inline asm
	// begin inline asm
	fma.rn.f32 %f19987, %f20484, %f32773, %f19983;
	// end inline asm
	// begin inline asm
	fma.rn.f32 %f19991, %f20484, %f32773, %f19987;
	// end inline asm
	// begin inline asm
	fma.rn.f32 %f19995, %f20484, %f32773, %f19991;
	// end inline asm
	// begin inline asm
	fma.rn.f32 %f19999, %f20484, %f32773, %f19995;
	// end inline asm
	// begin inline asm
	fma.rn.f32 %f20003, %f20484, %f32773, %f19999;
	// end inline asm
	// begin inline asm
	fma.rn.f32 %f20007, %f20484, %f32773, %f20003;
	// end inline asm
	// begin inline asm
	fma.rn.f32 %f20011, %f20484, %f32773, %f20007;
	// end inline asm
	// begin inline asm
	fma.rn.f32 %f20015, %f20484, %f32773, %f20011;
	// end inline asm
	// begin inline asm
	fma.rn.f32 %f20019, %f20484, %f32773, %f20015;
	// end inline asm
	// begin inline asm
	fma.rn.f32 %f20023, %f20484, %f32773, %f20019;
	// end inline asm
	// begin inline asm
	fma.rn.f32 %f20027, %f20484, %f32773, %f20023;
	// end inline asm
	// begin inline asm
	fma.rn.f32 %f20031, %f20484, %f32773, %f20027;
	// end inline asm
	// begin inline asm
	fma.rn.f32 %f20035, %f20484, %f32773, %f20031;
	// end inline asm
	// begin inline asm
	fma.rn.f32 %f20039, %f20484, %f32773, %f20035;
	// end inline asm
	// begin inline asm
	fma.rn.f32 %f20043, %f20484, %f32773, %f20039;
	// end inline asm
	// begin inline asm
	fma.rn.f32 %f20047, %f20484, %f32773, %f20043;
	// end inline asm
	// begin inline asm
	fma.rn.f32 %f20051, %f20484, %f32773, %f20047;
	// end inline asm
	// begin inline asm
	fma.rn.f32 %f20055, %f20484, %f32773, %f20051;
	// end inline asm
	// begin inline asm
	fma.rn.f32 %f20059, %f20484, %f32773, %f20055;
	// end inline asm
	// begin inline asm
	fma.rn.f32 %f20063, %f20484, %f32773, %f20059;
	// end inline asm
	// begin inline asm
	fma.rn.f32 %f20067, %f20484, %f32773, %f20063;
	// end inline asm
	// begin inline asm
	fma.rn.f32 %f20071, %f20484, %f32773, %f20067;
	// end inline asm
	// begin inline asm
	fma.rn.f32 %f20075, %f20484, %f32773, %f20071;
	// end inline asm
	// begin inline asm
	fma.rn.f32 %f20079, %f20484, %f32773, %f20075;
	// end inline asm
	// begin inline asm
	fma.rn.f32 %f20083, %f20484, %f32773, %f20079;
	// end inline asm
	// begin inline asm
	fma.rn.f32 %f20087, %f20484, %f32773, %f20083;
	// end inline asm
	// begin inline asm
	fma.rn.f32 %f20091, %f20484, %f32773, %f20087;
	// end inline asm
	// begin inline asm
	fma.rn.f32 %f20095, %f20484, %f32773, %f20091;
	// end inline asm
	// begin inline asm
	fma.rn.f32 %f20099, %f20484, %f32773, %f20095;
	// end inline asm
	// begin inline asm
	fma.rn.f32 %f20103, %f20484, %f32773, %f20099;
	// end inline asm
	// begin inline asm
	fma.rn.f32 %f20107, %f20484, %f32773, %f20103;
	// end inline asm
	// begin inline asm
	fma.rn.f32 %f20111, %f20484, %f32773, %f20107;
	// end inline asm
	// begin inline asm
	fma.rn.f32 %f20115, %f20484, %f32773, %f20111;
	// end inline asm
	// begin inline asm
	fma.rn.f32 %f20119, %f20484, %f32773, %f20115;
	// end inline asm
	// begin inline asm
	fma.rn.f32 %f20123, %f20484, %f32773, %f20119;
	// end inline asm
	// begin inline asm
	fma.rn.f32 %f20127, %f20484, %f32773, %f20123;
	// end inline asm
	// begin inline asm
	fma.rn.f32 %f20131, %f20484, %f32773, %f20127;
	// end inline asm
	// begin inline asm
	fma.rn.f32 %f20135, %f20484, %f32773, %f20131;
	// end inline asm
	// begin inline asm
	fma.rn.f32 %f20139, %f20484, %f32773, %f20135;
	// end inline asm
	// begin inline asm
	fma.rn.f32 %f20143, %f20484, %f32773, %f20139;
	// end inline asm
	// begin inline asm
	fma.rn.f32 %f20147, %f20484, %f32773, %f20143;
	// end inline asm
	// begin inline asm
	fma.rn.f32 %f20151, %f20484, %f32773, %f20147;
	// end inline asm
	// begin inline asm
	fma.rn.f32 %f20155, %f20484, %f32773, %f20151;
	// end inline asm
	// begin inline asm
	fma.rn.f32 %f20159, %f20484, %f32773, %f20155;
	// end inline asm
	// begin inline asm
	fma.rn.f32 %f20163, %f20484, %f32773, %f20159;
	// end inline asm
	// begin inline asm
	fma.rn.f32 %f20167, %f20484, %f32773, %f20163;
	// end inline asm
	// begin inline asm
	fma.rn.f32 %f20171, %f20484, %f32773, %f20167;
	// end inline asm
	// begin inline asm
	fma.rn.f32 %f20175, %f20484, %f32773, %f20171;
	// end inline asm
	// begin inline asm
	fma.rn.f32 %f20179, %f20484, %f32773, %f20175;
	// end inline asm
	// begin inline asm
	fma.rn.f32 %f20183, %f20484, %f32773, %f20179;
	// end inline asm
	// begin inline asm
	fma.rn.f32 %f20187, %f20484, %f32773, %f20183;
	// end inline asm
	// begin inline asm
	fma.rn.f32 %f20191, %f20484, %f32773, %f20187;
	// end inline asm
	// begin inline asm
	fma.rn.f32 %f20195, %f20484, %f32773, %f20191;
	// end inline asm
	// begin inline asm
	fma.rn.f32 %f20199, %f20484, %f32773, %f20195;
	// end inline asm
	// begin inline asm
	fma.rn.f32 %f20203, %f20484, %f32773, %f20199;
	// end inline asm
	// begin inline asm
	fma.rn.f32 %f20207, %f20484, %f32773, %f20203;
	// end inline asm
	// begin inline asm
	fma.rn.f32 %f20211, %f20484, %f32773, %f20207;
	// end inline asm
	// begin inline asm
	fma.rn.f32 %f20215, %f20484, %f32773, %f20211;
	// end inline asm
	// begin inline asm
	fma.rn.f32 %f20219, %f20484, %f32773, %f20215;
	// end inline asm
	// begin inline asm
	fma.rn.f32 %f20223, %f20484, %f32773, %f20219;
	// end inline asm
	// begin inline asm
	fma.rn.f32 %f20227, %f20484, %f32773, %f20223;
	// end inline asm
	// begin inline asm
	fma.rn.f32 %f20231, %f20484, %f32773, %f20227;
	// end inline asm
	// begin inline asm
	fma.rn.f32 %f20235, %f20484, %f32773, %f20231;
	// end inline asm
	// begin inline asm
	fma.rn.f32 %f20239, %f20484, %f32773, %f20235;
	// end inline asm
	// begin inline asm
	fma.rn.f32 %f20243, %f20484, %f32773, %f20239;
	// end inline asm
	// begin inline asm
	fma.rn.f32 %f20247, %f20484, %f32773, %f20243;
	// end inline asm
	// begin inline asm
	fma.rn.f32 %f20251, %f20484, %f32773, %f20247;
	// end inline asm
	// begin inline asm
	fma.rn.f32 %f20255, %f20484, %f32773, %f20251;
	// end inline asm
	// begin inline asm
	fma.rn.f32 %f20259, %f20484, %f32773, %f20255;
	// end inline asm
	// begin inline asm
	fma.rn.f32 %f20263, %f20484, %f32773, %f20259;
	// end inline asm
	// begin inline asm
	fma.rn.f32 %f20267, %f20484, %f32773, %f20263;
	// end inline asm
	// begin inline asm
	fma.rn.f32 %f20271, %f20484, %f32773, %f20267;
	// end inline asm
	// begin inline asm
	fma.rn.f32 %f20275, %f20484, %f32773, %f20271;
	// end inline asm
	// begin inline asm
	fma.rn.f32 %f20279, %f20484, %f32773, %f20275;
	// end inline asm
	// begin inline asm
	fma.rn.f32 %f20283, %f20484, %f32773, %f20279;
	// end inline asm
	// begin inline asm
	fma.rn.f32 %f20287, %f20484, %f32773, %f20283;
	// end inline asm
	// begin inline asm
	fma.rn.f32 %f20291, %f20484, %f32773, %f20287;
	// end inline asm
	// begin inline asm
	fma.rn.f32 %f20295, %f20484, %f32773, %f20291;
	// end inline asm
	// begin inline asm
	fma.rn.f32 %f20299, %f20484, %f32773, %f20295;
	// end inline asm
	// begin inline asm
	fma.rn.f32 %f20303, %f20484, %f32773, %f20299;
	// end inline asm
	// begin inline asm
	fma.rn.f32 %f20307, %f20484, %f32773, %f20303;
	// end inline asm
	// begin inline asm
	fma.rn.f32 %f20311, %f20484, %f32773, %f20307;
	// end inline asm
	// begin inline asm
	fma.rn.f32 %f20315, %f20484, %f32773, %f20311;
	// end inline asm
	// begin inline asm
	fma.rn.f32 %f20319, %f20484, %f32773, %f20315;
	// end inline asm
	// begin inline asm
	fma.rn.f32 %f20323, %f20484, %f32773, %f20319;
	// end inline asm
	// begin inline asm
	fma.rn.f32 %f20327, %f20484, %f32773, %f20323;
	// end inline asm
	// begin inline asm
	fma.rn.f32 %f20331, %f20484, %f32773, %f20327;
	// end inline asm
	// begin inline asm
	fma.rn.f32 %f20335, %f20484, %f32773, %f20331;
	// end inline asm
	// begin inline asm
	fma.rn.f32 %f20339, %f20484, %f32773, %f20335;
	// end inline asm
	// begin inline asm
	fma.rn.f32 %f20343, %f20484, %f32773, %f20339;
	// end inline asm
	// begin inline asm
	fma.rn.f32 %f20347, %f20484, %f32773, %f20343;
	// end inline asm
	// begin inline asm
	fma.rn.f32 %f20351, %f20484, %f32773, %f20347;
	// end inline asm
	// begin inline asm
	fma.rn.f32 %f20355, %f20484, %f32773, %f20351;
	// end inline asm
	// begin inline asm
	fma.rn.f32 %f20359, %f20484, %f32773, %f20355;
	// end inline asm
	// begin inline asm
	fma.rn.f32 %f20363, %f20484, %f32773, %f20359;
	// end inline asm
	// begin inline asm
	fma.rn.f32 %f20367, %f20484, %f32773, %f20363;
	// end inline asm
	// begin inline asm
	fma.rn.f32 %f20371, %f20484, %f32773, %f20367;
	// end inline asm
	// begin inline asm
	fma.rn.f32 %f20375, %f20484, %f32773, %f20371;
	// end inline asm
	// begin inline asm
	fma.rn.f32 %f20379, %f20484, %f32773, %f20375;
	// end inline asm
	// begin inline asm
	fma.rn.f32 %f20383, %f20484, %f32773, %f20379;
	// end inline asm
	// begin inline asm
	fma.rn.f32 %f20387, %f20484, %f32773, %f20383;
	// end inline asm
	// begin inline asm
	fma.rn.f32 %f20391, %f20484, %f32773, %f20387;
	// end inline asm
	// begin inline asm
	fma.rn.f32 %f20395, %f20484, %f32773, %f20391;
	// end inline asm
	// begin inline asm
	fma.rn.f32 %f20399, %f20484, %f32773, %f20395;
	// end inline asm
	// begin inline asm
	fma.rn.f32 %f20403, %f20484, %f32773, %f20399;
	// end inline asm
	// begin inline asm
	fma.rn.f32 %f20407, %f20484, %f32773, %f20403;
	// end inline asm
	// begin inline asm
	fma.rn.f32 %f20411, %f20484, %f32773, %f20407;
	// end inline asm
	// begin inline asm
	fma.rn.f32 %f20415, %f20484, %f32773, %f20411;
	// end inline asm
	// begin inline asm
	fma.rn.f32 %f20419, %f20484, %f32773, %f20415;
	// end inline asm
	// begin inline asm
	fma.rn.f32 %f20423, %f20484, %f32773, %f20419;
	// end inline asm
	// begin inline asm
	fma.rn.f32 %f20427, %f20484, %f32773, %f20423;
	// end inline asm
	// begin inline asm
	fma.rn.f32 %f20431, %f20484, %f32773, %f20427;
	// end inline asm
	// begin inline asm
	fma.rn.f32 %f20435, %f20484, %f32773, %f20431;
	// end inline asm
	// begin inline asm
	fma.rn.f32 %f20439, %f20484, %f32773, %f20435;
	// end inline asm
	// begin inline asm
	fma.rn.f32 %f20443, %f20484, %f32773, %f20439;
	// end inline asm
	// begin inline asm
	fma.rn.f32 %f20447, %f20484, %f32773, %f20443;
	// end inline asm
	// begin inline asm
	fma.rn.f32 %f20451, %f20484, %f32773, %f20447;
	// end inline asm
	// begin inline asm
	fma.rn.f32 %f20455, %f20484, %f32773, %f20451;
	// end inline asm
	// begin inline asm
	fma.rn.f32 %f20459, %f20484, %f32773, %f20455;
	// end inline asm
	// begin inline asm
	fma.rn.f32 %f20463, %f20484, %f32773, %f20459;
	// end inline asm
	// begin inline asm
	fma.rn.f32 %f20467, %f20484, %f32773, %f20463;
	// end inline asm
	// begin inline asm
	fma.rn.f32 %f20471, %f20484, %f32773, %f20467;
	// end inline asm
	// begin inline asm
	fma.rn.f32 %f20475, %f20484, %f32773, %f20471;
	// end inline asm
	// begin inline asm
	fma.rn.f32 %f20479, %f20484, %f32773, %f20475;
	// end inline asm
	// begin inline asm
	fma.rn.f32 %f20483, %f20484, %f32773, %f20479;
	// end inline asm
	sin.approx.f32 	%f20996, %f20483;
	// begin inline asm
	fma.rn.f32 %f20487, %f20996, %f32773, %f20483;
	// end inline asm
	// begin inline asm
	fma.rn.f32 %f20491, %f20996, %f32773, %f20487;
	// end inline asm
	// begin inline asm
	fma.rn.f32 %f20495, %f20996, %f32773, %f20491;
	// end inline asm
	// begin inline asm
	fma.rn.f32 %f20499, %f20996, %f32773, %f20495;
	// end inline asm
	// begin inline asm
	fma.rn.f32 %f20503, %f20996, %f32773, %f20499;
	// end inline asm
	// begin inline asm
	fma.rn.f32 %f20507, %f20996, %f32773, %f20503;
	// end inline asm
	// begin inline asm
	fma.rn.f32 %f20511, %f20996, %f32773, %f20507;
	// end inline asm
	// begin inline asm
	fma.rn.f32 %f20515, %f20996, %f32773, %f20511;
	// end inline asm
	// begin inline asm
	fma.rn.f32 %f20519, %f20996, %f32773, %f20515;
	// end inline asm
	// begin inline asm
	fma.rn.f32 %f20523, %f20996, %f32773, %f20519;
	// end inline asm
	// begin inline asm
	fma.rn.f32 %f20527, %f20996, %f32773, %f20523;
	// end inline asm
	// begin inline asm
	fma.rn.f32 %f20531, %f20996, %f32773, %f20527;
	// end inline asm
	// begin inline asm
	fma.rn.f32 %f20535, %f20996, %f32773, %f20531;
	// end inline asm
	// begin inline asm
	fma.rn.f32 %f20539, %f20996, %f32773, %f20535;
	// end inline asm
	// begin inline asm
	fma.rn.f32 %f20543, %f20996, %f32773, %f20539;
	// end inline asm
	// begin inline asm
	fma.rn.f32 %f20547, %f20996, %f32773, %f20543;
	// end inline asm
	// begin inline asm
	fma.rn.f32 %f20551, %f20996, %f32773, %f20547;
	// end inline asm
	// begin inline asm
	fma.rn.f32 %f20555, %f20996, %f32773, %f20551;
	// end inline asm
	// begin inline asm
	fma.rn.f32 %f20559, %f20996, %f32773, %f20555;
	// end inline asm
	// begin inline asm
	fma.rn.f32 %f20563, %f20996, %f32773, %f20559;
	// end inline asm
	// begin inline asm
	fma.rn.f32 %f20567, %f20996, %f32773, %f20563;
	// end inline asm
	// begin inline asm
	fma.rn.f32 %f20571, %f20996, %f32773, %f20567;
	// end inline asm
	// begin inline asm
	fma.rn.f32 %f20575, %f20996, %f32773, %f20571;
	// end inline asm
	// begin inline asm
	fma.rn.f32 %f20579, %f20996, %f32773, %f20575;
	// end inline asm
	// begin inline asm
	fma.rn.f32 %f20583, %f20996, %f32773, %f20579;
	// end inline asm
	// begin inline asm
	fma.rn.f32 %f20587, %f20996, %f32773, %f20583;
	// end inline asm
	// begin inline asm
	fma.rn.f32 %f20591, %f20996, %f32773, %f20587;
	// end inline asm
	// begin inline asm
	fma.rn.f32 %f20595, %f20996, %f32773, %f20591;
	// end inline asm
	// begin inline asm
	fma.rn.f32 %f20599, %f20996, %f32773, %f20595;
	// end inline asm
	// begin inline asm
	fma.rn.f32 %f20603, %f20996, %f32773, %f20599;
	// end inline asm
	// begin inline asm
	fma.rn.f32 %f20607, %f20996, %f32773, %f20603;
	// end inline asm
	// begin inline asm
	fma.rn.f32 %f20611, %f20996, %f32773, %f20607;
	// end inline asm
	// begin inline asm
	fma.rn.f32 %f20615, %f20996, %f32773, %f20611;
	// end inline asm
	// begin inline asm
	fma.rn.f32 %f20619, %f20996, %f32773, %f20615;
	// end inline asm
	// begin inline asm
	fma.rn.f32 %f20623, %f20996, %f32773, %f20619;
	// end inline asm
	// begin inline asm
	fma.rn.f32 %f20627, %f20996, %f32773, %f20623;
	// end inline asm
	// begin inline asm
	fma.rn.f32 %f20631, %f20996, %f32773, %f20627;
	// end inline asm
	// begin inline asm
	fma.rn.f32 %f20635, %f20996, %f32773, %f20631;
	// end inline asm
	// begin inline asm
	fma.rn.f32 %f20639, %f20996, %f32773, %f20635;
	// end inline asm
	// begin inline asm
	fma.rn.f32 %f20643, %f20996, %f32773, %f20639;
	// end inline asm
	// begin inline asm
	fma.rn.f32 %f20647, %f20996, %f32773, %f20643;
	// end inline asm
	// begin inline asm
	fma.rn.f32 %f20651, %f20996, %f32773, %f20647;
	// end inline asm
	// begin inline asm
	fma.rn.f32 %f20655, %f20996, %f32773, %f20651;
	// end inline asm
	// begin inline asm
	fma.rn.f32 %f20659, %f20996, %f32773, %f20655;
	// end inline asm
	// begin inline asm
	fma.rn.f32 %f20663, %f20996, %f32773, %f20659;
	// end inline asm
	// begin inline asm
	fma.rn.f32 %f20667, %f20996, %f32773, %f20663;
	// end inline asm
	// begin inline asm
	fma.rn.f32 %f20671, %f20996, %f32773, %f20667;
	// end inline asm
	// begin inline asm
	fma.rn.f32 %f20675, %f20996, %f32773, %f20671;
	// end inline asm
	// begin inline asm
	fma.rn.f32 %f20679, %f20996, %f32773, %f20675;
	// end inline asm
	// begin inline asm
	fma.rn.f32 %f20683, %f20996, %f32773, %f20679;
	// end inline asm
	// begin inline asm
	fma.rn.f32 %f20687, %f20996, %f32773, %f20683;
	// end inline asm
	// begin inline asm
	fma.rn.f32 %f20691, %f20996, %f32773, %f20687;
	// end inline asm
	// begin inline asm
	fma.rn.f32 %f20695, %f20996, %f32773, %f20691;
	// end inline asm
	// begin inline asm
	fma.rn.f32 %f20699, %f20996, %f32773, %f20695;
	// end inline asm
	// begin inline asm
	fma.rn.f32 %f20703, %f20996, %f32773, %f20699;
	// end inline asm
	// begin inline asm
	fma.rn.f32 %f20707, %f20996, %f32773, %f20703;
	// end inline asm
	// begin inline asm
	fma.rn.f32 %f20711, %f20996, %f32773, %f20707;
	// end inline asm
	// begin inline asm
	fma.rn.f32 %f20715, %f20996, %f32773, %f20711;
	// end inline asm
	// begin inline asm
	fma.rn.f32 %f20719, %f20996, %f32773, %f20715;
	// end inline asm
	// begin inline asm
	fma.rn.f32 %f20723, %f20996, %f32773, %f20719;
	// end inline asm
	// begin inline asm
	fma.rn.f32 %f20727, %f20996, %f32773, %f20723;
	// end inline asm
	// begin inline asm
	fma.rn.f32 %f20731, %f20996, %f32773, %f20727;
	// end inline asm
	// begin inline asm
	fma.rn.f32 %f20735, %f20996, %f32773, %f20731;
	// end inline asm
	// begin inline asm
	fma.rn.f32 %f20739, %f20996, %f32773, %f20735;
	// end inline asm
	// begin inline asm
	fma.rn.f32 %f20743, %f20996, %f32773, %f20739;
	// end inline asm
	// begin inline asm
	fma.rn.f32 %f20747, %f20996, %f32773, %f20743;
	// end inline asm
	// begin inline asm
	fma.rn.f32 %f20751, %f20996, %f32773, %f20747;
	// end inline asm
	// begin inline asm
	fma.rn.f32 %f20755, %f20996, %f32773, %f20751;
	// end inline asm
	// begin inline asm
	fma.rn.f32 %f20759, %f20996, %f32773, %f20755;
	// end inline asm
	// begin inline asm
	fma.rn.f32 %f20763, %f20996, %f32773, %f20759;
	// end inline asm
	// begin inline asm
	fma.rn.f32 %f20767, %f20996, %f32773, %f20763;
	// end inline asm
	// begin inline asm
	fma.rn.f32 %f20771, %f20996, %f32773, %f20767;
	// end inline asm
	// begin inline asm
	fma.rn.f32 %f20775, %f20996, %f32773, %f20771;
	// end inline asm
	// begin inline asm
	fma.rn.f32 %f20779, %f20996, %f32773, %f20775;
	// end inline asm
	// begin inline asm
	fma.rn.f32 %f20783, %f20996, %f32773, %f20779;
	// end inline asm
	// begin inline asm
	fma.rn.f32 %f20787, %f20996, %f32773, %f20783;
	// end inline asm
	// begin inline asm
	fma.rn.f32 %f20791, %f20996, %f32773, %f20787;
	// end inline asm
	// begin inline asm
	fma.rn.f32 %f20795, %f20996, %f32773, %f20791;
	// end inline asm
	// begin inline asm
	fma.rn.f32 %f20799, %f20996, %f32773, %f20795;
	// end inline asm
	// begin inline asm
	fma.rn.f32 %f20803, %f20996, %f32773, %f20799;
	// end inline asm
	// begin inline asm
	fma.rn.f32 %f20807, %f20996, %f32773, %f20803;
	// end inline asm
	// begin inline asm
	fma.rn.f32 %f20811, %f20996, %f32773, %f20807;
	// end inline asm
	// begin inline asm
	fma.rn.f32 %f20815, %f20996, %f32773, %f20811;
	// end inline asm
	// begin inline asm
	fma.rn.f32 %f20819, %f20996, %f32773, %f20815;
	// end inline asm
	// begin inline asm
	fma.rn.f32 %f20823, %f20996, %f32773, %f20819;
	// end inline asm
	// begin inline asm
	fma.rn.f32 %f20827, %f20996, %f32773, %f20823;
	// end inline asm
	// begin inline asm
	fma.rn.f32 %f20831, %f20996, %f32773, %f20827;
	// end inline asm
	// begin inline asm
	fma.rn.f32 %f20835, %f20996, %f32773, %f20831;
	// end inline asm
	// begin inline asm
	fma.rn.f32 %f20839, %f20996, %f32773, %f20835;
	// end inline asm
	// begin inline asm
	fma.rn.f32 %f20843, %f20996, %f32773, %f20839;
	// end inline asm
	// begin inline asm
	fma.rn.f32 %f20847, %f20996, %f32773, %f20843;
	// end inline asm
	// begin inline asm
	fma.rn.f32 %f20851, %f20996, %f32773, %f20847;
	// end inline asm
	// begin inline asm
	fma.rn.f32 %f20855, %f20996, %f32773, %f20851;
	// end inline asm
	// begin inline asm
	fma.rn.f32 %f20859, %f20996, %f32773, %f20855;
	// end inline asm
	// begin inline asm
	fma.rn.f32 %f20863, %f20996, %f32773, %f20859;
	// end inline asm
	// begin inline asm
	fma.rn.f32 %f20867, %f20996, %f32773, %f20863;
	// end inline asm
	// begin inline asm
	fma.rn.f32 %f20871, %f20996, %f32773, %f20867;
	// end inline asm
	// begin inline asm
	fma.rn.f32 %f20875, %f20996, %f32773, %f20871;
	// end inline asm
	// begin inline asm
	fma.rn.f32 %f20879, %f20996, %f32773, %f20875;
	// end inline asm
	// begin inline asm
	fma.rn.f32 %f20883, %f20996, %f32773, %f20879;
	// end inline asm
	// begin inline asm
	fma.rn.f32 %f20887, %f20996, %f32773, %f20883;
	// end inline asm
	// begin inline asm
	fma.rn.f32 %f20891, %f20996, %f32773, %f20887;
	// end inline asm
	// begin inline asm
	fma.rn.f32 %f20895, %f20996, %f32773, %f20891;
	// end inline asm
	// begin inline asm
	fma.rn.f32 %f20899, %f20996, %f32773, %f20895;
	// end inline asm
	// begin inline asm
	fma.rn.f32 %f20903, %f20996, %f32773, %f20899;
	// end inline asm
	// begin inline asm
	fma.rn.f32 %f20907, %f20996, %f32773, %f20903;
	// end inline asm
	// begin inline asm
	fma.rn.f32 %f20911, %f20996, %f32773, %f20907;
	// end inline asm
	// begin inline asm
	fma.rn.f32 %f20915, %f20996, %f32773, %f20911;
	// end inline asm
	// begin inline asm
	fma.rn.f32 %f20919, %f20996, %f32773, %f20915;
	// end inline asm
	// begin inline asm
	fma.rn.f32 %f20923, %f20996, %f32773, %f20919;
	// end inline asm
	// begin inline asm
	fma.rn.f32 %f20927, %f20996, %f32773, %f20923;
	// end inline asm
	// begin inline asm
	fma.rn.f32 %f20931, %f20996, %f32773, %f20927;
	// end inline asm
	// begin inline asm
	fma.rn.f32 %f20935, %f20996, %f32773, %f20931;
	// end inline asm
	// begin inline asm
	fma.rn.f32 %f20939, %f20996, %f32773, %f20935;
	// end inline asm
	// begin inline asm
	fma.rn.f32 %f20943, %f20996, %f32773, %f20939;
	// end inline asm
	// begin inline asm
	fma.rn.f32 %f20947, %f20996, %f32773, %f20943;
	// end inline asm
	// begin inline asm
	fma.rn.f32 %f20951, %f20996, %f32773, %f20947;
	// end inline asm
	// begin inline asm
	fma.rn.f32 %f20955, %f20996, %f32773, %f20951;
	// end inline asm
	// begin inline asm
	fma.rn.f32 %f20959, %f20996, %f32773, %f20955;
	// end inline asm
	// begin inline asm
	fma.rn.f32 %f20963, %f20996, %f32773, %f20959;
	// end inline asm
	// begin inline asm
	fma.rn.f32 %f20967, %f20996, %f32773, %f20963;
	// end inline asm
	// begin inline asm
	fma.rn.f32 %f20971, %f20996, %f32773, %f20967;
	// end inline asm
	// begin inline asm
	fma.rn.f32 %f20975, %f20996, %f32773, %f20971;
	// end inline asm
	// begin inline asm
	fma.rn.f32 %f20979, %f20996, %f32773, %f20975;
	// end inline asm
	// begin inline asm
	fma.rn.f32 %f20983, %f20996, %f32773, %f20979;
	// end inline asm
	// begin inline asm
	fma.rn.f32 %f20987, %f20996, %f32773, %f20983;
	// end inline asm
	// begin inline asm
	fma.rn.f32 %f20991, %f20996, %f32773, %f20987;
	// end inline asm
	// begin inline asm
	fma.rn.f32 %f20995, %f20996, %f32773, %f20991;
	// end inline asm
	sin.approx.f32 	%f21508, %f20995;
	// begin inline asm
	fma.rn.f32 %f20999, %f21508, %f32773, %f20995;
	// end inline asm
	// begin inline asm
	fma.rn.f32 %f21003, %f21508, %f32773, %f20999;
	// end inline asm
	// begin inline asm
	fma.rn.f32 %f21007, %f21508, %f32773, %f21003;
	// end inline asm
	// begin inline asm
	fma.rn.f32 %f21011, %f21508, %f32773, %f21007;
	// end inline asm
	// begin inline asm
	fma.rn.f32 %f21015, %f21508, %f32773, %f21011;
	// end inline asm
	// begin inline asm
	fma.rn.f32 %f21019, %f21508, %f32773, %f21015;
	// end inline asm
	// begin inline asm
	fma.rn.f32 %f21023, %f21508, %f32773, %f21019;
	// end inline asm
	// begin inline asm
	fma.rn.f32 %f21027, %f21508, %f32773, %f21023;
	// end inline asm
	// begin inline asm
	fma.rn.f32 %f21031, %f21508, %f32773, %f21027;
	// end inline asm
	// begin inline asm
	fma.rn.f32 %f21035, %f21508, %f32773, %f21031;
	// end inline asm
	// begin inline asm
	fma.rn.f32 %f21039, %f21508, %f32773, %f21035;
	// end inline asm
	// begin inline asm
	fma.rn.f32 %f21043, %f21508, %f32773, %f21039;
	// end inline asm
	// begin inline asm
	fma.rn.f32 %f21047, %f21508, %f32773, %f21043;
	// end inline asm
	// begin inline asm
	fma.rn.f32 %f21051, %f21508, %f32773, %f21047;
	// end inline asm
	// begin inline asm
	fma.rn.f32 %f21055, %f21508, %f32773, %f21051;
	// end inline asm
	// begin inline asm
	fma.rn.f32 %f21059, %f21508, %f32773, %f21055;
	// end inline asm
	// begin inline asm
	fma.rn.f32 %f21063, %f21508, %f32773, %f21059;
	// end inline asm
	// begin inline asm
	fma.rn.f32 %f21067, %f21508, %f32773, %f21063;
	// end inline asm
	// begin inline asm
	fma.rn.f32 %f21071, %f21508, %f32773, %f21067;
	// end inline asm
	// begin inline asm
	fma.rn.f32 %f21075, %f21508, %f32773, %f21071;
	// end inline asm
	// begin inline asm
	fma.rn.f32 %f21079, %f21508, %f32773, %f21075;
	// end inline asm
	// begin inline asm
	fma.rn.f32 %f21083, %f21508, %f32773, %f21079;
	// end inline asm
	// begin inline asm
	fma.rn.f32 %f21087, %f21508, %f32773, %f21083;
	// end inline asm
	// begin inline asm
	fma.rn.f32 %f21091, %f21508, %f32773, %f21087;
	// end inline asm
	// begin inline asm
	fma.rn.f32 %f21095, %f21508, %f32773, %f21091;
	// end inline asm
	// begin inline asm
	fma.rn.f32 %f21099, %f21508, %f32773, %f21095;
	// end inline asm
	// begin inline asm
	fma.rn.f32 %f21103, %f21508, %f32773, %f21099;
	// end inline asm
	// begin inline asm
	fma.rn.f32 %f21107, %f21508, %f32773, %f21103;
	// end inline asm
	// begin inline asm
	fma.rn.f32 %f21111, %f21508, %f32773, %f21107;
	// end inline asm
	// begin inline asm
	fma.rn.f32 %f21115, %f21508, %f32773, %f21111;
	// end inline asm
	// begin inline asm
	fma.rn.f32 %f21119, %f21508, %f32773, %f21115;
	// end inline asm
	// begin inline asm
	fma.rn.f32 %f21123, %f21508, %f32773, %f21119;
	// end inline asm
	// begin inline asm
	fma.rn.f32 %f21127, %f21508, %f32773, %f21123;
	// end inline asm
	// begin inline asm
	fma.rn.f32 %f21131, %f21508, %f32773, %f21127;
	// end inline asm
	// begin inline asm
	fma.rn.f32 %f21135, %f21508, %f32773, %f21131;
	// end inline asm
	// begin inline asm
	fma.rn.f32 %f21139, %f21508, %f32773, %f21135;
	// end inline asm
	// begin inline asm
	fma.rn.f32 %f21143, %f21508, %f32773, %f21139;
	// end inline asm
	// begin inline asm
	fma.rn.f32 %f21147, %f21508, %f32773, %f21143;
	// end inline asm
	// begin inline asm
	fma.rn.f32 %f21151, %f21508, %f32773, %f21147;
	// end inline asm
	// begin inline asm
	fma.rn.f32 %f21155, %f21508, %f32773, %f21151;
	// end inline asm
	// begin inline asm
	fma.rn.f32 %f21159, %f21508, %f32773, %f21155;
	// end inline asm
	// begin inline asm
	fma.rn.f32 %f21163, %f21508, %f32773, %f21159;
	// end inline asm
	// begin inline asm
	fma.rn.f32 %f21167, %f21508, %f32773, %f21163;
	// end inline asm
	// begin inline asm
	fma.rn.f32 %f21171, %f21508, %f32773, %f21167;
	// end inline asm
	// begin inline asm
	fma.rn.f32 %f21175, %f21508, %f32773, %f21171;
	// end inline asm
	// begin inline asm
	fma.rn.f32 %f21179, %f21508, %f32773, %f21175;
	// end inline asm
	// begin inline asm
	fma.rn.f32 %f21183, %f21508, %f32773, %f21179;
	// end inline asm
	// begin inline asm
	fma.rn.f32 %f21187, %f21508, %f32773, %f21183;
	// end inline asm
	// begin inline asm
	fma.rn.f32 %f21191, %f21508, %f32773, %f21187;
	// end inline asm
	// begin inline asm
	fma.rn.f32 %f21195, %f21508, %f32773, %f21191;
	// end inline asm
	// begin inline asm
	fma.rn.f32 %f21199, %f21508, %f32773, %f21195;
	// end inline asm
	// begin inline asm
	fma.rn.f32 %f21203, %f21508, %f32773, %f21199;
	// end inline asm
	// begin inline asm
	fma.rn.f32 %f21207, %f21508, %f32773, %f21203;
	// end inline asm
	// begin inline asm
	fma.rn.f32 %f21211, %f21508, %f32773, %f21207;
	// end inline asm
	// begin inline asm
	fma.rn.f32 %f21215, %f21508, %f32773, %f21211;
	// end inline asm
	// begin inline asm
	fma.rn.f32 %f21219, %f21508, %f32773, %f21215;
	// end inline asm
	// begin inline asm
	fma.rn.f32 %f21223, %f21508, %f32773, %f21219;
	// end inline asm
	// begin inline asm
	fma.rn.f32 %f21227, %f21508, %f32773, %f21223;
	// end inline asm
	// begin inline asm
	fma.rn.f32 %f21231, %f21508, %f32773, %f21227;
	// end inline asm
	// begin inline asm
	fma.rn.f32 %f21235, %f21508, %f32773, %f21231;
	// end inline asm
	// begin inline asm
	fma.rn.f32 %f21239, %f21508, %f32773, %f21235;
	// end inline asm
	// begin inline asm
	fma.rn.f32 %f21243, %f21508, %f32773, %f21239;
	// end inline asm
	// begin inline asm
	fma.rn.f32 %f21247, %f21508, %f32773, %f21243;
	// end inline asm
	// begin inline asm
	fma.rn.f32 %f21251, %f21508, %f32773, %f21247;
	// end inline asm
	// begin inline asm
	fma.rn.f32 %f21255, %f21508, %f32773, %f21251;
	// end inline asm
	// begin inline asm
	fma.rn.f32 %f21259, %f21508, %f32773, %f21255;
	// end inline asm
	// begin inline asm
	fma.rn.f32 %f21263, %f21508, %f32773, %f21259;
	// end inline asm
	// begin inline asm
	fma.rn.f32 %f21267, %f21508, %f32773, %f21263;
	// end inline asm
	// begin inline asm
	fma.rn.f32 %f21271, %f21508, %f32773, %f21267;
	// end inline asm
	// begin inline asm
	fma.rn.f32 %f21275, %f21508, %f32773, %f21271;
	// end inline asm
	// begin inline asm
	fma.rn.f32 %f21279, %f21508, %f32773, %f21275;
	// end inline asm
	// begin inline asm
	fma.rn.f32 %f21283, %f21508, %f32773, %f21279;
	// end inline asm
	// begin inline asm
	fma.rn.f32 %f21287, %f21508, %f32773, %f21283;
	// end inline asm
	// begin inline asm
	fma.rn.f32 %f21291, %f21508, %f32773, %f21287;
	// end inline asm
	// begin inline asm
	fma.rn.f32 %f21295, %f21508, %f32773, %f21291;
	// end inline asm
	// begin inline asm
	fma.rn.f32 %f21299, %f21508, %f32773, %f21295;
	// end inline asm
	// begin inline asm
	fma.rn.f32 %f21303, %f21508, %f32773, %f21299;
	// end inline asm
	// begin inline asm
	fma.rn.f32 %f21307, %f21508, %f32773, %f21303;
	// end inline asm
	// begin inline asm
	fma.rn.f32 %f21311, %f21508, %f32773, %f21307;
	// end inline asm
	// begin inline asm
	fma.rn.f32 %f21315, %f21508, %f32773, %f21311;
	// end inline asm
	// begin inline asm
	fma.rn.f32 %f21319, %f21508, %f32773, %f21315;
	// end inline asm
	// begin inline asm
	fma.rn.f32 %f21323, %f21508, %f32773, %f21319;
	// end inline asm
	// begin inline asm
	fma.rn.f32 %f21327, %f21508, %f32773, %f21323;
	// end inline asm
	// begin inline asm
	fma.rn.f32 %f21331, %f21508, %f32773, %f21327;
	// end inline asm
	// begin inline asm
	fma.rn.f32 %f21335, %f21508, %f32773, %f21331;
	// end inline asm
	// begin inline asm
	fma.rn.f32 %f21339, %f21508, %f32773, %f21335;
	// end inline asm
	// begin inline asm
	fma.rn.f32 %f21343, %f21508, %f32773, %f21339;
	// end inline asm
	// begin inline asm
	fma.rn.f32 %f21347, %f21508, %f32773, %f21343;
	// end inline asm
	// begin inline asm
	fma.rn.f32 %f21351, %f21508, %f32773, %f21347;
	// end inline asm
	// begin inline asm
	fma.rn.f32 %f21355, %f21508, %f32773, %f21351;
	// end inline asm
	// begin inline asm
	fma.rn.f32 %f21359, %f21508, %f32773, %f21355;
	// end inline asm
	// begin inline asm
	fma.rn.f32 %f21363, %f21508, %f32773, %f21359;
	// end inline asm
	// begin inline asm
	fma.rn.f32 %f21367, %f21508, %f32773, %f21363;
	// end inline asm
	// begin inline asm
	fma.rn.f32 %f21371, %f21508, %f32773, %f21367;
	// end inline asm
	// begin inline asm
	fma.rn.f32 %f21375, %f21508, %f32773, %f21371;
	// end inline asm
	// begin inline asm
	fma.rn.f32 %f21379, %f21508, %f32773, %f21375;
	// end inline asm
	// begin inline asm
	fma.rn.f32 %f21383, %f21508, %f32773, %f21379;
	// end inline asm
	// begin inline asm
	fma.rn.f32 %f21387, %f21508, %f32773, %f21383;
	// end inline asm
	// begin inline asm
	fma.rn.f32 %f21391, %f21508, %f32773, %f21387;
	// end inline asm
	// begin inline asm
	fma.rn.f32 %f21395, %f21508, %f32773, %f21391;
	// end inline asm
	// begin inline asm
	fma.rn.f32 %f21399, %f21508, %f32773, %f21395;
	// end inline asm
	// begin inline asm
	fma.rn.f32 %f21403, %f21508, %f32773, %f21399;
	// end inline asm
	// begin inline asm
	fma.rn.f32 %f21407, %f21508, %f32773, %f21403;
	// end inline asm
	// begin inline asm
	fma.rn.f32 %f21411, %f21508, %f32773, %f21407;
	// end inline asm
	// begin inline asm
	fma.rn.f32 %f21415, %f21508, %f32773, %f21411;
	// end inline asm
	// begin inline asm
	fma.rn.f32 %f21419, %f21508, %f32773, %f21415;
	// end inline asm
	// begin inline asm
	fma.rn.f32 %f21423, %f21508, %f32773, %f21419;
	// end inline asm
	// begin inline asm
	fma.rn.f32 %f21427, %f21508, %f32773, %f21423;
	// end inline asm
	// begin inline asm
	fma.rn.f32 %f21431, %f21508, %f32773, %f21427;
	// end inline asm
	// begin inline asm
	fma.rn.f32 %f21435, %f21508, %f32773, %f21431;
	// end inline asm
	// begin inline asm
	fma.rn.f32 %f21439, %f21508, %f32773, %f21435;
	// end inline asm
	// begin inline asm
	fma.rn.f32 %f21443, %f21508, %f32773, %f21439;
	// end inline asm
	// begin inline asm
	fma.rn.f32 %f21447, %f21508, %f32773, %f21443;
	// end inline asm
	// begin inline asm
	fma.rn.f32 %f21451, %f21508, %f32773, %f21447;
	// end inline asm
	// begin inline asm
	fma.rn.f32 %f21455, %f21508, %f32773, %f21451;
	// end inline asm
	// begin inline asm
	fma.rn.f32 %f21459, %f21508, %f32773, %f21455;
	// end inline asm
	// begin inline asm
	fma.rn.f32 %f21463, %f21508, %f32773, %f21459;
	// end inline asm
	// begin inline asm
	fma.rn.f32 %f21467, %f21508, %f32773, %f21463;
	// end inline asm
	// begin inline asm
	fma.rn.f32 %f21471, %f21508, %f32773, %f21467;
	// end inline asm
	// begin inline asm
	fma.rn.f32 %f21475, %f21508, %f32773, %f21471;
	// end inline asm
	// begin inline asm
	fma.rn.f32 %f21479, %f21508, %f32773, %f21475;
	// end inline asm
	// begin inline asm
	fma.rn.f32 %f21483, %f21508, %f32773, %f21479;
	// end inline asm
	// begin inline asm
	fma.rn.f32 %f21487, %f21508, %f32773, %f21483;
	// end inline asm
	// begin inline asm
	fma.rn.f32 %f21491, %f21508, %f32773, %f21487;
	// end inline asm
	// begin inline asm
	fma.rn.f32 %f21495, %f21508, %f32773, %f21491;
	// end inline asm
	// begin inline asm
	fma.rn.f32 %f21499, %f21508, %f32773, %f21495;
	// end inline asm
	// begin inline asm
	fma.rn.f32 %f21503, %f21508, %f32773, %f21499;
	// end inline asm
	// begin inline asm
	fma.rn.f32 %f21507, %f21508, %f32773, %f21503;
	// end inline asm
	sin.approx.f32 	%f22020, %f21507;
	// begin inline asm
	fma.rn.f32 %f21511, %f22020, %f32773, %f21507;
	// end inline asm
	// begin inline asm
	fma.rn.f32 %f21515, %f22020, %f32773, %f21511;
	// end inline asm
	// begin inline asm
	fma.rn.f32 %f21519, %f22020, %f32773, %f21515;
	// end inline asm
	// begin inline asm
	fma.rn.f32 %f21523, %f22020, %f32773, %f21519;
	// end inline asm
	// begin inline asm
	fma.rn.f32 %f21527, %f22020, %f32773, %f21523;
	// end inline asm
	// begin inline asm
	fma.rn.f32 %f21531, %f22020, %f32773, %f21527;
	// end inline asm
	// begin inline asm
	fma.rn.f32 %f21535, %f22020, %f32773, %f21531;
	// end inline asm
	// begin inline asm
	fma.rn.f32 %f21539, %f22020, %f32773, %f21535;
	// end inline asm
	// begin inline asm
	fma.rn.f32 %f21543, %f22020, %f32773, %f21539;
	// end inline asm
	// begin inline asm
	fma.rn.f32 %f21547, %f22020, %f32773, %f21543;
	// end inline asm
	// begin inline asm
	fma.rn.f32 %f21551, %f22020, %f32773, %f21547;
	// end inline asm
	// begin inline asm
	fma.rn.f32 %f21555, %f22020, %f32773, %f21551;
	// end inline asm
	// begin inline asm
	fma.rn.f32 %f21559, %f22020, %f32773, %f21555;
	// end inline asm
	// begin inline asm
	fma.rn.f32 %f21563, %f22020, %f32773, %f21559;
	// end inline asm
	// begin inline asm
	fma.rn.f32 %f21567, %f22020, %f32773, %f21563;
	// end inline asm
	// begin inline asm
	fma.rn.f32 %f21571, %f22020, %f32773, %f21567;
	// end inline asm
	// begin inline asm
	fma.rn.f32 %f21575, %f22020, %f32773, %f21571;
	// end inline asm
	// begin inline asm
	fma.rn.f32 %f21579, %f22020, %f32773, %f21575;
	// end inline asm
	// begin inline asm
	fma.rn.f32 %f21583, %f22020, %f32773, %f21579;
	// end inline asm
	// begin inline asm
	fma.rn.f32 %f21587, %f22020, %f32773, %f21583;
	// end inline asm
	// begin inline asm
	fma.rn.f32 %f21591, %f22020, %f32773, %f21587;
	// end inline asm
	// begin inline asm
	fma.rn.f32 %f21595, %f22020, %f32773, %f21591;
	// end inline asm
	// begin inline asm
	fma.rn.f32 %f21599, %f22020, %f32773, %f21595;
	// end inline asm
	// begin inline asm
	fma.rn.f32 %f21603, %f22020, %f32773, %f21599;
	// end inline asm
	// begin inline asm
	fma.rn.f32 %f21607, %f22020, %f32773, %f21603;
	// end inline asm
	// begin inline asm
	fma.rn.f32 %f21611, %f22020, %f32773, %f21607;
	// end inline asm
	// begin inline asm
	fma.rn.f32 %f21615, %f22020, %f32773, %f21611;
	// end inline asm
	// begin inline asm
	fma.rn.f32 %f21619, %f22020, %f32773, %f21615;
	// end inline asm
	// begin inline asm
	fma.rn.f32 %f21623, %f22020, %f32773, %f21619;
	// end inline asm
	// begin inline asm
	fma.rn.f32 %f21627, %f22020, %f32773, %f21623;
	// end inline asm
	// begin inline asm
	fma.rn.f32 %f21631, %f22020, %f32773, %f21627;
	// end inline asm
	// begin inline asm
	fma.rn.f32 %f21635, %f22020, %f32773, %f21631;
	// end inline asm
	// begin inline asm
	fma.rn.f32 %f21639, %f22020, %f32773, %f21635;
	// end inline asm
	// begin inline asm
	fma.rn.f32 %f21643, %f22020, %f32773, %f21639;
	// end inline asm
	// begin inline asm
	fma.rn.f32 %f21647, %f22020, %f32773, %f21643;
	// end inline asm
	// begin inline asm
	fma.rn.f32 %f21651, %f22020, %f32773, %f21647;
	// end inline asm
	// begin inline asm
	fma.rn.f32 %f21655, %f22020, %f32773, %f21651;
	// end inline asm
	// begin inline asm
	fma.rn.f32 %f21659, %f22020, %f32773, %f21655;
	// end inline asm
	// begin inline asm
	fma.rn.f32 %f21663, %f22020, %f32773, %f21659;
	// end inline asm
	// begin inline asm
	fma.rn.f32 %f21667, %f22020, %f32773, %f21663;
	// end inline asm
	// begin inline asm
	fma.rn.f32 %f21671, %f22020, %f32773, %f21667;
	// end inline asm
	// begin inline asm
	fma.rn.f32 %f21675, %f22020, %f32773, %f21671;
	// end inline asm
	// begin inline asm
	fma.rn.f32 %f21679, %f22020, %f32773, %f21675;
	// end inline asm
	// begin inline asm
	fma.rn.f32 %f21683, %f22020, %f32773, %f21679;
	// end inline asm
	// begin inline asm
	fma.rn.f32 %f21687, %f22020, %f32773, %f21683;
	// end inline asm
	// begin inline asm
	fma.rn.f32 %f21691, %f22020, %f32773, %f21687;
	// end inline asm
	// begin inline asm
	fma.rn.f32 %f21695, %f22020, %f32773, %f21691;
	// end inline asm
	// begin inline asm
	fma.rn.f32 %f21699, %f22020, %f32773, %f21695;
	// end inline asm
	// begin inline asm
	fma.rn.f32 %f21703, %f22020, %f32773, %f21699;
	// end inline asm
	// begin inline asm
	fma.rn.f32 %f21707, %f22020, %f32773, %f21703;
	// end inline asm
	// begin inline asm
	fma.rn.f32 %f21711, %f22020, %f32773, %f21707;
	// end inline asm
	// begin inline asm
	fma.rn.f32 %f21715, %f22020, %f32773, %f21711;
	// end inline asm
	// begin inline asm
	fma.rn.f32 %f21719, %f22020, %f32773, %f21715;
	// end inline asm
	// begin inline asm
	fma.rn.f32 %f21723, %f22020, %f32773, %f21719;
	// end inline asm
	// begin inline asm
	fma.rn.f32 %f21727, %f22020, %f32773, %f21723;
	// end inline asm
	// begin inline asm
	fma.rn.f32 %f21731, %f22020, %f32773, %f21727;
	// end inline asm
	// begin inline asm
	fma.rn.f32 %f21735, %f22020, %f32773, %f21731;
	// end inline asm
	// begin inline asm
	fma.rn.f32 %f21739, %f22020, %f32773, %f21735;
	// end inline asm
	// begin inline asm
	fma.rn.f32 %f21743, %f22020, %f32773, %f21739;
	// end inline asm
	// begin inline asm
	fma.rn.f32 %f21747, %f22020, %f32773, %f21743;
	// end inline asm
	// begin inline asm
	fma.rn.f32 %f21751, %f22020, %f32773, %f21747;
	// end inline asm
	// begin inline asm
	fma.rn.f32 %f21755, %f22020, %f32773, %f21751;
	// end inline asm
	// begin inline asm
	fma.rn.f32 %f21759, %f22020, %f32773, %f21755;
	// end inline asm
	// begin inline asm
	fma.rn.f32 %f21763, %f22020, %f32773, %f21759;
	// end inline asm
	// begin inline asm
	fma.rn.f32 %f21767, %f22020, %f32773, %f21763;
	// end inline asm
	// begin inline asm
	fma.rn.f32 %f21771, %f22020, %f32773, %f21767;
	// end inline asm
	// begin inline asm
	fma.rn.f32 %f21775, %f22020, %f32773, %f21771;
	// end inline asm
	// begin inline asm
	fma.rn.f32 %f21779, %f22020, %f32773, %f21775;
	// end inline asm
	// begin inline asm
	fma.rn.f32 %f21783, %f22020, %f32773, %f21779;
	// end inline asm
	// begin inline asm
	fma.rn.f32 %f21787, %f22020, %f32773, %f21783;
	// end inline asm
	// begin inline asm
	fma.rn.f32 %f21791, %f22020, %f32773, %f21787;
	// end inline asm
	// begin inline asm
	fma.rn.f32 %f21795, %f22020, %f32773, %f21791;
	// end inline asm
	// begin inline asm
	fma.rn.f32 %f21799, %f22020, %f32773, %f21795;
	// end inline asm
	// begin inline asm
	fma.rn.f32 %f21803, %f22020, %f32773, %f21799;
	// end inline asm
	// begin inline asm
	fma.rn.f32 %f21807, %f22020, %f32773, %f21803;
	// end inline asm
	// begin inline asm
	fma.rn.f32 %f21811, %f22020, %f32773, %f21807;
	// end inline asm
	// begin inline asm
	fma.rn.f32 %f21815, %f22020, %f32773, %f21811;
	// end inline asm
	// begin inline asm
	fma.rn.f32 %f21819, %f22020, %f32773, %f21815;
	// end inline asm
	// begin inline asm
	fma.rn.f32 %f21823, %f22020, %f32773, %f21819;
	// end inline asm
	// begin inline asm
	fma.rn.f32 %f21827, %f22020, %f32773, %f21823;
	// end inline asm
	// begin inline asm
	fma.rn.f32 %f21831, %f22020, %f32773, %f21827;
	// end inline asm
	// begin inline asm
	fma.rn.f32 %f21835, %f22020, %f32773, %f21831;
	// end inline asm
	// begin inline asm
	fma.rn.f32 %f21839, %f22020, %f32773, %f21835;
	// end inline asm
	// begin inline asm
	fma.rn.f32 %f21843, %f22020, %f32773, %f21839;
	// end inline asm
	// begin inline asm
	fma.rn.f32 %f21847, %f22020, %f32773, %f21843;
	// end inline asm
	// begin inline asm
	fma.rn.f32 %f21851, %f22020, %f32773, %f21847;
	// end inline asm
	// begin inline asm
	fma.rn.f32 %f21855, %f22020, %f32773, %f21851;
	// end inline asm
	// begin inline asm
	fma.rn.f32 %f21859, %f22020, %f32773, %f21855;
	// end inline asm
	// begin inline asm
	fma.rn.f32 %f21863, %f22020, %f32773, %f21859;
	// end inline asm
	// begin inline asm
	fma.rn.f32 %f21867, %f22020, %f32773, %f21863;
	// end inline asm
	// begin inline asm
	fma.rn.f32 %f21871, %f22020, %f32773, %f21867;
	// end inline asm
	// begin inline asm
	fma.rn.f32 %f21875, %f22020, %f32773, %f21871;
	// end inline asm
	// begin inline asm
	fma.rn.f32 %f21879, %f22020, %f32773, %f21875;
	// end inline asm
	// begin inline asm
	fma.rn.f32 %f21883, %f22020, %f32773, %f21879;
	// end inline asm
	// begin inline asm
	fma.rn.f32 %f21887, %f22020, %f32773, %f21883;
	// end inline asm
	// begin inline asm
	fma.rn.f32 %f21891, %f22020, %f32773, %f21887;
	// end inline asm
	// begin inline asm
	fma.rn.f32 %f21895, %f22020, %f32773, %f21891;
	// end inline asm
	// begin inline asm
	fma.rn.f32 %f21899, %f22020, %f32773, %f21895;
	// end inline asm
	// begin inline asm
	fma.rn.f32 %f21903, %f22020, %f32773, %f21899;
	// end inline asm
	// begin inline asm
	fma.rn.f32 %f21907, %f22020, %f32773, %f21903;
	// end inline asm
	// begin inline asm
	fma.rn.f32 %f21911, %f22020, %f32773, %f21907;
	// end inline asm
	// begin inline asm
	fma.rn.f32 %f21915, %f22020, %f32773, %f21911;
	// end inline asm
	// begin inline asm
	fma.rn.f32 %f21919, %f22020, %f32773, %f21915;
	// end inline asm
	// begin inline asm
	fma.rn.f32 %f21923, %f22020, %f32773, %f21919;
	// end inline asm
	// begin inline asm
	fma.rn.f32 %f21927, %f22020, %f32773, %f21923;
	// end inline asm
	// begin inline asm
	fma.rn.f32 %f21931, %f22020, %f32773, %f21927;
	// end inline asm
	// begin inline asm
	fma.rn.f32 %f21935, %f22020, %f32773, %f21931;
	// end inline asm
	// begin inline asm
	fma.rn.f32 %f21939, %f22020, %f32773, %f21935;
	// end inline asm
	// begin inline asm
	fma.rn.f32 %f21943, %f22020, %f32773, %f21939;
	// end inline asm
	// begin inline asm
	fma.rn.f32 %f21947, %f22020, %f32773, %f21943;
	// end inline asm
	// begin inline asm
	fma.rn.f32 %f21951, %f22020, %f32773, %f21947;
	// end inline asm
	// begin inline asm
	fma.rn.f32 %f21955, %f22020, %f32773, %f21951;
	// end inline asm
	// begin inline asm
	fma.rn.f32 %f21959, %f22020, %f32773, %f21955;
	// end inline asm
	// begin inline asm
	fma.rn.f32 %f21963, %f22020, %f32773, %f21959;
	// end inline asm
	// begin inline asm
	fma.rn.f32 %f21967, %f22020, %f32773, %f21963;
	// end inline asm
	// begin inline asm
	fma.rn.f32 %f21971, %f22020, %f32773, %f21967;
	// end inline asm
	// begin inline asm
	fma.rn.f32 %f21975, %f22020, %f32773, %f21971;
	// end inline asm
	// begin inline asm
	fma.rn.f32 %f21979, %f22020, %f32773, %f21975;
	// end inline asm
	// begin inline asm
	fma.rn.f32 %f21983, %f22020, %f32773, %f21979;
	// end inline asm
	// begin inline asm
	fma.rn.f32 %f21987, %f22020, %f32773, %f21983;
	// end inline asm
	// begin inline asm
	fma.rn.f32 %f21991, %f22020, %f32773, %f21987;
	// end inline asm
	// begin inline asm
	fma.rn.f32 %f21995, %f22020, %f32773, %f21991;
	// end inline asm
	// begin inline asm
	fma.rn.f32 %f21999, %f22020, %f32773, %f21995;
	// end inline asm
	// begin inline asm
	fma.rn.f32 %f22003, %f22020, %f32773, %f21999;
	// end inline asm
	// begin inline asm
	fma.rn.f32 %f22007, %f22020, %f32773, %f22003;
	// end inline asm
	// begin inline asm
	fma.rn.f32 %f22011, %f22020, %f32773, %f22007;
	// end inline asm
	// begin inline asm
	fma.rn.f32 %f22015, %f22020, %f32773, %f22011;
	// end inline asm
	// begin inline asm
	fma.rn.f32 %f22019, %f22020, %f32773, %f22015;
	// end inline asm
	sin.approx.f32 	%f22532, %f22019;
	// begin inline asm
	fma.rn.f32 %f22023, %f22532, %f32773, %f22019;
	// end inline asm
	// begin inline asm
	fma.rn.f32 %f22027, %f22532, %f32773, %f22023;
	// end inline asm
	// begin inline asm
	fma.rn.f32 %f22031, %f22532, %f32773, %f22027;
	// end inline asm
	// begin inline asm
	fma.rn.f32 %f22035, %f22532, %f32773, %f22031;
	// end inline asm
	// begin inline asm
	fma.rn.f32 %f22039, %f22532, %f32773, %f22035;
	// end inline asm
	// begin inline asm
	fma.rn.f32 %f22043, %f22532, %f32773, %f22039;
	// end inline asm
	// begin inline asm
	fma.rn.f32 %f22047, %f22532, %f32773, %f22043;
	// end inline asm
	// begin inline asm
	fma.rn.f32 %f22051, %f22532, %f32773, %f22047;
	// end inline asm
	// begin inline asm
	fma.rn.f32 %f22055, %f22532, %f32773, %f22051;
	// end inline asm
	// begin inline asm
	fma.rn.f32 %f22059, %f22532, %f32773, %f22055;
	// end inline asm
	// begin inline asm
	fma.rn.f32 %f22063, %f22532, %f32773, %f22059;
	// end inline asm
	// begin inline asm
	fma.rn.f32 %f22067, %f22532, %f32773, %f22063;
	// end inline asm
	// begin inline asm
	fma.rn.f32 %f22071, %f22532, %f32773, %f22067;
	// end inline asm
	// begin inline asm
	fma.rn.f32 %f22075, %f22532, %f32773, %f22071;
	// end inline asm
	// begin inline asm
	fma.rn.f32 %f22079, %f22532, %f32773, %f22075;
	// end inline asm
	// begin inline asm
	fma.rn.f32 %f22083, %f22532, %f32773, %f22079;
	// end inline asm
	// begin inline asm
	fma.rn.f32 %f22087, %f22532, %f32773, %f22083;
	// end inline asm
	// begin inline asm
	fma.rn.f32 %f22091, %f22532, %f32773, %f22087;
	// end inline asm
	// begin inline asm
	fma.rn.f32 %f22095, %f22532, %f32773, %f22091;
	// end inline asm
	// begin inline asm
	fma.rn.f32 %f22099, %f22532, %f32773, %f22095;
	// end inline asm
	// begin inline asm
	fma.rn.f32 %f22103, %f22532, %f32773, %f22099;
	// end inline asm
	// begin inline asm
	fma.rn.f32 %f22107, %f22532, %f32773, %f22103;
	// end inline asm
	// begin inline asm
	fma.rn.f32 %f22111, %f22532, %f32773, %f22107;
	// end inline asm
	// begin inline asm
	fma.rn.f32 %f22115, %f22532, %f32773, %f22111;
	// end inline asm
	// begin inline asm
	fma.rn.f32 %f22119, %f22532, %f32773, %f22115;
	// end inline asm
	// begin inline asm
	fma.rn.f32 %f22123, %f22532, %f32773, %f22119;
	// end inline asm
	// begin inline asm
	fma.rn.f32 %f22127, %f22532, %f32773, %f22123;
	// end inline asm
	// begin inline asm
	fma.rn.f32 %f22131, %f22532, %f32773, %f22127;
	// end inline asm
	// begin inline asm
	fma.rn.f32 %f22135, %f22532, %f32773, %f22131;
	// end inline asm
	// begin inline asm
	fma.rn.f32 %f22139, %f22532, %f32773, %f22135;
	// end inline asm
	// begin inline asm
	fma.rn.f32 %f22143, %f22532, %f32773, %f22139;
	// end inline asm
	// begin inline asm
	fma.rn.f32 %f22147, %f22532, %f32773, %f22143;
	// end inline asm
	// begin inline asm
	fma.rn.f32 %f22151, %f22532, %f32773, %f22147;
	// end inline asm
	// begin inline asm
	fma.rn.f32 %f22155, %f22532, %f32773, %f22151;
	// end inline asm
	// begin inline asm
	fma.rn.f32 %f22159, %f22532, %f32773, %f22155;
	// end inline asm
	// begin inline asm
	fma.rn.f32 %f22163, %f22532, %f32773, %f22159;
	// end inline asm
	// begin inline asm
	fma.rn.f32 %f22167, %f22532, %f32773, %f22163;
	// end inline asm
	// begin inline asm
	fma.rn.f32 %f22171, %f22532, %f32773, %f22167;
	// end inline asm
	// begin inline asm
	fma.rn.f32 %f22175, %f22532, %f32773, %f22171;
	// end inline asm
	// begin inline asm
	fma.rn.f32 %f22179, %f22532, %f32773, %f22175;
	// end inline asm
	// begin inline asm
	fma.rn.f32 %f22183, %f22532, %f32773, %f22179;
	// end inline asm
	// begin inline asm
	fma.rn.f32 %f22187, %f22532, %f32773, %f22183;
	// end inline asm
	// begin inline asm
	fma.rn.f32 %f22191, %f22532, %f32773, %f22187;
	// end inline asm
	// begin inline asm
	fma.rn.f32 %f22195, %f22532, %f32773, %f22191;
	// end inline asm
	// begin inline asm
	fma.rn.f32 %f22199, %f22532, %f32773, %f22195;
	// end inline asm
	// begin inline asm
	fma.rn.f32 %f22203, %f22532, %f32773, %f22199;
	// end inline asm
	// begin inline asm
	fma.rn.f32 %f22207, %f22532, %f32773, %f22203;
	// end inline asm
	// begin inline asm
	fma.rn.f32 %f22211, %f22532, %f32773, %f22207;
	// end inline asm
	// begin inline asm
	fma.rn.f32 %f22215, %f22532, %f32773, %f22211;
	// end inline asm
	// begin inline asm
	fma.rn.f32 %f22219, %f22532, %f32773, %f22215;
	// end inline asm
	// begin inline asm
	fma.rn.f32 %f22223, %f22532, %f32773, %f22219;
	// end inline asm
	// begin inline asm
	fma.rn.f32 %f22227, %f22532, %f32773, %f22223;
	// end inline asm
	// begin inline asm
	fma.rn.f32 %f22231, %f22532, %f32773, %f22227;
	// end inline asm
	// begin inline asm
	fma.rn.f32 %f22235, %f22532, %f32773, %f22231;
	// end inline asm
	// begin inline asm
	fma.rn.f32 %f22239, %f22532, %f32773, %f22235;
	// end inline asm
	// begin inline asm
	fma.rn.f32 %f22243, %f22532, %f32773, %f22239;
	// end inline asm
	// begin inline asm
	fma.rn.f32 %f22247, %f22532, %f32773, %f22243;
	// end inline asm
	// begin inline asm
	fma.rn.f32 %f22251, %f22532, %f32773, %f22247;
	// end inline asm
	// begin inline asm
	fma.rn.f32 %f22255, %f22532, %f32773, %f22251;
	// end inline asm
	// begin inline asm
	fma.rn.f32 %f22259, %f22532, %f32773, %f22255;
	// end inline asm
	// begin inline asm
	fma.rn.f32 %f22263, %f22532, %f32773, %f22259;
	// end inline asm
	// begin inline asm
	fma.rn.f32 %f22267, %f22532, %f32773, %f22263;
	// end inline asm
	// begin inline asm
	fma.rn.f32 %f22271, %f22532, %f32773, %f22267;
	// end inline asm
	// begin inline asm
	fma.rn.f32 %f22275, %f22532, %f32773, %f22271;
	// end inline asm
	// begin inline asm
	fma.rn.f32 %f22279, %f22532, %f32773, %f22275;
	// end inline asm
	// begin inline asm
	fma.rn.f32 %f22283, %f22532, %f32773, %f22279;
	// end inline asm
	// begin inline asm
	fma.rn.f32 %f22287, %f22532, %f32773, %f22283;
	// end inline asm
	// begin inline asm
	fma.rn.f32 %f22291, %f22532, %f32773, %f22287;
	// end inline asm
	// begin inline asm
	fma.rn.f32 %f22295, %f22532, %f32773, %f22291;
	// end inline asm
	// begin inline asm
	fma.rn.f32 %f22299, %f22532, %f32773, %f22295;
	// end inline asm
	// begin inline asm
	fma.rn.f32 %f22303, %f22532, %f32773, %f22299;
	// end inline asm
	// begin inline asm
	fma.rn.f32 %f22307, %f22532, %f32773, %f22303;
	// end inline asm
	// begin inline asm
	fma.rn.f32 %f22311, %f22532, %f32773, %f22307;
	// end inline asm
	// begin inline asm
	fma.rn.f32 %f22315, %f22532, %f32773, %f22311;
	// end inline asm
	// begin inline asm
	fma.rn.f32 %f22319, %f22532, %f32773, %f22315;
	// end inline asm
	// begin inline asm
	fma.rn.f32 %f22323, %f22532, %f32773, %f22319;
	// end inline asm
	// begin inline asm
	fma.rn.f32 %f22327, %f22532, %f32773, %f22323;
	// end inline asm
	// begin inline asm
	fma.rn.f32 %f22331, %f22532, %f32773, %f22327;
	// end inline asm
	// begin inline asm
	fma.rn.f32 %f22335, %f22532, %f32773, %f22331;
	// end inline asm
	// begin inline asm
	fma.rn.f32 %f22339, %f22532, %f32773, %f22335;
	// end inline asm
	// begin inline asm
	fma.rn.f32 %f22343, %f22532, %f32773, %f22339;
	// end inline asm
	// begin inline asm
	fma.rn.f32 %f22347, %f22532, %f32773, %f22343;
	// end inline asm
	// begin inline asm
	fma.rn.f32 %f22351, %f22532, %f32773, %f22347;
	// end inline asm
	// begin inline asm
	fma.rn.f32 %f22355, %f22532, %f32773, %f22351;
	// end inline asm
	// begin inline asm
	fma.rn.f32 %f22359, %f22532, %f32773, %f22355;
	// end inline asm
	// begin inline asm
	fma.rn.f32 %f22363, %f22532, %f32773, %f22359;
	// end inline asm
	// begin inline asm
	fma.rn.f32 %f22367, %f22532, %f32773, %f22363;
	// end inline asm
	// begin inline asm
	fma.rn.f32 %f22371, %f22532, %f32773, %f22367;
	// end inline asm
	// begin inline asm
	fma.rn.f32 %f22375, %f22532, %f32773, %f22371;
	// end inline asm
	// begin inline asm
	fma.rn.f32 %f22379, %f22532, %f32773, %f22375;
	// end inline asm
	// begin inline asm
	fma.rn.f32 %f22383, %f22532, %f32773, %f22379;
	// end inline asm
	// begin inline asm
	fma.rn.f32 %f22387, %f22532, %f32773, %f22383;
	// end inline asm
	// begin inline asm
	fma.rn.f32 %f22391, %f22532, %f32773, %f22387;
	// end inline asm
	// begin inline asm
	fma.rn.f32 %f22395, %f22532, %f32773, %f22391;
	// end inline asm
	// begin inline asm
	fma.rn.f32 %f22399, %f22532, %f32773, %f22395;
	// end inline asm
	// begin inline asm
	fma.rn.f32 %f22403, %f22532, %f32773, %f22399;
	// end inline asm
	// begin inline asm
	fma.rn.f32 %f22407, %f22532, %f32773, %f22403;
	// end inline asm
	// begin inline asm
	fma.rn.f32 %f22411, %f22532, %f32773, %f22407;
	// end inline asm
	// begin inline asm
	fma.rn.f32 %f22415, %f22532, %f32773, %f22411;
	// end inline asm
	// begin inline asm
	fma.rn.f32 %f22419, %f22532, %f32773, %f22415;
	// end inline asm
	// begin inline asm
	fma.rn.f32 %f22423, %f22532, %f32773, %f22419;
	// end inline asm
	// begin inline asm
	fma.rn.f32 %f22427, %f22532, %f32773, %f22423;
	// end inline asm
	// begin inline asm
	fma.rn.f32 %f22431, %f22532, %f32773, %f22427;
	// end inline asm
	// begin inline asm
	fma.rn.f32 %f22435, %f22532, %f32773, %f22431;
	// end inline asm
	// begin inline asm
	fma.rn.f32 %f22439, %f22532, %f32773, %f22435;
	// end inline asm
	// begin inline asm
	fma.rn.f32 %f22443, %f22532, %f32773, %f22439;
	// end inline asm
	// begin inline asm
	fma.rn.f32 %f22447, %f22532, %f32773, %f22443;
	// end inline asm
	// begin inline asm
	fma.rn.f32 %f22451, %f22532, %f32773, %f22447;
	// end inline asm
	// begin inline asm
	fma.rn.f32 %f22455, %f22532, %f32773, %f22451;
	// end inline asm
	// begin inline asm
	fma.rn.f32 %f22459, %f22532, %f32773, %f22455;
	// end inline asm
	// begin inline asm
	fma.rn.f32 %f22463, %f22532, %f32773, %f22459;
	// end inline asm
	// begin inline asm
	fma.rn.f32 %f22467, %f22532, %f32773, %f22463;
	// end inline asm
	// begin inline asm
	fma.rn.f32 %f22471, %f22532, %f32773, %f22467;
	// end inline asm
	// begin inline asm
	fma.rn.f32 %f22475, %f22532, %f32773, %f22471;
	// end inline asm
	// begin inline asm
	fma.rn.f32 %f22479, %f22532, %f32773, %f22475;
	// end inline asm
	// begin inline asm
	fma.rn.f32 %f22483, %f22532, %f32773, %f22479;
	// end inline asm
	// begin inline asm
	fma.rn.f32 %f22487, %f22532, %f32773, %f22483;
	// end inline asm
	// begin inline asm
	fma.rn.f32 %f22491, %f22532, %f32773, %f22487;
	// end inline asm
	// begin inline asm
	fma.rn.f32 %f22495, %f22532, %f32773, %f22491;
	// end inline asm
	// begin inline asm
	fma.rn.f32 %f22499, %f22532, %f32773, %f22495;
	// end inline asm
	// begin inline asm
	fma.rn.f32 %f22503, %f22532, %f32773, %f22499;
	// end inline asm
	// begin inline asm
	fma.rn.f32 %f22507, %f22532, %f32773, %f22503;
	// end inline asm
	// begin inline asm
	fma.rn.f32 %f22511, %f22532, %f32773, %f22507;
	// end inline asm
	// begin inline asm
	fma.rn.f32 %f22515, %f22532, %f32773, %f22511;
	// end inline asm
	// begin inline asm
	fma.rn.f32 %f22519, %f22532, %f32773, %f22515;
	// end inline asm
	// begin inline asm
	fma.rn.f32 %f22523, %f22532, %f32773, %f22519;
	// end inline asm
	// begin inline asm
	fma.rn.f32 %f22527, %f22532, %f32773, %f22523;
	// end inline asm
	// begin inline asm
	fma.rn.f32 %f22531, %f22532, %f32773, %f22527;
	// end inline asm
	sin.approx.f32 	%f23044, %f22531;
	// begin inline asm
	fma.rn.f32 %f22535, %f23044, %f32773, %f22531;
	// end inline asm
	// begin inline asm
	fma.rn.f32 %f22539, %f23044, %f32773, %f22535;
	// end inline asm
	// begin inline asm
	fma.rn.f32 %f22543, %f23044, %f32773, %f22539;
	// end inline asm
	// begin inline asm
	fma.rn.f32 %f22547, %f23044, %f32773, %f22543;
	// end inline asm
	// begin inline asm
	fma.rn.f32 %f22551, %f23044, %f32773, %f22547;
	// end inline asm
	// begin inline asm
	fma.rn.f32 %f22555, %f23044, %f32773, %f22551;
	// end inline asm
	// begin inline asm
	fma.rn.f32 %f22559, %f23044, %f32773, %f22555;
	// end inline asm
	// begin inline asm
	fma.rn.f32 %f22563, %f23044, %f32773, %f22559;
	// end inline asm
	// begin inline asm
	fma.rn.f32 %f22567, %f23044, %f32773, %f22563;
	// end inline asm
	// begin inline asm
	fma.rn.f32 %f22571, %f23044, %f32773, %f22567;
	// end inline asm
	// begin inline asm
	fma.rn.f32 %f22575, %f23044, %f32773, %f22571;
	// end inline asm
	// begin inline asm
	fma.rn.f32 %f22579, %f23044, %f32773, %f22575;
	// end inline asm
	// begin inline asm
	fma.rn.f32 %f22583, %f23044, %f32773, %f22579;
	// end inline asm
	// begin inline asm
	fma.rn.f32 %f22587, %f23044, %f32773, %f22583;
	// end inline asm
	// begin inline asm
	fma.rn.f32 %f22591, %f23044, %f32773, %f22587;
	// end inline asm
	// begin inline asm
	fma.rn.f32 %f22595, %f23044, %f32773, %f22591;
	// end inline asm
	// begin inline asm
	fma.rn.f32 %f22599, %f23044, %f32773, %f22595;
	// end inline asm
	// begin inline asm
	fma.rn.f32 %f22603, %f23044, %f32773, %f22599;
	// end inline asm
	// begin inline asm
	fma.rn.f32 %f22607, %f23044, %f32773, %f22603;
	// end inline asm
	// begin inline asm
	fma.rn.f32 %f22611, %f23044, %f32773, %f22607;
	// end inline asm
	// begin inline asm
	fma.rn.f32 %f22615, %f23044, %f32773, %f22611;
	// end inline asm
	// begin inline asm
	fma.rn.f32 %f22619, %f23044, %f32773, %f22615;
	// end inline asm
	// begin inline asm
	fma.rn.f32 %f22623, %f23044, %f32773, %f22619;
	// end inline asm
	// begin inline asm
	fma.rn.f32 %f22627, %f23044, %f32773, %f22623;
	// end inline asm
	// begin inline asm
	fma.rn.f32 %f22631, %f23044, %f32773, %f22627;
	// end inline asm
	// begin inline asm
	fma.rn.f32 %f22635, %f23044, %f32773, %f22631;
	// end inline asm
	// begin inline asm
	fma.rn.f32 %f22639, %f23044, %f32773, %f22635;
	// end inline asm
	// begin inline asm
	fma.rn.f32 %f22643, %f23044, %f32773, %f22639;
	// end inline asm
	// begin inline asm
	fma.rn.f32 %f22647, %f23044, %f32773, %f22643;
	// end inline asm
	// begin inline asm
	fma.rn.f32 %f22651, %f23044, %f32773, %f22647;
	// end inline asm
	// begin inline asm
	fma.rn.f32 %f22655, %f23044, %f32773, %f22651;
	// end inline asm
	// begin inline asm
	fma.rn.f32 %f22659, %f23044, %f32773, %f22655;
	// end inline asm
	// begin inline asm
	fma.rn.f32 %f22663, %f23044, %f32773, %f22659;
	// end inline asm
	// begin inline asm
	fma.rn.f32 %f22667, %f23044, %f32773, %f22663;
	// end inline asm
	// begin inline asm
	fma.rn.f32 %f22671, %f23044, %f32773, %f22667;
	// end inline asm
	// begin inline asm
	fma.rn.f32 %f22675, %f23044, %f32773, %f22671;
	// end inline asm
	// begin inline asm
	fma.rn.f32 %f22679, %f23044, %f32773, %f22675;
	// end inline asm
	// begin inline asm
	fma.rn.f32 %f22683, %f23044, %f32773, %f22679;
	// end inline asm
	// begin inline asm
	fma.rn.f32 %f22687, %f23044, %f32773, %f22683;
	// end inline asm
	// begin inline asm
	fma.rn.f32 %f22691, %f23044, %f32773, %f22687;
	// end inline asm
	// begin inline asm
	fma.rn.f32 %f22695, %f23044, %f32773, %f22691;
	// end inline asm
	// begin inline asm
	fma.rn.f32 %f22699, %f23044, %f32773, %f22695;
	// end inline asm
	// begin inline asm
	fma.rn.f32 %f22703, %f23044, %f32773, %f22699;
	// end inline asm
	// begin inline asm
	fma.rn.f32 %f22707, %f23044, %f32773, %f22703;
	// end inline asm
	// begin inline asm
	fma.rn.f32 %f22711, %f23044, %f32773, %f22707;
	// end inline asm
	// begin inline asm
	fma.rn.f32 %f22715, %f23044, %f32773, %f22711;
	// end inline asm
	// begin inline asm
	fma.rn.f32 %f22719, %f23044, %f32773, %f22715;
	// end inline asm
	// begin inline asm
	fma.rn.f32 %f22723, %f23044, %f32773, %f22719;
	// end inline asm
	// begin inline asm
	fma.rn.f32 %f22727, %f23044, %f32773, %f22723;
	// end inline asm
	// begin inline asm
	fma.rn.f32 %f22731, %f23044, %f32773, %f22727;
	// end inline asm
	// begin inline asm
	fma.rn.f32 %f22735, %f23044, %f32773, %f22731;
	// end inline asm
	// begin inline asm
	fma.rn.f32 %f22739, %f23044, %f32773, %f22735;
	// end inline asm
	// begin inline asm
	fma.rn.f32 %f22743, %f23044, %f32773, %f22739;
	// end inline asm
	// begin inline asm
	fma.rn.f32 %f22747, %f23044, %f32773, %f22743;
	// end inline asm
	// begin inline asm
	fma.rn.f32 %f22751, %f23044, %f32773, %f22747;
	// end inline asm
	// begin inline asm
	fma.rn.f32 %f22755, %f23044, %f32773, %f22751;
	// end inline asm
	// begin inline asm
	fma.rn.f32 %f22759, %f23044, %f32773, %f22755;
	// end inline asm
	// begin inline asm
	fma.rn.f32 %f22763, %f23044, %f32773, %f22759;
	// end inline asm
	// begin inline asm
	fma.rn.f32 %f22767, %f23044, %f32773, %f22763;
	// end inline asm
	// begin inline asm
	fma.rn.f32 %f22771, %f23044, %f32773, %f22767;
	// end inline asm
	// begin inline asm
	fma.rn.f32 %f22775, %f23044, %f32773, %f22771;
	// end inline asm
	// begin inline asm
	fma.rn.f32 %f22779, %f23044, %f32773, %f22775;
	// end inline asm
	// begin inline asm
	fma.rn.f32 %f22783, %f23044, %f32773, %f22779;
	// end inline asm
	// begin inline asm
	fma.rn.f32 %f22787, %f23044, %f32773, %f22783;
	// end inline asm
	// begin inline asm
	fma.rn.f32 %f22791, %f23044, %f32773, %f22787;
	// end inline asm
	// begin inline asm
	fma.rn.f32 %f22795, %f23044, %f32773, %f22791;
	// end inline asm
	// begin inline asm
	fma.rn.f32 %f22799, %f23044, %f32773, %f22795;
	// end inline asm
	// begin inline asm
	fma.rn.f32 %f22803, %f23044, %f32773, %f22799;
	// end inline asm
	// begin inline asm
	fma.rn.f32 %f22807, %f23044, %f32773, %f22803;
	// end inline asm
	// begin inline asm
	fma.rn.f32 %f22811, %f23044, %f32773, %f22807;
	// end inline asm
	// begin inline asm
	fma.rn.f32 %f22815, %f23044, %f32773, %f22811;
	// end inline asm
	// begin inline asm
	fma.rn.f32 %f22819, %f23044, %f32773, %f22815;
	// end inline asm
	// begin inline asm
	fma.rn.f32 %f22823, %f23044, %f32773, %f22819;
	// end inline asm
	// begin inline asm
	fma.rn.f32 %f22827, %f23044, %f32773, %f22823;
	// end inline asm
	// begin inline asm
	fma.rn.f32 %f22831, %f23044, %f32773, %f22827;
	// end inline asm
	// begin inline asm
	fma.rn.f32 %f22835, %f23044, %f32773, %f22831;
	// end inline asm
	// begin inline asm
	fma.rn.f32 %f22839, %f23044, %f32773, %f22835;
	// end inline asm
	// begin inline asm
	fma.rn.f32 %f22843, %f23044, %f32773, %f22839;
	// end inline asm
	// begin inline asm
	fma.rn.f32 %f22847, %f23044, %f32773, %f22843;
	// end inline asm
	// begin inline asm
	fma.rn.f32 %f22851, %f23044, %f32773, %f22847;
	// end inline asm
	// begin inline asm
	fma.rn.f32 %f22855, %f23044, %f32773, %f22851;
	// end inline asm
	// begin inline asm
	fma.rn.f32 %f22859, %f23044, %f32773, %f22855;
	// end inline asm
	// begin inline asm
	fma.rn.f32 %f22863, %f23044, %f32773, %f22859;
	// end inline asm
	// begin inline asm
	fma.rn.f32 %f22867, %f23044, %f32773, %f22863;
	// end inline asm
	// begin inline asm
	fma.rn.f32 %f22871, %f23044, %f32773, %f22867;
	// end inline asm
	// begin inline asm
	fma.rn.f32 %f22875, %f23044, %f32773, %f22871;
	// end inline asm
	// begin inline asm
	fma.rn.f32 %f22879, %f23044, %f32773, %f22875;
	// end inline asm
	// begin inline asm
	fma.rn.f32 %f22883, %f23044, %f32773, %f22879;
	// end inline asm
	// begin inline asm
	fma.rn.f32 %f22887, %f23044, %f32773, %f22883;
	// end inline asm
	// begin inline asm
	fma.rn.f32 %f22891, %f23044, %f32773, %f22887;
	// end inline asm
	// begin inline asm
	fma.rn.f32 %f22895, %f23044, %f32773, %f22891;
	// end inline asm
	// begin inline asm
	fma.rn.f32 %f22899, %f23044, %f32773, %f22895;
	// end inline asm
	// begin inline asm
	fma.rn.f32 %f22903, %f23044, %f32773, %f22899;
	// end inline asm
	// begin inline asm
	fma.rn.f32 %f22907, %f23044, %f32773, %f22903;
	// end inline asm
	// begin inline asm
	fma.rn.f32 %f22911, %f23044, %f32773, %f22907;
	// end inline asm
	// begin inline asm
	fma.rn.f32 %f22915, %f23044, %f32773, %f22911;
	// end inline asm
	// begin inline asm
	fma.rn.f32 %f22919, %f23044, %f32773, %f22915;
	// end inline asm
	// begin inline asm
	fma.rn.f32 %f22923, %f23044, %f32773, %f22919;
	// end inline asm
	// begin inline asm
	fma.rn.f32 %f22927, %f23044, %f32773, %f22923;
	// end inline asm
	// begin inline asm
	fma.rn.f32 %f22931, %f23044, %f32773, %f22927;
	// end inline asm
	// begin inline asm
	fma.rn.f32 %f22935, %f23044, %f32773, %f22931;
	// end inline asm
	// begin inline asm
	fma.rn.f32 %f22939, %f23044, %f32773, %f22935;
	// end inline asm
	// begin inline asm
	fma.rn.f32 %f22943, %f23044, %f32773, %f22939;
	// end inline asm
	// begin inline asm
	fma.rn.f32 %f22947, %f23044, %f32773, %f22943;
	// end inline asm
	// begin inline asm
	fma.rn.f32 %f22951, %f23044, %f32773, %f22947;
	// end inline asm
	// begin inline asm
	fma.rn.f32 %f22955, %f23044, %f32773, %f22951;
	// end inline asm
	// begin inline asm
	fma.rn.f32 %f22959, %f23044, %f32773, %f22955;
	// end inline asm
	// begin inline asm
	fma.rn.f32 %f22963, %f23044, %f32773, %f22959;
	// end inline asm
	// begin inline asm
	fma.rn.f32 %f22967, %f23044, %f32773, %f22963;
	// end inline asm
	// begin inline asm
	fma.rn.f32 %f22971, %f23044, %f32773, %f22967;
	// end inline asm
	// begin inline asm
	fma.rn.f32 %f22975, %f23044, %f32773, %f22971;
	// end inline asm
	// begin inline asm
	fma.rn.f32 %f22979, %f23044, %f32773, %f22975;
	// end inline asm
	// begin inline asm
	fma.rn.f32 %f22983, %f23044, %f32773, %f22979;
	// end inline asm
	// begin inline asm
	fma.rn.f32 %f22987, %f23044, %f32773, %f22983;
	// end inline asm
	// begin inline asm
	fma.rn.f32 %f22991, %f23044, %f32773, %f22987;
	// end inline asm
	// begin inline asm
	fma.rn.f32 %f22995, %f23044, %f32773, %f22991;
	// end inline asm
	// begin inline asm
	fma.rn.f32 %f22999, %f23044, %f32773, %f22995;
	// end inline asm
	// begin inline asm
	fma.rn.f32 %f23003, %f23044, %f32773, %f22999;
	// end inline asm
	// begin inline asm
	fma.rn.f32 %f23007, %f23044, %f32773, %f23003;
	// end inline asm
	// begin inline asm
	fma.rn.f32 %f23011, %f23044, %f32773, %f23007;
	// end inline asm
	// begin inline asm
	fma.rn.f32 %f23015, %f23044, %f32773, %f23011;
	// end inline asm
	// begin inline asm
	fma.rn.f32 %f23019, %f23044, %f32773, %f23015;
	// end inline asm
	// begin inline asm
	fma.rn.f32 %f23023, %f23044, %f32773, %f23019;
	// end inline asm
	// begin inline asm
	fma.rn.f32 %f23027, %f23044, %f32773, %f23023;
	// end inline asm
	// begin inline asm
	fma.rn.f32 %f23031, %f23044, %f32773, %f23027;
	// end inline asm
	// begin inline asm
	fma.rn.f32 %f23035, %f23044, %f32773, %f23031;
	// end inline asm
	// begin inline asm
	fma.rn.f32 %f23039, %f23044, %f32773, %f23035;
	// end inline asm
	// begin inline asm
	fma.rn.f32 %f23043, %f23044, %f32773, %f23039;
	// end inline asm
	sin.approx.f32 	%f23556, %f23043;
	// begin inline asm
	fma.rn.f32 %f23047, %f23556, %f32773, %f23043;
	// end inline asm
	// begin inline asm
	fma.rn.f32 %f23051, %f23556, %f32773, %f23047;
	// end inline asm
	// begin inline asm
	fma.rn.f32 %f23055, %f23556, %f32773, %f23051;
	// end inline asm
	// begin inline asm
	fma.rn.f32 %f23059, %f23556, %f32773, %f23055;
	// end inline asm
	// begin inline asm
	fma.rn.f32 %f23063, %f23556, %f32773, %f23059;
	// end inline asm
	// begin inline asm
	fma.rn.f32 %f23067, %f23556, %f32773, %f23063;
	// end inline asm
	// begin inline asm
	fma.rn.f32 %f23071, %f23556, %f32773, %f23067;
	// end inline asm
	// begin inline asm
	fma.rn.f32 %f23075, %f23556, %f32773, %f23071;
	// end inline asm
	// begin inline asm
	fma.rn.f32 %f23079, %f23556, %f32773, %f23075;
	// end inline asm
	// begin inline asm
	fma.rn.f32 %f23083, %f23556, %f32773, %f23079;
	// end inline asm
	// begin inline asm
	fma.rn.f32 %f23087, %f23556, %f32773, %f23083;
	// end inline asm
	// begin inline asm
	fma.rn.f32 %f23091, %f23556, %f32773, %f23087;
	// end inline asm
	// begin inline asm
	fma.rn.f32 %f23095, %f23556, %f32773, %f23091;
	// end inline asm
	// begin inline asm
	fma.rn.f32 %f23099, %f23556, %f32773, %f23095;
	// end inline asm
	// begin inline asm
	fma.rn.f32 %f23103, %f23556, %f32773, %f23099;
	// end inline asm
	// begin inline asm
	fma.rn.f32 %f23107, %f23556, %f32773, %f23103;
	// end inline asm
	// begin inline asm
	fma.rn.f32 %f23111, %f23556, %f32773, %f23107;
	// end inline asm
	// begin inline asm
	fma.rn.f32 %f23115, %f23556, %f32773, %f23111;
	// end inline asm
	// begin inline asm
	fma.rn.f32 %f23119, %f23556, %f32773, %f23115;
	// end inline asm
	// begin inline asm
	fma.rn.f32 %f23123, %f23556, %f32773, %f23119;
	// end inline asm
	// begin inline asm
	fma.rn.f32 %f23127, %f23556, %f32773, %f23123;
	// end inline asm
	// begin inline asm
	fma.rn.f32 %f23131, %f23556, %f32773, %f23127;
	// end inline asm
	// begin inline asm
	fma.rn.f32 %f23135, %f23556, %f32773, %f23131;
	// end inline asm
	// begin inline asm
	fma.rn.f32 %f23139, %f23556, %f32773, %f23135;
	// end inline asm
	// begin inline asm
	fma.rn.f32 %f23143, %f23556, %f32773, %f23139;
	// end inline asm
	// begin inline asm
	fma.rn.f32 %f23147, %f23556, %f32773, %f23143;
	// end inline asm
	// begin inline asm
	fma.rn.f32 %f23151, %f23556, %f32773, %f23147;
	// end inline asm
	// begin inline asm
	fma.rn.f32 %f23155, %f23556, %f32773, %f23151;
	// end inline asm
	// begin inline asm
	fma.rn.f32 %f23159, %f23556, %f32773, %f23155;
	// end inline asm
	// begin inline asm
	fma.rn.f32 %f23163, %f23556, %f32773, %f23159;
	// end inline asm
	// begin inline asm
	fma.rn.f32 %f23167, %f23556, %f32773, %f23163;
	// end inline asm
	// begin inline asm
	fma.rn.f32 %f23171, %f23556, %f32773, %f23167;
	// end inline asm
	// begin inline asm
	fma.rn.f32 %f23175, %f23556, %f32773, %f23171;
	// end inline asm
	// begin inline asm
	fma.rn.f32 %f23179, %f23556, %f32773, %f23175;
	// end inline asm
	// begin inline asm
	fma.rn.f32 %f23183, %f23556, %f32773, %f23179;
	// end inline asm
	// begin inline asm
	fma.rn.f32 %f23187, %f23556, %f32773, %f23183;
	// end inline asm
	// begin inline asm
	fma.rn.f32 %f23191, %f23556, %f32773, %f23187;
	// end inline asm
	// begin inline asm
	fma.rn.f32 %f23195, %f23556, %f32773, %f23191;
	// end inline asm
	// begin inline asm
	fma.rn.f32 %f23199, %f23556, %f32773, %f23195;
	// end inline asm
	// begin inline asm
	fma.rn.f32 %f23203, %f23556, %f32773, %f23199;
	// end inline asm
	// begin inline asm
	fma.rn.f32 %f23207, %f23556, %f32773, %f23203;
	// end inline asm
	// begin inline asm
	fma.rn.f32 %f23211, %f23556, %f32773, %f23207;
	// end inline asm
	// begin inline asm
	fma.rn.f32 %f23215, %f23556, %f32773, %f23211;
	// end inline asm
	// begin inline asm
	fma.rn.f32 %f23219, %f23556, %f32773, %f23215;
	// end inline asm
	// begin inline asm
	fma.rn.f32 %f23223, %f23556, %f32773, %f23219;
	// end inline asm
	// begin inline asm
	fma.rn.f32 %f23227, %f23556, %f32773, %f23223;
	// end inline asm
	// begin inline asm
	fma.rn.f32 %f23231, %f23556, %f32773, %f23227;
	// end inline asm
	// begin inline asm
	fma.rn.f32 %f23235, %f23556, %f32773, %f23231;
	// end inline asm
	// begin inline asm
	fma.rn.f32 %f23239, %f23556, %f32773, %f23235;
	// end inline asm
	// begin inline asm
	fma.rn.f32 %f23243, %f23556, %f32773, %f23239;
	// end inline asm
	// begin inline asm
	fma.rn.f32 %f23247, %f23556, %f32773, %f23243;
	// end inline asm
	// begin inline asm
	fma.rn.f32 %f23251, %f23556, %f32773, %f23247;
	// end inline asm
	// begin inline asm
	fma.rn.f32 %f23255, %f23556, %f32773, %f23251;
	// end inline asm
	// begin inline asm
	fma.rn.f32 %f23259, %f23556, %f32773, %f23255;
	// end inline asm
	// begin inline asm
	fma.rn.f32 %f23263, %f23556, %f32773, %f23259;
	// end inline asm
	// begin inline asm
	fma.rn.f32 %f23267, %f23556, %f32773, %f23263;
	// end inline asm
	// begin inline asm
	fma.rn.f32 %f23271, %f23556, %f32773, %f23267;
	// end inline asm
	// begin inline asm
	fma.rn.f32 %f23275, %f23556, %f32773, %f23271;
	// end inline asm
	// begin inline asm
	fma.rn.f32 %f23279, %f23556, %f32773, %f23275;
	// end inline asm
	// begin inline asm
	fma.rn.f32 %f23283, %f23556, %f32773, %f23279;
	// end inline asm
	// begin inline asm
	fma.rn.f32 %f23287, %f23556, %f32773, %f23283;
	// end inline asm
	// begin inline asm
	fma.rn.f32 %f23291, %f23556, %f32773, %f23287;
	// end inline asm
	// begin inline asm
	fma.rn.f32 %f23295, %f23556, %f32773, %f23291;
	// end inline asm
	// begin inline asm
	fma.rn.f32 %f23299, %f23556, %f32773, %f23295;
	// end inline asm
	// begin inline asm
	fma.rn.f32 %f23303, %f23556, %f32773, %f23299;
	// end inline asm
	// begin inline asm
	fma.rn.f32 %f23307, %f23556, %f32773, %f23303;
	// end inline asm
	// begin inline asm
	fma.rn.f32 %f23311, %f23556, %f32773, %f23307;
	// end inline asm
	// begin inline asm
	fma.rn.f32 %f23315, %f23556, %f32773, %f23311;
	// end inline asm
	// begin inline asm
	fma.rn.f32 %f23319, %f23556, %f32773, %f23315;
	// end inline asm
	// begin inline asm
	fma.rn.f32 %f23323, %f23556, %f32773, %f23319;
	// end inline asm
	// begin inline asm
	fma.rn.f32 %f23327, %f23556, %f32773, %f23323;
	// end inline asm
	// begin inline asm
	fma.rn.f32 %f23331, %f23556, %f32773, %f23327;
	// end inline asm
	// begin inline asm
	fma.rn.f32 %f23335, %f23556, %f32773, %f23331;
	// end inline asm
	// begin inline asm
	fma.rn.f32 %f23339, %f23556, %f32773, %f23335;
	// end inline asm
	// begin inline asm
	fma.rn.f32 %f23343, %f23556, %f32773, %f23339;
	// end inline asm
	// begin inline asm
	fma.rn.f32 %f23347, %f23556, %f32773, %f23343;
	// end inline asm
	// begin inline asm
	fma.rn.f32 %f23351, %f23556, %f32773, %f23347;
	// end inline asm
	// begin inline asm
	fma.rn.f32 %f23355, %f23556, %f32773, %f23351;
	// end inline asm
	// begin inline asm
	fma.rn.f32 %f23359, %f23556, %f32773, %f23355;
	// end inline asm
	// begin inline asm
	fma.rn.f32 %f23363, %f23556, %f32773, %f23359;
	// end inline asm
	// begin inline asm
	fma.rn.f32 %f23367, %f23556, %f32773, %f23363;
	// end inline asm
	// begin inline asm
	fma.rn.f32 %f23371, %f23556, %f32773, %f23367;
	// end inline asm
	// begin inline asm
	fma.rn.f32 %f23375, %f23556, %f32773, %f23371;
	// end inline asm
	// begin inline asm
	fma.rn.f32 %f23379, %f23556, %f32773, %f23375;
	// end inline asm
	// begin inline asm
	fma.rn.f32 %f23383, %f23556, %f32773, %f23379;
	// end inline asm
	// begin inline asm
	fma.rn.f32 %f23387, %f23556, %f32773, %f23383;
	// end inline asm
	// begin inline asm
	fma.rn.f32 %f23391, %f23556, %f32773, %f23387;
	// end inline asm
	// begin inline asm
	fma.rn.f32 %f23395, %f23556, %f32773, %f23391;
	// end inline asm
	// begin inline asm
	fma.rn.f32 %f23399, %f23556, %f32773, %f23395;
	// end inline asm
	// begin inline asm
	fma.rn.f32 %f23403, %f23556, %f32773, %f23399;
	// end inline asm
	// begin inline asm
	fma.rn.f32 %f23407, %f23556, %f32773, %f23403;
	// end inline asm
	// begin inline asm
	fma.rn.f32 %f23411, %f23556, %f32773, %f23407;
	// end inline asm
	// begin inline asm
	fma.rn.f32 %f23415, %f23556, %f32773, %f23411;
	// end inline asm
	// begin inline asm
	fma.rn.f32 %f23419, %f23556, %f32773, %f23415;
	// end inline asm
	// begin inline asm
	fma.rn.f32 %f23423, %f23556, %f32773, %f23419;
	// end inline asm
	// begin inline asm
	fma.rn.f32 %f23427, %f23556, %f32773, %f23423;
	// end inline asm
	// begin inline asm
	fma.rn.f32 %f23431, %f23556, %f32773, %f23427;
	// end inline asm
	// begin inline asm
	fma.rn.f32 %f23435, %f23556, %f32773, %f23431;
	// end inline asm
	// begin inline asm
	fma.rn.f32 %f23439, %f23556, %f32773, %f23435;
	// end inline asm
	// begin inline asm
	fma.rn.f32 %f23443, %f23556, %f32773, %f23439;
	// end inline asm
	// begin inline asm
	fma.rn.f32 %f23447, %f23556, %f32773, %f23443;
	// end inline asm
	// begin inline asm
	fma.rn.f32 %f23451, %f23556, %f32773, %f23447;
	// end inline asm
	// begin inline asm
	fma.rn.f32 %f23455, %f23556, %f32773, %f23451;
	// end inline asm
	// begin inline asm
	fma.rn.f32 %f23459, %f23556, %f32773, %f23455;
	// end inline asm
	// begin inline asm
	fma.rn.f32 %f23463, %f23556, %f32773, %f23459;
	// end inline asm
	// begin inline asm
	fma.rn.f32 %f23467, %f23556, %f32773, %f23463;
	// end inline asm
	// begin inline asm
	fma.rn.f32 %f23471, %f23556, %f32773, %f23467;
	// end inline asm
	// begin inline asm
	fma.rn.f32 %f23475, %f23556, %f32773, %f23471;
	// end inline asm
	// begin inline asm
	fma.rn.f32 %f23479, %f23556, %f32773, %f23475;
	// end inline asm
	// begin inline asm
	fma.rn.f32 %f23483, %f23556, %f32773, %f23479;
	// end inline asm
	// begin inline asm
	fma.rn.f32 %f23487, %f23556, %f32773, %f23483;
	// end inline asm
	// begin inline asm
	fma.rn.f32 %f23491, %f23556, %f32773, %f23487;
	// end inline asm
	// begin inline asm
	fma.rn.f32 %f23495, %f23556, %f32773, %f23491;
	// end inline asm
	// begin inline asm
	fma.rn.f32 %f23499, %f23556, %f32773, %f23495;
	// end inline asm
	// begin inline asm
	fma.rn.f32 %f23503, %f23556, %f32773, %f23499;
	// end inline asm
	// begin inline asm
	fma.rn.f32 %f23507, %f23556, %f32773, %f23503;
	// end inline asm
	// begin inline asm
	fma.rn.f32 %f23511, %f23556, %f32773, %f23507;
	// end inline asm
	// begin inline asm
	fma.rn.f32 %f23515, %f23556, %f32773, %f23511;
	// end inline asm
	// begin inline asm
	fma.rn.f32 %f23519, %f23556, %f32773, %f23515;
	// end inline asm
	// begin inline asm
	fma.rn.f32 %f23523, %f23556, %f32773, %f23519;
	// end inline asm
	// begin inline asm
	fma.rn.f32 %f23527, %f23556, %f32773, %f23523;
	// end inline asm
	// begin inline asm
	fma.rn.f32 %f23531, %f23556, %f32773, %f23527;
	// end inline asm
	// begin inline asm
	fma.rn.f32 %f23535, %f23556, %f32773, %f23531;
	// end inline asm
	// begin inline asm
	fma.rn.f32 %f23539, %f23556, %f32773, %f23535;
	// end inline asm
	// begin inline asm
	fma.rn.f32 %f23543, %f23556, %f32773, %f23539;
	// end inline asm
	// begin inline asm
	fma.rn.f32 %f23547, %f23556, %f32773, %f23543;
	// end inline asm
	// begin inline asm
	fma.rn.f32 %f23551, %f23556, %f32773, %f23547;
	// end inline asm
	// begin inline asm
	fma.rn.f32 %f23555, %f23556, %f32773, %f23551;
	// end inline asm
	sin.approx.f32 	%f24068, %f23555;
	// begin inline asm
	fma.rn.f32 %f23559, %f24068, %f32773, %f23555;
	// end inline asm
	// begin inline asm
	fma.rn.f32 %f23563, %f24068, %f32773, %f23559;
	// end inline asm
	// begin inline asm
	fma.rn.f32 %f23567, %f24068, %f32773, %f23563;
	// end inline asm
	// begin inline asm
	fma.rn.f32 %f23571, %f24068, %f32773, %f23567;
	// end inline asm
	// begin inline asm
	fma.rn.f32 %f23575, %f24068, %f32773, %f23571;
	// end inline asm
	// begin inline asm
	fma.rn.f32 %f23579, %f24068, %f32773, %f23575;
	// end inline asm
	// begin inline asm
	fma.rn.f32 %f23583, %f24068, %f32773, %f23579;
	// end inline asm
	// begin inline asm
	fma.rn.f32 %f23587, %f24068, %f32773, %f23583;
	// end inline asm
	// begin inline asm
	fma.rn.f32 %f23591, %f24068, %f32773, %f23587;
	// end inline asm
	// begin inline asm
	fma.rn.f32 %f23595, %f24068, %f32773, %f23591;
	// end inline asm
	// begin inline asm
	fma.rn.f32 %f23599, %f24068, %f32773, %f23595;
	// end inline asm
	// begin inline asm
	fma.rn.f32 %f23603, %f24068, %f32773, %f23599;
	// end inline asm
	// begin inline asm
	fma.rn.f32 %f23607, %f24068, %f32773, %f23603;
	// end inline asm
	// begin inline asm
	fma.rn.f32 %f23611, %f24068, %f32773, %f23607;
	// end inline asm
	// begin inline asm
	fma.rn.f32 %f23615, %f24068, %f32773, %f23611;
	// end inline asm
	// begin inline asm
	fma.rn.f32 %f23619, %f24068, %f32773, %f23615;
	// end inline asm
	// begin inline asm
	fma.rn.f32 %f23623, %f24068, %f32773, %f23619;
	// end inline asm
	// begin inline asm
	fma.rn.f32 %f23627, %f24068, %f32773, %f23623;
	// end inline asm
	// begin inline asm
	fma.rn.f32 %f23631, %f24068, %f32773, %f23627;
	// end inline asm
	// begin inline asm
	fma.rn.f32 %f23635, %f24068, %f32773, %f23631;
	// end inline asm
	// begin inline asm
	fma.rn.f32 %f23639, %f24068, %f32773, %f23635;
	// end inline asm
	// begin inline asm
	fma.rn.f32 %f23643, %f24068, %f32773, %f23639;
	// end inline asm
	// begin inline asm
	fma.rn.f32 %f23647, %f24068, %f32773, %f23643;
	// end inline asm
	// begin inline asm
	fma.rn.f32 %f23651, %f24068, %f32773, %f23647;
	// end inline asm
	// begin inline asm
	fma.rn.f32 %f23655, %f24068, %f32773, %f23651;
	// end inline asm
	// begin inline asm
	fma.rn.f32 %f23659, %f24068, %f32773, %f23655;
	// end inline asm
	// begin inline asm
	fma.rn.f32 %f23663, %f24068, %f32773, %f23659;
	// end inline asm
	// begin inline asm
	fma.rn.f32 %f23667, %f24068, %f32773, %f23663;
	// end inline asm
	// begin inline asm
	fma.rn.f32 %f23671, %f24068, %f32773, %f23667;
	// end inline asm
	// begin inline asm
	fma.rn.f32 %f23675, %f24068, %f32773, %f23671;
	// end inline asm
	// begin inline asm
	fma.rn.f32 %f23679, %f24068, %f32773, %f23675;
	// end inline asm
	// begin inline asm
	fma.rn.f32 %f23683, %f24068, %f32773, %f23679;
	// end inline asm
	// begin inline asm
	fma.rn.f32 %f23687, %f24068, %f32773, %f23683;
	// end inline asm
	// begin inline asm
	fma.rn.f32 %f23691, %f24068, %f32773, %f23687;
	// end inline asm
	// begin inline asm
	fma.rn.f32 %f23695, %f24068, %f32773, %f23691;
	// end inline asm
	// begin inline asm
	fma.rn.f32 %f23699, %f24068, %f32773, %f23695;
	// end inline asm
	// begin inline asm
	fma.rn.f32 %f23703, %f24068, %f32773, %f23699;
	// end inline asm
	// begin inline asm
	fma.rn.f32 %f23707, %f24068, %f32773, %f23703;
	// end inline asm
	// begin inline asm
	fma.rn.f32 %f23711, %f24068, %f32773, %f23707;
	// end inline asm
	// begin inline asm
	fma.rn.f32 %f23715, %f24068, %f32773, %f23711;
	// end inline asm
	// begin inline asm
	fma.rn.f32 %f23719, %f24068, %f32773, %f23715;
	// end inline asm
	// begin inline asm
	fma.rn.f32 %f23723, %f24068, %f32773, %f23719;
	// end inline asm
	// begin inline asm
	fma.rn.f32 %f23727, %f24068, %f32773, %f23723;
	// end inline asm
	// begin inline asm
	fma.rn.f32 %f23731, %f24068, %f32773, %f23727;
	// end inline asm
	// begin inline asm
	fma.rn.f32 %f23735, %f24068, %f32773, %f23731;
	// end inline asm
	// begin inline asm
	fma.rn.f32 %f23739, %f24068, %f32773, %f23735;
	// end inline asm
	// begin inline asm
	fma.rn.f32 %f23743, %f24068, %f32773, %f23739;
	// end inline asm
	// begin inline asm
	fma.rn.f32 %f23747, %f24068, %f32773, %f23743;
	// end inline asm
	// begin inline asm
	fma.rn.f32 %f23751, %f24068, %f32773, %f23747;
	// end inline asm
	// begin inline asm
	fma.rn.f32 %f23755, %f24068, %f32773, %f23751;
	// end inline asm
	// begin inline asm
	fma.rn.f32 %f23759, %f24068, %f32773, %f23755;
	// end inline asm
	// begin inline asm
	fma.rn.f32 %f23763, %f24068, %f32773, %f23759;
	// end inline asm
	// begin inline asm
	fma.rn.f32 %f23767, %f24068, %f32773, %f23763;
	// end inline asm
	// begin inline asm
	fma.rn.f32 %f23771, %f24068, %f32773, %f23767;
	// end inline asm
	// begin inline asm
	fma.rn.f32 %f23775, %f24068, %f32773, %f23771;
	// end inline asm
	// begin inline asm
	fma.rn.f32 %f23779, %f24068, %f32773, %f23775;
	// end inline asm
	// begin inline asm
	fma.rn.f32 %f23783, %f24068, %f32773, %f23779;
	// end inline asm
	// begin inline asm
	fma.rn.f32 %f23787, %f24068, %f32773, %f23783;
	// end inline asm
	// begin inline asm
	fma.rn.f32 %f23791, %f24068, %f32773, %f23787;
	// end inline asm
	// begin inline asm
	fma.rn.f32 %f23795, %f24068, %f32773, %f23791;
	// end inline asm
	// begin inline asm
	fma.rn.f32 %f23799, %f24068, %f32773, %f23795;
	// end inline asm
	// begin inline asm
	fma.rn.f32 %f23803, %f24068, %f32773, %f23799;
	// end inline asm
	// begin inline asm
	fma.rn.f32 %f23807, %f24068, %f32773, %f23803;
	// end inline asm
	// begin inline asm
	fma.rn.f32 %f23811, %f24068, %f32773, %f23807;
	// end inline asm
	// begin inline asm
	fma.rn.f32 %f23815, %f24068, %f32773, %f23811;
	// end inline asm
	// begin inline asm
	fma.rn.f32 %f23819, %f24068, %f32773, %f23815;
	// end inline asm
	// begin inline asm
	fma.rn.f32 %f23823, %f24068, %f32773, %f23819;
	// end inline asm
	// begin inline asm
	fma.rn.f32 %f23827, %f24068, %f32773, %f23823;
	// end inline asm
	// begin inline asm
	fma.rn.f32 %f23831, %f24068, %f32773, %f23827;
	// end inline asm
	// begin inline asm
	fma.rn.f32 %f23835, %f24068, %f32773, %f23831;
	// end inline asm
	// begin inline asm
	fma.rn.f32 %f23839, %f24068, %f32773, %f23835;
	// end inline asm
	// begin inline asm
	fma.rn.f32 %f23843, %f24068, %f32773, %f23839;
	// end inline asm
	// begin inline asm
	fma.rn.f32 %f23847, %f24068, %f32773, %f23843;
	// end inline asm
	// begin inline asm
	fma.rn.f32 %f23851, %f24068, %f32773, %f23847;
	// end inline asm
	// begin inline asm
	fma.rn.f32 %f23855, %f24068, %f32773, %f23851;
	// end inline asm
	// begin inline asm
	fma.rn.f32 %f23859, %f24068, %f32773, %f23855;
	// end inline asm
	// begin inline asm
	fma.rn.f32 %f23863, %f24068, %f32773, %f23859;
	// end inline asm
	// begin inline asm
	fma.rn.f32 %f23867, %f24068, %f32773, %f23863;
	// end inline asm
	// begin inline asm
	fma.rn.f32 %f23871, %f24068, %f32773, %f23867;
	// end inline asm
	// begin inline asm
	fma.rn.f32 %f23875, %f24068, %f32773, %f23871;
	// end inline asm
	// begin inline asm
	fma.rn.f32 %f23879, %f24068, %f32773, %f23875;
	// end inline asm
	// begin inline asm
	fma.rn.f32 %f23883, %f24068, %f32773, %f23879;
	// end inline asm
	// begin inline asm
	fma.rn.f32 %f23887, %f24068, %f32773, %f23883;
	// end inline asm
	// begin inline asm
	fma.rn.f32 %f23891, %f24068, %f32773, %f23887;
	// end inline asm
	// begin inline asm
	fma.rn.f32 %f23895, %f24068, %f32773, %f23891;
	// end inline asm
	// begin inline asm
	fma.rn.f32 %f23899, %f24068, %f32773, %f23895;
	// end inline asm
	// begin inline asm
	fma.rn.f32 %f23903, %f24068, %f32773, %f23899;
	// end inline asm
	// begin inline asm
	fma.rn.f32 %f23907, %f24068, %f32773, %f23903;
	// end inline asm
	// begin inline asm
	fma.rn.f32 %f23911, %f24068, %f32773, %f23907;
	// end inline asm
	// begin inline asm
	fma.rn.f32 %f23915, %f24068, %f32773, %f23911;
	// end inline asm
	// begin inline asm
	fma.rn.f32 %f23919, %f24068, %f32773, %f23915;
	// end inline asm
	// begin inline asm
	fma.rn.f32 %f23923, %f24068, %f32773, %f23919;
	// end inline asm
	// begin inline asm
	fma.rn.f32 %f23927, %f24068, %f32773, %f23923;
	// end inline asm
	// begin inline asm
	fma.rn.f32 %f23931, %f24068, %f32773, %f23927;
	// end inline asm
	// begin inline asm
	fma.rn.f32 %f23935, %f24068, %f32773, %f23931;
	// end inline asm
	// begin inline asm
	fma.rn.f32 %f23939, %f24068, %f32773, %f23935;
	// end inline asm
	// begin inline asm
	fma.rn.f32 %f23943, %f24068, %f32773, %f23939;
	// end inline asm
	// begin inline asm
	fma.rn.f32 %f23947, %f24068, %f32773, %f23943;
	// end inline asm
	// begin inline asm
	fma.rn.f32 %f23951, %f24068, %f32773, %f23947;
	// end inline asm
	// begin inline asm
	fma.rn.f32 %f23955, %f24068, %f32773, %f23951;
	// end inline asm
	// begin inline asm
	fma.rn.f32 %f23959, %f24068, %f32773, %f23955;
	// end inline asm
	// begin inline asm
	fma.rn.f32 %f23963, %f24068, %f32773, %f23959;
	// end inline asm
	// begin inline asm
	fma.rn.f32 %f23967, %f24068, %f32773, %f23963;
	// end inline asm
	// begin inline asm
	fma.rn.f32 %f23971, %f24068, %f32773, %f23967;
	// end inline asm
	// begin inline asm
	fma.rn.f32 %f23975, %f24068, %f32773, %f23971;
	// end inline asm
	// begin inline asm
	fma.rn.f32 %f23979, %f24068, %f32773, %f23975;
	// end inline asm
	// begin inline asm
	fma.rn.f32 %f23983, %f24068, %f32773, %f23979;
	// end inline asm
	// begin inline asm
	fma.rn.f32 %f23987, %f24068, %f32773, %f23983;
	// end inline asm
	// begin inline asm
	fma.rn.f32 %f23991, %f24068, %f32773, %f23987;
	// end inline asm
	// begin inline asm
	fma.rn.f32 %f23995, %f24068, %f32773, %f23991;
	// end inline asm
	// begin inline asm
	fma.rn.f32 %f23999, %f24068, %f32773, %f23995;
	// end inline asm
	// begin inline asm
	fma.rn.f32 %f24003, %f24068, %f32773, %f23999;
	// end inline asm
	// begin inline asm
	fma.rn.f32 %f24007, %f24068, %f32773, %f24003;
	// end inline asm
	// begin inline asm
	fma.rn.f32 %f24011, %f24068, %f32773, %f24007;
	// end inline asm
	// begin inline asm
	fma.rn.f32 %f24015, %f24068, %f32773, %f24011;
	// end inline asm
	// begin inline asm
	fma.rn.f32 %f24019, %f24068, %f32773, %f24015;
	// end inline asm
	// begin inline asm
	fma.rn.f32 %f24023, %f24068, %f32773, %f24019;
	// end inline asm
	// begin inline asm
	fma.rn.f32 %f24027, %f24068, %f32773, %f24023;
	// end inline asm
	// begin inline asm
	fma.rn.f32 %f24031, %f24068, %f32773, %f24027;
	// end inline asm
	// begin inline asm
	fma.rn.f32 %f24035, %f24068, %f32773, %f24031;
	// end inline asm
	// begin inline asm
	fma.rn.f32 %f24039, %f24068, %f32773, %f24035;
	// end inline asm
	// begin inline asm
	fma.rn.f32 %f24043, %f24068, %f32773, %f24039;
	// end inline asm
	// begin inline asm
	fma.rn.f32 %f24047, %f24068, %f32773, %f24043;
	// end inline asm
	// begin inline asm
	fma.rn.f32 %f24051, %f24068, %f32773, %f24047;
	// end inline asm
	// begin inline asm
	fma.rn.f32 %f24055, %f24068, %f32773, %f24051;
	// end inline asm
	// begin inline asm
	fma.rn.f32 %f24059, %f24068, %f32773, %f24055;
	// end inline asm
	// begin inline asm
	fma.rn.f32 %f24063, %f24068, %f32773, %f24059;
	// end inline asm
	// begin inline asm
	fma.rn.f32 %f24067, %f24068, %f32773, %f24063;
	// end inline asm
	sin.approx.f32 	%f24580, %f24067;
	// begin inline asm
	fma.rn.f32 %f24071, %f24580, %f32773, %f24067;
	// end inline asm
	// begin inline asm
	fma.rn.f32 %f24075, %f24580, %f32773, %f24071;
	// end inline asm
	// begin inline asm
	fma.rn.f32 %f24079, %f24580, %f32773, %f24075;
	// end inline asm
	// begin inline asm
	fma.rn.f32 %f24083, %f24580, %f32773, %f24079;
	// end inline asm
	// begin inline asm
	fma.rn.f32 %f24087, %f24580, %f32773, %f24083;
	// end inline asm
	// begin inline asm
	fma.rn.f32 %f24091, %f24580, %f32773, %f24087;
	// end inline asm
	// begin inline asm
	fma.rn.f32 %f24095, %f24580, %f32773, %f24091;
	// end inline asm
	// begin inline asm
	fma.rn.f32 %f24099, %f24580, %f32773, %f24095;
	// end inline asm
	// begin inline asm
	fma.rn.f32 %f24103, %f24580, %f32773, %f24099;
	// end inline asm
	// begin inline asm
	fma.rn.f32 %f24107, %f24580, %f32773, %f24103;
	// end inline asm
	// begin inline asm
	fma.rn.f32 %f24111, %f24580, %f32773, %f24107;
	// end inline asm
	// begin inline asm
	fma.rn.f32 %f24115, %f24580, %f32773, %f24111;
	// end inline asm
	// begin inline asm
	fma.rn.f32 %f24119, %f24580, %f32773, %f24115;
	// end inline asm
	// begin inline asm
	fma.rn.f32 %f24123, %f24580, %f32773, %f24119;
	// end inline asm
	// begin inline asm
	fma.rn.f32 %f24127, %f24580, %f32773, %f24123;
	// end inline asm
	// begin inline asm
	fma.rn.f32 %f24131, %f24580, %f32773, %f24127;
	// end inline asm
	// begin inline asm
	fma.rn.f32 %f24135, %f24580, %f32773, %f24131;
	// end inline asm
	// begin inline asm
	fma.rn.f32 %f24139, %f24580, %f32773, %f24135;
	// end inline asm
	// begin inline asm
	fma.rn.f32 %f24143, %f24580, %f32773, %f24139;
	// end inline asm
	// begin inline asm
	fma.rn.f32 %f24147, %f24580, %f32773, %f24143;
	// end inline asm
	// begin inline asm
	fma.rn.f32 %f24151, %f24580, %f32773, %f24147;
	// end inline asm
	// begin inline asm
	fma.rn.f32 %f24155, %f24580, %f32773, %f24151;
	// end inline asm
	// begin inline asm
	fma.rn.f32 %f24159, %f24580, %f32773, %f24155;
	// end inline asm
	// begin inline asm
	fma.rn.f32 %f24163, %f24580, %f32773, %f24159;
	// end inline asm
	// begin inline asm
	fma.rn.f32 %f24167, %f24580, %f32773, %f24163;
	// end inline asm
	// begin inline asm
	fma.rn.f32 %f24171, %f24580, %f32773, %f24167;
	// end inline asm
	// begin inline asm
	fma.rn.f32 %f24175, %f24580, %f32773, %f24171;
	// end inline asm
	// begin inline asm
	fma.rn.f32 %f24179, %f24580, %f32773, %f24175;
	// end inline asm
	// begin inline asm
	fma.rn.f32 %f24183, %f24580, %f32773, %f24179;
	// end inline asm
	// begin inline asm
	fma.rn.f32 %f24187, %f24580, %f32773, %f24183;
	// end inline asm
	// begin inline asm
	fma.rn.f32 %f24191, %f24580, %f32773, %f24187;
	// end inline asm
	// begin inline asm
	fma.rn.f32 %f24195, %f24580, %f32773, %f24191;
	// end inline asm
	// begin inline asm
	fma.rn.f32 %f24199, %f24580, %f32773, %f24195;
	// end inline asm
	// begin inline asm
	fma.rn.f32 %f24203, %f24580, %f32773, %f24199;
	// end inline asm
	// begin inline asm
	fma.rn.f32 %f24207, %f24580, %f32773, %f24203;
	// end inline asm
	// begin inline asm
	fma.rn.f32 %f24211, %f24580, %f32773, %f24207;
	// end inline asm
	// begin inline asm
	fma.rn.f32 %f24215, %f24580, %f32773, %f24211;
	// end inline asm
	// begin inline asm
	fma.rn.f32 %f24219, %f24580, %f32773, %f24215;
	// end inline asm
	// begin inline asm
	fma.rn.f32 %f24223, %f24580, %f32773, %f24219;
	// end inline asm
	// begin inline asm
	fma.rn.f32 %f24227, %f24580, %f32773, %f24223;
	// end inline asm
	// begin inline asm
	fma.rn.f32 %f24231, %f24580, %f32773, %f24227;
	// end inline asm
	// begin inline asm
	fma.rn.f32 %f24235, %f24580, %f32773, %f24231;
	// end inline asm
	// begin inline asm
	fma.rn.f32 %f24239, %f24580, %f32773, %f24235;
	// end inline asm
	// begin inline asm
	fma.rn.f32 %f24243, %f24580, %f32773, %f24239;
	// end inline asm
	// begin inline asm
	fma.rn.f32 %f24247, %f24580, %f32773, %f24243;
	// end inline asm
	// begin inline asm
	fma.rn.f32 %f24251, %f24580, %f32773, %f24247;
	// end inline asm
	// begin inline asm
	fma.rn.f32 %f24255, %f24580, %f32773, %f24251;
	// end inline asm
	// begin inline asm
	fma.rn.f32 %f24259, %f24580, %f32773, %f24255;
	// end inline asm
	// begin inline asm
	fma.rn.f32 %f24263, %f24580, %f32773, %f24259;
	// end inline asm
	// begin inline asm
	fma.rn.f32 %f24267, %f24580, %f32773, %f24263;
	// end inline asm
	// begin inline asm
	fma.rn.f32 %f24271, %f24580, %f32773, %f24267;
	// end inline asm
	// begin inline asm
	fma.rn.f32 %f24275, %f24580, %f32773, %f24271;
	// end inline asm
	// begin inline asm
	fma.rn.f32 %f24279, %f24580, %f32773, %f24275;
	// end inline asm
	// begin inline asm
	fma.rn.f32 %f24283, %f24580, %f32773, %f24279;
	// end inline asm
	// begin inline asm
	fma.rn.f32 %f24287, %f24580, %f32773, %f24283;
	// end inline asm
	// begin inline asm
	fma.rn.f32 %f24291, %f24580, %f32773, %f24287;
	// end inline asm
	// begin inline asm
	fma.rn.f32 %f24295, %f24580, %f32773, %f24291;
	// end inline asm
	// begin inline asm
	fma.rn.f32 %f24299, %f24580, %f32773, %f24295;
	// end inline asm
	// begin inline asm
	fma.rn.f32 %f24303, %f24580, %f32773, %f24299;
	// end inline asm
	// begin inline asm
	fma.rn.f32 %f24307, %f24580, %f32773, %f24303;
	// end inline asm
	// begin inline asm
	fma.rn.f32 %f24311, %f24580, %f32773, %f24307;
	// end inline asm
	// begin inline asm
	fma.rn.f32 %f24315, %f24580, %f32773, %f24311;
	// end inline asm
	// begin inline asm
	fma.rn.f32 %f24319, %f24580, %f32773, %f24315;
	// end inline asm
	// begin inline asm
	fma.rn.f32 %f24323, %f24580, %f32773, %f24319;
	// end inline asm
	// begin inline asm
	fma.rn.f32 %f24327, %f24580, %f32773, %f24323;
	// end inline asm
	// begin inline asm
	fma.rn.f32 %f24331, %f24580, %f32773, %f24327;
	// end inline asm
	// begin inline asm
	fma.rn.f32 %f24335, %f24580, %f32773, %f24331;
	// end inline asm
	// begin inline asm
	fma.rn.f32 %f24339, %f24580, %f32773, %f24335;
	// end inline asm
	// begin inline asm
	fma.rn.f32 %f24343, %f24580, %f32773, %f24339;
	// end inline asm
	// begin inline asm
	fma.rn.f32 %f24347, %f24580, %f32773, %f24343;
	// end inline asm
	// begin inline asm
	fma.rn.f32 %f24351, %f24580, %f32773, %f24347;
	// end inline asm
	// begin inline asm
	fma.rn.f32 %f24355, %f24580, %f32773, %f24351;
	// end inline asm
	// begin inline asm
	fma.rn.f32 %f24359, %f24580, %f32773, %f24355;
	// end inline asm
	// begin inline asm
	fma.rn.f32 %f24363, %f24580, %f32773, %f24359;
	// end inline asm
	// begin inline asm
	fma.rn.f32 %f24367, %f24580, %f32773, %f24363;
	// end inline asm
	// begin inline asm
	fma.rn.f32 %f24371, %f24580, %f32773, %f24367;
	// end inline asm
	// begin inline asm
	fma.rn.f32 %f24375, %f24580, %f32773, %f24371;
	// end inline asm
	// begin inline asm
	fma.rn.f32 %f24379, %f24580, %f32773, %f24375;
	// end inline asm
	// begin inline asm
	fma.rn.f32 %f24383, %f24580, %f32773, %f24379;
	// end inline asm
	// begin inline asm
	fma.rn.f32 %f24387, %f24580, %f32773, %f24383;
	// end inline asm
	// begin inline asm
	fma.rn.f32 %f24391, %f24580, %f32773, %f24387;
	// end inline asm
	// begin inline asm
	fma.rn.f32 %f24395, %f24580, %f32773, %f24391;
	// end inline asm
	// begin inline asm
	fma.rn.f32 %f24399, %f24580, %f32773, %f24395;
	// end inline asm
	// begin inline asm
	fma.rn.f32 %f24403, %f24580, %f32773, %f24399;
	// end inline asm
	// begin inline asm
	fma.rn.f32 %f24407, %f24580, %f32773, %f24403;
	// end inline asm
	// begin inline asm
	fma.rn.f32 %f24411, %f24580, %f32773, %f24407;
	// end inline asm
	// begin inline asm
	fma.rn.f32 %f24415, %f24580, %f32773, %f24411;
	// end inline asm
	// begin inline asm
	fma.rn.f32 %f24419, %f24580, %f32773, %f24415;
	// end inline asm
	// begin inline asm
	fma.rn.f32 %f24423, %f24580, %f32773, %f24419;
	// end inline asm
	// begin inline asm
	fma.rn.f32 %f24427, %f24580, %f32773, %f24423;
	// end inline asm
	// begin inline asm
	fma.rn.f32 %f24431, %f24580, %f32773, %f24427;
	// end inline asm
	// begin inline asm
	fma.rn.f32 %f24435, %f24580, %f32773, %f24431;
	// end inline asm
	// begin inline asm
	fma.rn.f32 %f24439, %f24580, %f32773, %f24435;
	// end inline asm
	// begin inline asm
	fma.rn.f32 %f24443, %f24580, %f32773, %f24439;
	// end inline asm
	// begin inline asm
	fma.rn.f32 %f24447, %f24580, %f32773, %f24443;
	// end inline asm
	// begin inline asm
	fma.rn.f32 %f24451, %f24580, %f32773, %f24447;
	// end inline asm
	// begin inline asm
	fma.rn.f32 %f24455, %f24580, %f32773, %f24451;
	// end inline asm
	// begin inline asm
	fma.rn.f32 %f24459, %f24580, %f32773, %f24455;
	// end inline asm
	// begin inline asm
	fma.rn.f32 %f24463, %f24580, %f32773, %f24459;
	// end inline asm
	// begin inline asm
	fma.rn.f32 %f24467, %f24580, %f32773, %f24463;
	// end inline asm
	// begin inline asm
	fma.rn.f32 %f24471, %f24580, %f32773, %f24467;
	// end inline asm
	// begin inline asm
	fma.rn.f32 %f24475, %f24580, %f32773, %f24471;
	// end inline asm
	// begin inline asm
	fma.rn.f32 %f24479, %f24580, %f32773, %f24475;
	// end inline asm
	// begin inline asm
	fma.rn.f32 %f24483, %f24580, %f32773, %f24479;
	// end inline asm
	// begin inline asm
	fma.rn.f32 %f24487, %f24580, %f32773, %f24483;
	// end inline asm
	// begin inline asm
	fma.rn.f32 %f24491, %f24580, %f32773, %f24487;
	// end inline asm
	// begin inline asm
	fma.rn.f32 %f24495, %f24580, %f32773, %f24491;
	// end inline asm
	// begin inline asm
	fma.rn.f32 %f24499, %f24580, %f32773, %f24495;
	// end inline asm
	// begin inline asm
	fma.rn.f32 %f24503, %f24580, %f32773, %f24499;
	// end inline asm
	// begin inline asm
	fma.rn.f32 %f24507, %f24580, %f32773, %f24503;
	// end inline asm
	// begin inline asm
	fma.rn.f32 %f24511, %f24580, %f32773, %f24507;
	// end inline asm
	// begin inline asm
	fma.rn.f32 %f24515, %f24580, %f32773, %f24511;
	// end inline asm
	// begin inline asm
	fma.rn.f32 %f24519, %f24580, %f32773, %f24515;
	// end inline asm
	// begin inline asm
	fma.rn.f32 %f24523, %f24580, %f32773, %f24519;
	// end inline asm
	// begin inline asm
	fma.rn.f32 %f24527, %f24580, %f32773, %f24523;
	// end inline asm
	// begin inline asm
	fma.rn.f32 %f24531, %f24580, %f32773, %f24527;
	// end inline asm
	// begin inline asm
	fma.rn.f32 %f24535, %f24580, %f32773, %f24531;
	// end inline asm
	// begin inline asm
	fma.rn.f32 %f24539, %f24580, %f32773, %f24535;
	// end inline asm
	// begin inline asm
	fma.rn.f32 %f24543, %f24580, %f32773, %f24539;
	// end inline asm
	// begin inline asm
	fma.rn.f32 %f24547, %f24580, %f32773, %f24543;
	// end inline asm
	// begin inline asm
	fma.rn.f32 %f24551, %f24580, %f32773, %f24547;
	// end inline asm
	// begin inline asm
	fma.rn.f32 %f24555, %f24580, %f32773, %f24551;
	// end inline asm
	// begin inline asm
	fma.rn.f32 %f24559, %f24580, %f32773, %f24555;
	// end inline asm
	// begin inline asm
	fma.rn.f32 %f24563, %f24580, %f32773, %f24559;
	// end inline asm
	// begin inline asm
	fma.rn.f32 %f24567, %f24580, %f32773, %f24563;
	// end inline asm
	// begin inline asm
	fma.rn.f32 %f24571, %f24580, %f32773, %f24567;
	// end inline asm
	// begin inline asm
	fma.rn.f32 %f24575, %f24580, %f32773, %f24571;
	// end inline asm
	// begin inline asm
	fma.rn.f32 %f24579, %f24580, %f32773, %f24575;
	// end inline asm
	sin.approx.f32 	%f25092, %f24579;
	// begin inline asm
	fma.rn.f32 %f24583, %f25092, %f32773, %f24579;
	// end inline asm
	// begin inline asm
	fma.rn.f32 %f24587, %f25092, %f32773, %f24583;
	// end inline asm
	// begin inline asm
	fma.rn.f32 %f24591, %f25092, %f32773, %f24587;
	// end inline asm
	// begin inline asm
	fma.rn.f32 %f24595, %f25092, %f32773, %f24591;
	// end inline asm
	// begin inline asm
	fma.rn.f32 %f24599, %f25092, %f32773, %f24595;
	// end inline asm
	// begin inline asm
	fma.rn.f32 %f24603, %f25092, %f32773, %f24599;
	// end inline asm
	// begin inline asm
	fma.rn.f32 %f24607, %f25092, %f32773, %f24603;
	// end inline asm
	// begin inline asm
	fma.rn.f32 %f24611, %f25092, %f32773, %f24607;
	// end inline asm
	// begin inline asm
	fma.rn.f32 %f24615, %f25092, %f32773, %f24611;
	// end inline asm
	// begin inline asm
	fma.rn.f32 %f24619, %f25092, %f32773, %f24615;
	// end inline asm
	// begin inline asm
	fma.rn.f32 %f24623, %f25092, %f32773, %f24619;
	// end inline asm
	// begin inline asm
	fma.rn.f32 %f24627, %f25092, %f32773, %f24623;
	// end inline asm
	// begin inline asm
	fma.rn.f32 %f24631, %f25092, %f32773, %f24627;
	// end inline asm
	// begin inline asm
	fma.rn.f32 %f24635, %f25092, %f32773, %f24631;
	// end inline asm
	// begin inline asm
	fma.rn.f32 %f24639, %f25092, %f32773, %f24635;
	// end inline asm
	// begin inline asm
	fma.rn.f32 %f24643, %f25092, %f32773, %f24639;
	// end inline asm
	// begin inline asm
	fma.rn.f32 %f24647, %f25092, %f32773, %f24643;
	// end inline asm
	// begin inline asm
	fma.rn.f32 %f24651, %f25092, %f32773, %f24647;
	// end inline asm
	// begin inline asm
	fma.rn.f32 %f24655, %f25092, %f32773, %f24651;
	// end inline asm
	// begin inline asm
	fma.rn.f32 %f24659, %f25092, %f32773, %f24655;
	// end inline asm
	// begin inline asm
	fma.rn.f32 %f24663, %f25092, %f32773, %f24659;
	// end inline asm
	// begin inline asm
	fma.rn.f32 %f24667, %f25092, %f32773, %f24663;
	// end inline asm
	// begin inline asm
	fma.rn.f32 %f24671, %f25092, %f32773, %f24667;
	// end inline asm
	// begin inline asm
	fma.rn.f32 %f24675, %f25092, %f32773, %f24671;
	// end inline asm
	// begin inline asm
	fma.rn.f32 %f24679, %f25092, %f32773, %f24675;
	// end inline asm
	// begin inline asm
	fma.rn.f32 %f24683, %f25092, %f32773, %f24679;
	// end inline asm
	// begin inline asm
	fma.rn.f32 %f24687, %f25092, %f32773, %f24683;
	// end inline asm
	// begin inline asm
	fma.rn.f32 %f24691, %f25092, %f32773, %f24687;
	// end inline asm
	// begin inline asm
	fma.rn.f32 %f24695, %f25092, %f32773, %f24691;
	// end inline asm
	// begin inline asm
	fma.rn.f32 %f24699, %f25092, %f32773, %f24695;
	// end inline asm
	// begin inline asm
	fma.rn.f32 %f24703, %f25092, %f32773, %f24699;
	// end inline asm
	// begin inline asm
	fma.rn.f32 %f24707, %f25092, %f32773, %f24703;
	// end inline asm
	// begin inline asm
	fma.rn.f32 %f24711, %f25092, %f32773, %f24707;
	// end inline asm
	// begin inline asm
	fma.rn.f32 %f24715, %f25092, %f32773, %f24711;
	// end inline asm
	// begin inline asm
	fma.rn.f32 %f24719, %f25092, %f32773, %f24715;
	// end inline asm
	// begin inline asm
	fma.rn.f32 %f24723, %f25092, %f32773, %f24719;
	// end inline asm
	// begin inline asm
	fma.rn.f32 %f24727, %f25092, %f32773, %f24723;
	// end inline asm
	// begin inline asm
	fma.rn.f32 %f24731, %f25092, %f32773, %f24727;
	// end inline asm
	// begin inline asm
	fma.rn.f32 %f24735, %f25092, %f32773, %f24731;
	// end inline asm
	// begin inline asm
	fma.rn.f32 %f24739, %f25092, %f32773, %f24735;
	// end inline asm
	// begin inline asm
	fma.rn.f32 %f24743, %f25092, %f32773, %f24739;
	// end inline asm
	// begin inline asm
	fma.rn.f32 %f24747, %f25092, %f32773, %f24743;
	// end inline asm
	// begin inline asm
	fma.rn.f32 %f24751, %f25092, %f32773, %f24747;
	// end inline asm
	// begin inline asm
	fma.rn.f32 %f24755, %f25092, %f32773, %f24751;
	// end inline asm
	// begin inline asm
	fma.rn.f32 %f24759, %f25092, %f32773, %f24755;
	// end inline asm
	// begin inline asm
	fma.rn.f32 %f24763, %f25092, %f32773, %f24759;
	// end inline asm
	// begin inline asm
	fma.rn.f32 %f24767, %f25092, %f32773, %f24763;
	// end inline asm
	// begin inline asm
	fma.rn.f32 %f24771, %f25092, %f32773, %f24767;
	// end inline asm
	// begin inline asm
	fma.rn.f32 %f24775, %f25092, %f32773, %f24771;
	// end inline asm
	// begin inline asm
	fma.rn.f32 %f24779, %f25092, %f32773, %f24775;
	// end inline asm
	// begin inline asm
	fma.rn.f32 %f24783, %f25092, %f32773, %f24779;
	// end inline asm
	// begin inline asm
	fma.rn.f32 %f24787, %f25092, %f32773, %f24783;
	// end inline asm
	// begin inline asm
	fma.rn.f32 %f24791, %f25092, %f32773, %f24787;
	// end inline asm
	// begin inline asm
	fma.rn.f32 %f24795, %f25092, %f32773, %f24791;
	// end inline asm
	// begin inline asm
	fma.rn.f32 %f24799, %f25092, %f32773, %f24795;
	// end inline asm
	// begin inline asm
	fma.rn.f32 %f24803, %f25092, %f32773, %f24799;
	// end inline asm
	// begin inline asm
	fma.rn.f32 %f24807, %f25092, %f32773, %f24803;
	// end inline asm
	// begin inline asm
	fma.rn.f32 %f24811, %f25092, %f32773, %f24807;
	// end inline asm
	// begin inline asm
	fma.rn.f32 %f24815, %f25092, %f32773, %f24811;
	// end inline asm
	// begin inline asm
	fma.rn.f32 %f24819, %f25092, %f32773, %f24815;
	// end inline asm
	// begin inline asm
	fma.rn.f32 %f24823, %f25092, %f32773, %f24819;
	// end inline asm
	// begin inline asm
	fma.rn.f32 %f24827, %f25092, %f32773, %f24823;
	// end inline asm
	// begin inline asm
	fma.rn.f32 %f24831, %f25092, %f32773, %f24827;
	// end inline asm
	// begin inline asm
	fma.rn.f32 %f24835, %f25092, %f32773, %f24831;
	// end inline asm
	// begin inline asm
	fma.rn.f32 %f24839, %f25092, %f32773, %f24835;
	// end inline asm
	// begin inline asm
	fma.rn.f32 %f24843, %f25092, %f32773, %f24839;
	// end inline asm
	// begin inline asm
	fma.rn.f32 %f24847, %f25092, %f32773, %f24843;
	// end inline asm
	// begin inline asm
	fma.rn.f32 %f24851, %f25092, %f32773, %f24847;
	// end inline asm
	// begin inline asm
	fma.rn.f32 %f24855, %f25092, %f32773, %f24851;
	// end inline asm
	// begin inline asm
	fma.rn.f32 %f24859, %f25092, %f32773, %f24855;
	// end inline asm
	// begin inline asm
	fma.rn.f32 %f24863, %f25092, %f32773, %f24859;
	// end inline asm
	// begin inline asm
	fma.rn.f32 %f24867, %f25092, %f32773, %f24863;
	// end inline asm
	// begin inline asm
	fma.rn.f32 %f24871, %f25092, %f32773, %f24867;
	// end inline asm
	// begin inline asm
	fma.rn.f32 %f24875, %f25092, %f32773, %f24871;
	// end inline asm
	// begin inline asm
	fma.rn.f32 %f24879, %f25092, %f32773, %f24875;
	// end inline asm
	// begin inline asm
	fma.rn.f32 %f24883, %f25092, %f32773, %f24879;
	// end inline asm
	// begin inline asm
	fma.rn.f32 %f24887, %f25092, %f32773, %f24883;
	// end inline asm
	// begin inline asm
	fma.rn.f32 %f24891, %f25092, %f32773, %f24887;
	// end inline asm
	// begin inline asm
	fma.rn.f32 %f24895, %f25092, %f32773, %f24891;
	// end inline asm
	// begin inline asm
	fma.rn.f32 %f24899, %f25092, %f32773, %f24895;
	// end inline asm
	// begin inline asm
	fma.rn.f32 %f24903, %f25092, %f32773, %f24899;
	// end inline asm
	// begin inline asm
	fma.rn.f32 %f24907, %f25092, %f32773, %f24903;
	// end inline asm
	// begin inline asm
	fma.rn.f32 %f24911, %f25092, %f32773, %f24907;
	// end inline asm
	// begin inline asm
	fma.rn.f32 %f24915, %f25092, %f32773, %f24911;
	// end inline asm
	// begin inline asm
	fma.rn.f32 %f24919, %f25092, %f32773, %f24915;
	// end inline asm
	// begin inline asm
	fma.rn.f32 %f24923, %f25092, %f32773, %f24919;
	// end inline asm
	// begin inline asm
	fma.rn.f32 %f24927, %f25092, %f32773, %f24923;
	// end inline asm
	// begin inline asm
	fma.rn.f32 %f24931, %f25092, %f32773, %f24927;
	// end inline asm
	// begin inline asm
	fma.rn.f32 %f24935, %f25092, %f32773, %f24931;
	// end inline asm
	// begin inline asm
	fma.rn.f32 %f24939, %f25092, %f32773, %f24935;
	// end inline asm
	// begin inline asm
	fma.rn.f32 %f24943, %f25092, %f32773, %f24939;
	// end inline asm
	// begin inline asm
	fma.rn.f32 %f24947, %f25092, %f32773, %f24943;
	// end inline asm
	// begin inline asm
	fma.rn.f32 %f24951, %f25092, %f32773, %f24947;
	// end inline asm
	// begin inline asm
	fma.rn.f32 %f24955, %f25092, %f32773, %f24951;
	// end inline asm
	// begin inline asm
	fma.rn.f32 %f24959, %f25092, %f32773, %f24955;
	// end inline asm
	// begin inline asm
	fma.rn.f32 %f24963, %f25092, %f32773, %f24959;
	// end inline asm
	// begin inline asm
	fma.rn.f32 %f24967, %f25092, %f32773, %f24963;
	// end inline asm
	// begin inline asm
	fma.rn.f32 %f24971, %f25092, %f32773, %f24967;
	// end inline asm
	// begin inline asm
	fma.rn.f32 %f24975, %f25092, %f32773, %f24971;
	// end inline asm
	// begin inline asm
	fma.rn.f32 %f24979, %f25092, %f32773, %f24975;
	// end inline asm
	// begin inline asm
	fma.rn.f32 %f24983, %f25092, %f32773, %f24979;
	// end inline asm
	// begin inline asm
	fma.rn.f32 %f24987, %f25092, %f32773, %f24983;
	// end inline asm
	// begin inline asm
	fma.rn.f32 %f24991, %f25092, %f32773, %f24987;
	// end inline asm
	// begin inline asm
	fma.rn.f32 %f24995, %f25092, %f32773, %f24991;
	// end inline asm
	// begin inline asm
	fma.rn.f32 %f24999, %f25092, %f32773, %f24995;
	// end inline asm
	// begin inline asm
	fma.rn.f32 %f25003, %f25092, %f32773, %f24999;
	// end inline asm
	// begin inline asm
	fma.rn.f32 %f25007, %f25092, %f32773, %f25003;
	// end inline asm
	// begin inline asm
	fma.rn.f32 %f25011, %f25092, %f32773, %f25007;
	// end inline asm
	// begin inline asm
	fma.rn.f32 %f25015, %f25092, %f32773, %f25011;
	// end inline asm
	// begin inline asm
	fma.rn.f32 %f25019, %f25092, %f32773, %f25015;
	// end inline asm
	// begin inline asm
	fma.rn.f32 %f25023, %f25092, %f32773, %f25019;
	// end inline asm
	// begin inline asm
	fma.rn.f32 %f25027, %f25092, %f32773, %f25023;
	// end inline asm
	// begin inline asm
	fma.rn.f32 %f25031, %f25092, %f32773, %f25027;
	// end inline asm
	// begin inline asm
	fma.rn.f32 %f25035, %f25092, %f32773, %f25031;
	// end inline asm
	// begin inline asm
	fma.rn.f32 %f25039, %f25092, %f32773, %f25035;
	// end inline asm
	// begin inline asm
	fma.rn.f32 %f25043, %f25092, %f32773, %f25039;
	// end inline asm
	// begin inline asm
	fma.rn.f32 %f25047, %f25092, %f32773, %f25043;
	// end inline asm
	// begin inline asm
	fma.rn.f32 %f25051, %f25092, %f32773, %f25047;
	// end inline asm
	// begin inline asm
	fma.rn.f32 %f25055, %f25092, %f32773, %f25051;
	// end inline asm
	// begin inline asm
	fma.rn.f32 %f25059, %f25092, %f32773, %f25055;
	// end inline asm
	// begin inline asm
	fma.rn.f32 %f25063, %f25092, %f32773, %f25059;
	// end inline asm
	// begin inline asm
	fma.rn.f32 %f25067, %f25092, %f32773, %f25063;
	// end inline asm
	// begin inline asm
	fma.rn.f32 %f25071, %f25092, %f32773, %f25067;
	// end inline asm
	// begin inline asm
	fma.rn.f32 %f25075, %f25092, %f32773, %f25071;
	// end inline asm
	// begin inline asm
	fma.rn.f32 %f25079, %f25092, %f32773, %f25075;
	// end inline asm
	// begin inline asm
	fma.rn.f32 %f25083, %f25092, %f32773, %f25079;
	// end inline asm
	// begin inline asm
	fma.rn.f32 %f25087, %f25092, %f32773, %f25083;
	// end inline asm
	// begin inline asm
	fma.rn.f32 %f25091, %f25092, %f32773, %f25087;
	// end inline asm
	sin.approx.f32 	%f25604, %f25091;
	// begin inline asm
	fma.rn.f32 %f25095, %f25604, %f32773, %f25091;
	// end inline asm
	// begin inline asm
	fma.rn.f32 %f25099, %f25604, %f32773, %f25095;
	// end inline asm
	// begin inline asm
	fma.rn.f32 %f25103, %f25604, %f32773, %f25099;
	// end inline asm
	// begin inline asm
	fma.rn.f32 %f25107, %f25604, %f32773, %f25103;
	// end inline asm
	// begin inline asm
	fma.rn.f32 %f25111, %f25604, %f32773, %f25107;
	// end inline asm
	// begin inline asm
	fma.rn.f32 %f25115, %f25604, %f32773, %f25111;
	// end inline asm
	// begin inline asm
	fma.rn.f32 %f25119, %f25604, %f32773, %f25115;
	// end inline asm
	// begin inline asm
	fma.rn.f32 %f25123, %f25604, %f32773, %f25119;
	// end inline asm
	// begin inline asm
	fma.rn.f32 %f25127, %f25604, %f32773, %f25123;
	// end inline asm
	// begin inline asm
	fma.rn.f32 %f25131, %f25604, %f32773, %f25127;
	// end inline asm
	// begin inline asm
	fma.rn.f32 %f25135, %f25604, %f32773, %f25131;
	// end inline asm
	// begin inline asm
	fma.rn.f32 %f25139, %f25604, %f32773, %f25135;
	// end inline asm
	// begin inline asm
	fma.rn.f32 %f25143, %f25604, %f32773, %f25139;
	// end inline asm
	// begin inline asm
	fma.rn.f32 %f25147, %f25604, %f32773, %f25143;
	// end inline asm
	// begin inline asm
	fma.rn.f32 %f25151, %f25604, %f32773, %f25147;
	// end inline asm
	// begin inline asm
	fma.rn.f32 %f25155, %f25604, %f32773, %f25151;
	// end inline asm
	// begin inline asm
	fma.rn.f32 %f25159, %f25604, %f32773, %f25155;
	// end inline asm
	// begin inline asm
	fma.rn.f32 %f25163, %f25604, %f32773, %f25159;
	// end inline asm
	// begin inline asm
	fma.rn.f32 %f25167, %f25604, %f32773, %f25163;
	// end inline asm
	// begin inline asm
	fma.rn.f32 %f25171, %f25604, %f32773, %f25167;
	// end inline asm
	// begin inline asm
	fma.rn.f32 %f25175, %f25604, %f32773, %f25171;
	// end inline asm
	// begin inline asm
	fma.rn.f32 %f25179, %f25604, %f32773, %f25175;
	// end inline asm
	// begin inline asm
	fma.rn.f32 %f25183, %f25604, %f32773, %f25179;
	// end inline asm
	// begin inline asm
	fma.rn.f32 %f25187, %f25604, %f32773, %f25183;
	// end inline asm
	// begin inline asm
	fma.rn.f32 %f25191, %f25604, %f32773, %f25187;
	// end inline asm
	// begin inline asm
	fma.rn.f32 %f25195, %f25604, %f32773, %f25191;
	// end inline asm
	// begin inline asm
	fma.rn.f32 %f25199, %f25604, %f32773, %f25195;
	// end inline asm
	// begin inline asm
	fma.rn.f32 %f25203, %f25604, %f32773, %f25199;
	// end inline asm
	// begin inline asm
	fma.rn.f32 %f25207, %f25604, %f32773, %f25203;
	// end inline asm
	// begin inline asm
	fma.rn.f32 %f25211, %f25604, %f32773, %f25207;
	// end inline asm
	// begin inline asm
	fma.rn.f32 %f25215, %f25604, %f32773, %f25211;
	// end inline asm
	// begin inline asm
	fma.rn.f32 %f25219, %f25604, %f32773, %f25215;
	// end inline asm
	// begin inline asm
	fma.rn.f32 %f25223, %f25604, %f32773, %f25219;
	// end inline asm
	// begin inline asm
	fma.rn.f32 %f25227, %f25604, %f32773, %f25223;
	// end inline asm
	// begin inline asm
	fma.rn.f32 %f25231, %f25604, %f32773, %f25227;
	// end inline asm
	// begin inline asm
	fma.rn.f32 %f25235, %f25604, %f32773, %f25231;
	// end inline asm
	// begin inline asm
	fma.rn.f32 %f25239, %f25604, %f32773, %f25235;
	// end inline asm
	// begin inline asm
	fma.rn.f32 %f25243, %f25604, %f32773, %f25239;
	// end inline asm
	// begin inline asm
	fma.rn.f32 %f25247, %f25604, %f32773, %f25243;
	// end inline asm
	// begin inline asm
	fma.rn.f32 %f25251, %f25604, %f32773, %f25247;
	// end inline asm
	// begin inline asm
	fma.rn.f32 %f25255, %f25604, %f32773, %f25251;
	// end inline asm
	// begin inline asm
	fma.rn.f32 %f25259, %f25604, %f32773, %f25255;
	// end inline asm
	// begin inline asm
	fma.rn.f32 %f25263, %f25604, %f32773, %f25259;
	// end inline asm
	// begin inline asm
	fma.rn.f32 %f25267, %f25604, %f32773, %f25263;
	// end inline asm
	// begin inline asm
	fma.rn.f32 %f25271, %f25604, %f32773, %f25267;
	// end inline asm
	// begin inline asm
	fma.rn.f32 %f25275, %f25604, %f32773, %f25271;
	// end inline asm
	// begin inline asm
	fma.rn.f32 %f25279, %f25604, %f32773, %f25275;
	// end inline asm
	// begin inline asm
	fma.rn.f32 %f25283, %f25604, %f32773, %f25279;
	// end inline asm
	// begin inline asm
	fma.rn.f32 %f25287, %f25604, %f32773, %f25283;
	// end inline asm
	// begin inline asm
	fma.rn.f32 %f25291, %f25604, %f32773, %f25287;
	// end inline asm
	// begin inline asm
	fma.rn.f32 %f25295, %f25604, %f32773, %f25291;
	// end inline asm
	// begin inline asm
	fma.rn.f32 %f25299, %f25604, %f32773, %f25295;
	// end inline asm
	// begin inline asm
	fma.rn.f32 %f25303, %f25604, %f32773, %f25299;
	// end inline asm
	// begin inline asm
	fma.rn.f32 %f25307, %f25604, %f32773, %f25303;
	// end inline asm
	// begin inline asm
	fma.rn.f32 %f25311, %f25604, %f32773, %f25307;
	// end inline asm
	// begin inline asm
	fma.rn.f32 %f25315, %f25604, %f32773, %f25311;
	// end inline asm
	// begin inline asm
	fma.rn.f32 %f25319, %f25604, %f32773, %f25315;
	// end inline asm
	// begin inline asm
	fma.rn.f32 %f25323, %f25604, %f32773, %f25319;
	// end inline asm
	// begin inline asm
	fma.rn.f32 %f25327, %f25604, %f32773, %f25323;
	// end inline asm
	// begin inline asm
	fma.rn.f32 %f25331, %f25604, %f32773, %f25327;
	// end inline asm
	// begin inline asm
	fma.rn.f32 %f25335, %f25604, %f32773, %f25331;
	// end inline asm
	// begin inline asm
	fma.rn.f32 %f25339, %f25604, %f32773, %f25335;
	// end inline asm
	// begin inline asm
	fma.rn.f32 %f25343, %f25604, %f32773, %f25339;
	// end inline asm
	// begin inline asm
	fma.rn.f32 %f25347, %f25604, %f32773, %f25343;
	// end inline asm
	// begin inline asm
	fma.rn.f32 %f25351, %f25604, %f32773, %f25347;
	// end inline asm
	// begin inline asm
	fma.rn.f32 %f25355, %f25604, %f32773, %f25351;
	// end inline asm
	// begin inline asm
	fma.rn.f32 %f25359, %f25604, %f32773, %f25355;
	// end inline asm
	// begin inline asm
	fma.rn.f32 %f25363, %f25604, %f32773, %f25359;
	// end inline asm
	// begin inline asm
	fma.rn.f32 %f25367, %f25604, %f32773, %f25363;
	// end inline asm
	// begin inline asm
	fma.rn.f32 %f25371, %f25604, %f32773, %f25367;
	// end inline asm
	// begin inline asm
	fma.rn.f32 %f25375, %f25604, %f32773, %f25371;
	// end inline asm
	// begin inline asm
	fma.rn.f32 %f25379, %f25604, %f32773, %f25375;
	// end inline asm
	// begin inline asm
	fma.rn.f32 %f25383, %f25604, %f32773, %f25379;
	// end inline asm
	// begin inline asm
	fma.rn.f32 %f25387, %f25604, %f32773, %f25383;
	// end inline asm
	// begin inline asm
	fma.rn.f32 %f25391, %f25604, %f32773, %f25387;
	// end inline asm
	// begin inline asm
	fma.rn.f32 %f25395, %f25604, %f32773, %f25391;
	// end inline asm
	// begin inline asm
	fma.rn.f32 %f25399, %f25604, %f32773, %f25395;
	// end inline asm
	// begin inline asm
	fma.rn.f32 %f25403, %f25604, %f32773, %f25399;
	// end inline asm
	// begin inline asm
	fma.rn.f32 %f25407, %f25604, %f32773, %f25403;
	// end inline asm
	// begin inline asm
	fma.rn.f32 %f25411, %f25604, %f32773, %f25407;
	// end inline asm
	// begin inline asm
	fma.rn.f32 %f25415, %f25604, %f32773, %f25411;
	// end inline asm
	// begin inline asm
	fma.rn.f32 %f25419, %f25604, %f32773, %f25415;
	// end inline asm
	// begin inline asm
	fma.rn.f32 %f25423, %f25604, %f32773, %f25419;
	// end inline asm
	// begin inline asm
	fma.rn.f32 %f25427, %f25604, %f32773, %f25423;
	// end inline asm
	// begin inline asm
	fma.rn.f32 %f25431, %f25604, %f32773, %f25427;
	// end inline asm
	// begin inline asm
	fma.rn.f32 %f25435, %f25604, %f32773, %f25431;
	// end inline asm
	// begin inline asm
	fma.rn.f32 %f25439, %f25604, %f32773, %f25435;
	// end inline asm
	// begin inline asm
	fma.rn.f32 %f25443, %f25604, %f32773, %f25439;
	// end inline asm
	// begin inline asm
	fma.rn.f32 %f25447, %f25604, %f32773, %f25443;
	// end inline asm
	// begin inline asm
	fma.rn.f32 %f25451, %f25604, %f32773, %f25447;
	// end inline asm
	// begin inline asm
	fma.rn.f32 %f25455, %f25604, %f32773, %f25451;
	// end inline asm
	// begin inline asm
	fma.rn.f32 %f25459, %f25604, %f32773, %f25455;
	// end inline asm
	// begin inline asm
	fma.rn.f32 %f25463, %f25604, %f32773, %f25459;
	// end inline asm
	// begin inline asm
	fma.rn.f32 %f25467, %f25604, %f32773, %f25463;
	// end inline asm
	// begin inline asm
	fma.rn.f32 %f25471, %f25604, %f32773, %f25467;
	// end inline asm
	// begin inline asm
	fma.rn.f32 %f25475, %f25604, %f32773, %f25471;
	// end inline asm
	// begin inline asm
	fma.rn.f32 %f25479, %f25604, %f32773, %f25475;
	// end inline asm
	// begin inline asm
	fma.rn.f32 %f25483, %f25604, %f32773, %f25479;
	// end inline asm
	// begin inline asm
	fma.rn.f32 %f25487, %f25604, %f32773, %f25483;
	// end inline asm
	// begin inline asm
	fma.rn.f32 %f25491, %f25604, %f32773, %f25487;
	// end inline asm
	// begin inline asm
	fma.rn.f32 %f25495, %f25604, %f32773, %f25491;
	// end inline asm
	// begin inline asm
	fma.rn.f32 %f25499, %f25604, %f32773, %f25495;
	// end inline asm
	// begin inline asm
	fma.rn.f32 %f25503, %f25604, %f32773, %f25499;
	// end inline asm
	// begin inline asm
	fma.rn.f32 %f25507, %f25604, %f32773, %f25503;
	// end inline asm
	// begin inline asm
	fma.rn.f32 %f25511, %f25604, %f32773, %f25507;
	// end inline asm
	// begin inline asm
	fma.rn.f32 %f25515, %f25604, %f32773, %f25511;
	// end inline asm
	// begin inline asm
	fma.rn.f32 %f25519, %f25604, %f32773, %f25515;
	// end inline asm
	// begin inline asm
	fma.rn.f32 %f25523, %f25604, %f32773, %f25519;
	// end inline asm
	// begin inline asm
	fma.rn.f32 %f25527, %f25604, %f32773, %f25523;
	// end inline asm
	// begin inline asm
	fma.rn.f32 %f25531, %f25604, %f32773, %f25527;
	// end inline asm
	// begin inline asm
	fma.rn.f32 %f25535, %f25604, %f32773, %f25531;
	// end inline asm
	// begin inline asm
	fma.rn.f32 %f25539, %f25604, %f32773, %f25535;
	// end inline asm
	// begin inline asm
	fma.rn.f32 %f25543, %f25604, %f32773, %f25539;
	// end inline asm
	// begin inline asm
	fma.rn.f32 %f25547, %f25604, %f32773, %f25543;
	// end inline asm
	// begin inline asm
	fma.rn.f32 %f25551, %f25604, %f32773, %f25547;
	// end inline asm
	// begin inline asm
	fma.rn.f32 %f25555, %f25604, %f32773, %f25551;
	// end inline asm
	// begin inline asm
	fma.rn.f32 %f25559, %f25604, %f32773, %f25555;
	// end inline asm
	// begin inline asm
	fma.rn.f32 %f25563, %f25604, %f32773, %f25559;
	// end inline asm
	// begin inline asm
	fma.rn.f32 %f25567, %f25604, %f32773, %f25563;
	// end inline asm
	// begin inline asm
	fma.rn.f32 %f25571, %f25604, %f32773, %f25567;
	// end inline asm
	// begin inline asm
	fma.rn.f32 %f25575, %f25604, %f32773, %f25571;
	// end inline asm
	// begin inline asm
	fma.rn.f32 %f25579, %f25604, %f32773, %f25575;
	// end inline asm
	// begin inline asm
	fma.rn.f32 %f25583, %f25604, %f32773, %f25579;
	// end inline asm
	// begin inline asm
	fma.rn.f32 %f25587, %f25604, %f32773, %f25583;
	// end inline asm
	// begin inline asm
	fma.rn.f32 %f25591, %f25604, %f32773, %f25587;
	// end inline asm
	// begin inline asm
	fma.rn.f32 %f25595, %f25604, %f32773, %f25591;
	// end inline asm
	// begin inline asm
	fma.rn.f32 %f25599, %f25604, %f32773, %f25595;
	// end inline asm
	// begin inline asm
	fma.rn.f32 %f25603, %f25604, %f32773, %f25599;
	// end inline asm
	sin.approx.f32 	%f26116, %f25603;
	// begin inline asm
	fma.rn.f32 %f25607, %f26116, %f32773, %f25603;
	// end inline asm
	// begin inline asm
	fma.rn.f32 %f25611, %f26116, %f32773, %f25607;
	// end inline asm
	// begin inline asm
	fma.rn.f32 %f25615, %f26116, %f32773, %f25611;
	// end inline asm
	// begin inline asm
	fma.rn.f32 %f25619, %f26116, %f32773, %f25615;
	// end inline asm
	// begin inline asm
	fma.rn.f32 %f25623, %f26116, %f32773, %f25619;
	// end inline asm
	// begin inline asm
	fma.rn.f32 %f25627, %f26116, %f32773, %f25623;
	// end inline asm
	// begin inline asm
	fma.rn.f32 %f25631, %f26116, %f32773, %f25627;
	// end inline asm
	// begin inline asm
	fma.rn.f32 %f25635, %f26116, %f32773, %f25631;
	// end inline asm
	// begin inline asm
	fma.rn.f32 %f25639, %f26116, %f32773, %f25635;
	// end inline asm
	// begin inline asm
	fma.rn.f32 %f25643, %f26116, %f32773, %f25639;
	// end inline asm
	// begin inline asm
	fma.rn.f32 %f25647, %f26116, %f32773, %f25643;
	// end inline asm
	// begin inline asm
	fma.rn.f32 %f25651, %f26116, %f32773, %f25647;
	// end inline asm
	// begin inline asm
	fma.rn.f32 %f25655, %f26116, %f32773, %f25651;
	// end inline asm
	// begin inline asm
	fma.rn.f32 %f25659, %f26116, %f32773, %f25655;
	// end inline asm
	// begin inline asm
	fma.rn.f32 %f25663, %f26116, %f32773, %f25659;
	// end inline asm
	// begin inline asm
	fma.rn.f32 %f25667, %f26116, %f32773, %f25663;
	// end inline asm
	// begin inline asm
	fma.rn.f32 %f25671, %f26116, %f32773, %f25667;
	// end inline asm
	// begin inline asm
	fma.rn.f32 %f25675, %f26116, %f32773, %f25671;
	// end inline asm
	// begin inline asm
	fma.rn.f32 %f25679, %f26116, %f32773, %f25675;
	// end inline asm
	// begin inline asm
	fma.rn.f32 %f25683, %f26116, %f32773, %f25679;
	// end inline asm
	// begin inline asm
	fma.rn.f32 %f25687, %f26116, %f32773, %f25683;
	// end inline asm
	// begin inline asm
	fma.rn.f32 %f25691, %f26116, %f32773, %f25687;
	// end inline asm
	// begin inline asm
	fma.rn.f32 %f25695, %f26116, %f32773, %f25691;
	// end inline asm
	// begin inline asm
	fma.rn.f32 %f25699, %f26116, %f32773, %f25695;
	// end inline asm
	// begin inline asm
	fma.rn.f32 %f25703, %f26116, %f32773, %f25699;
	// end inline asm
	// begin inline asm
	fma.rn.f32 %f25707, %f26116, %f32773, %f25703;
	// end inline asm
	// begin inline asm
	fma.rn.f32 %f25711, %f26116, %f32773, %f25707;
	// end inline asm
	// begin inline asm
	fma.rn.f32 %f25715, %f26116, %f32773, %f25711;
	// end inline asm
	// begin inline asm
	fma.rn.f32 %f25719, %f26116, %f32773, %f25715;
	// end inline asm
	// begin inline asm
	fma.rn.f32 %f25723, %f26116, %f32773, %f25719;
	// end inline asm
	// begin inline asm
	fma.rn.f32 %f25727, %f26116, %f32773, %f25723;
	// end inline asm
	// begin inline asm
	fma.rn.f32 %f25731, %f26116, %f32773, %f25727;
	// end inline asm
	// begin inline asm
	fma.rn.f32 %f25735, %f26116, %f32773, %f25731;
	// end inline asm
	// begin inline asm
	fma.rn.f32 %f25739, %f26116, %f32773, %f25735;
	// end inline asm
	// begin inline asm
	fma.rn.f32 %f25743, %f26116, %f32773, %f25739;
	// end inline asm
	// begin inline asm
	fma.rn.f32 %f25747, %f26116, %f32773, %f25743;
	// end inline asm
	// begin inline asm
	fma.rn.f32 %f25751, %f26116, %f32773, %f25747;
	// end inline asm
	// begin inline asm
	fma.rn.f32 %f25755, %f26116, %f32773, %f25751;
	// end inline asm
	// begin inline asm
	fma.rn.f32 %f25759, %f26116, %f32773, %f25755;
	// end inline asm
	// begin inline asm
	fma.rn.f32 %f25763, %f26116, %f32773, %f25759;
	// end inline asm
	// begin inline asm
	fma.rn.f32 %f25767, %f26116, %f32773, %f25763;
	// end inline asm
	// begin inline asm
	fma.rn.f32 %f25771, %f26116, %f32773, %f25767;
	// end inline asm
	// begin inline asm
	fma.rn.f32 %f25775, %f26116, %f32773, %f25771;
	// end inline asm
	// begin inline asm
	fma.rn.f32 %f25779, %f26116, %f32773, %f25775;
	// end inline asm
	// begin inline asm
	fma.rn.f32 %f25783, %f26116, %f32773, %f25779;
	// end inline asm
	// begin inline asm
	fma.rn.f32 %f25787, %f26116, %f32773, %f25783;
	// end inline asm
	// begin inline asm
	fma.rn.f32 %f25791, %f26116, %f32773, %f25787;
	// end inline asm
	// begin inline asm
	fma.rn.f32 %f25795, %f26116, %f32773, %f25791;
	// end inline asm
	// begin inline asm
	fma.rn.f32 %f25799, %f26116, %f32773, %f25795;
	// end inline asm
	// begin inline asm
	fma.rn.f32 %f25803, %f26116, %f32773, %f25799;
	// end inline asm
	// begin inline asm
	fma.rn.f32 %f25807, %f26116, %f32773, %f25803;
	// end inline asm
	// begin inline asm
	fma.rn.f32 %f25811, %f26116, %f32773, %f25807;
	// end inline asm
	// begin inline asm
	fma.rn.f32 %f25815, %f26116, %f32773, %f25811;
	// end inline asm
	// begin inline asm
	fma.rn.f32 %f25819, %f26116, %f32773, %f25815;
	// end inline asm
	// begin inline asm
	fma.rn.f32 %f25823, %f26116, %f32773, %f25819;
	// end inline asm
	// begin inline asm
	fma.rn.f32 %f25827, %f26116, %f32773, %f25823;
	// end inline asm
	// begin inline asm
	fma.rn.f32 %f25831, %f26116, %f32773, %f25827;
	// end inline asm
	// begin inline asm
	fma.rn.f32 %f25835, %f26116, %f32773, %f25831;
	// end inline asm
	// begin inline asm
	fma.rn.f32 %f25839, %f26116, %f32773, %f25835;
	// end inline asm
	// begin inline asm
	fma.rn.f32 %f25843, %f26116, %f32773, %f25839;
	// end inline asm
	// begin inline asm
	fma.rn.f32 %f25847, %f26116, %f32773, %f25843;
	// end inline asm
	// begin inline asm
	fma.rn.f32 %f25851, %f26116, %f32773, %f25847;
	// end inline asm
	// begin inline asm
	fma.rn.f32 %f25855, %f26116, %f32773, %f25851;
	// end inline asm
	// begin inline asm
	fma.rn.f32 %f25859, %f26116, %f32773, %f25855;
	// end inline asm
	// begin inline asm
	fma.rn.f32 %f25863, %f26116, %f32773, %f25859;
	// end inline asm
	// begin inline asm
	fma.rn.f32 %f25867, %f26116, %f32773, %f25863;
	// end inline asm
	// begin inline asm
	fma.rn.f32 %f25871, %f26116, %f32773, %f25867;
	// end inline asm
	// begin inline asm
	fma.rn.f32 %f25875, %f26116, %f32773, %f25871;
	// end inline asm
	// begin inline asm
	fma.rn.f32 %f25879, %f26116, %f32773, %f25875;
	// end inline asm
	// begin inline asm
	fma.rn.f32 %f25883, %f26116, %f32773, %f25879;
	// end inline asm
	// begin inline asm
	fma.rn.f32 %f25887, %f26116, %f32773, %f25883;
	// end inline asm
	// begin inline asm
	fma.rn.f32 %f25891, %f26116, %f32773, %f25887;
	// end inline asm
	// begin inline asm
	fma.rn.f32 %f25895, %f26116, %f32773, %f25891;
	// end inline asm
	// begin inline asm
	fma.rn.f32 %f25899, %f26116, %f32773, %f25895;
	// end inline asm
	// begin inline asm
	fma.rn.f32 %f25903, %f26116, %f32773, %f25899;
	// end inline asm
	// begin inline asm
	fma.rn.f32 %f25907, %f26116, %f32773, %f25903;
	// end inline asm
	// begin inline asm
	fma.rn.f32 %f25911, %f26116, %f32773, %f25907;
	// end inline asm
	// begin inline asm
	fma.rn.f32 %f25915, %f26116, %f32773, %f25911;
	// end inline asm
	// begin inline asm
	fma.rn.f32 %f25919, %f26116, %f32773, %f25915;
	// end inline asm
	// begin inline asm
	fma.rn.f32 %f25923, %f26116, %f32773, %f25919;
	// end inline asm
	// begin inline asm
	fma.rn.f32 %f25927, %f26116, %f32773, %f25923;
	// end inline asm
	// begin inline asm
	fma.rn.f32 %f25931, %f26116, %f32773, %f25927;
	// end inline asm
	// begin inline asm
	fma.rn.f32 %f25935, %f26116, %f32773, %f25931;
	// end inline asm
	// begin inline asm
	fma.rn.f32 %f25939, %f26116, %f32773, %f25935;
	// end inline asm
	// begin inline asm
	fma.rn.f32 %f25943, %f26116, %f32773, %f25939;
	// end inline asm
	// begin inline asm
	fma.rn.f32 %f25947, %f26116, %f32773, %f25943;
	// end inline asm
	// begin inline asm
	fma.rn.f32 %f25951, %f26116, %f32773, %f25947;
	// end inline asm
	// begin inline asm
	fma.rn.f32 %f25955, %f26116, %f32773, %f25951;
	// end inline asm
	// begin inline asm
	fma.rn.f32 %f25959, %f26116, %f32773, %f25955;
	// end inline asm
	// begin inline asm
	fma.rn.f32 %f25963, %f26116, %f32773, %f25959;
	// end inline asm
	// begin inline asm
	fma.rn.f32 %f25967, %f26116, %f32773, %f25963;
	// end inline asm
	// begin inline asm
	fma.rn.f32 %f25971, %f26116, %f32773, %f25967;
	// end inline asm
	// begin inline asm
	fma.rn.f32 %f25975, %f26116, %f32773, %f25971;
	// end inline asm
	// begin inline asm
	fma.rn.f32 %f25979, %f26116, %f32773, %f25975;
	// end inline asm
	// begin inline asm
	fma.rn.f32 %f25983, %f26116, %f32773, %f25979;
	// end inline asm
	// begin inline asm
	fma.rn.f32 %f25987, %f26116, %f32773, %f25983;
	// end inline asm
	// begin inline asm
	fma.rn.f32 %f25991, %f26116, %f32773, %f25987;
	// end inline asm
	// begin inline asm
	fma.rn.f32 %f25995, %f26116, %f32773, %f25991;
	// end inline asm
	// begin inline asm
	fma.rn.f32 %f25999, %f26116, %f32773, %f25995;
	// end inline asm
	// begin inline asm
	fma.rn.f32 %f26003, %f26116, %f32773, %f25999;
	// end inline asm
	// begin inline asm
	fma.rn.f32 %f26007, %f26116, %f32773, %f26003;
	// end inline asm
	// begin inline asm
	fma.rn.f32 %f26011, %f26116, %f32773, %f26007;
	// end inline asm
	// begin inline asm
	fma.rn.f32 %f26015, %f26116, %f32773, %f26011;
	// end inline asm
	// begin inline asm
	fma.rn.f32 %f26019, %f26116, %f32773, %f26015;
	// end inline asm
	// begin inline asm
	fma.rn.f32 %f26023, %f26116, %f32773, %f26019;
	// end inline asm
	// begin inline asm
	fma.rn.f32 %f26027, %f26116, %f32773, %f26023;
	// end inline asm
	// begin inline asm
	fma.rn.f32 %f26031, %f26116, %f32773, %f26027;
	// end inline asm
	// begin inline asm
	fma.rn.f32 %f26035, %f26116, %f32773, %f26031;
	// end inline asm
	// begin inline asm
	fma.rn.f32 %f26039, %f26116, %f32773, %f26035;
	// end inline asm
	// begin inline asm
	fma.rn.f32 %f26043, %f26116, %f32773, %f26039;
	// end inline asm
	// begin inline asm
	fma.rn.f32 %f26047, %f26116, %f32773, %f26043;
	// end inline asm
	// begin inline asm
	fma.rn.f32 %f26051, %f26116, %f32773, %f26047;
	// end inline asm
	// begin inline asm
	fma.rn.f32 %f26055, %f26116, %f32773, %f26051;
	// end inline asm
	// begin inline asm
	fma.rn.f32 %f26059, %f26116, %f32773, %f26055;
	// end inline asm
	// begin inline asm
	fma.rn.f32 %f26063, %f26116, %f32773, %f26059;
	// end inline asm
	// begin inline asm
	fma.rn.f32 %f26067, %f26116, %f32773, %f26063;
	// end inline asm
	// begin inline asm
	fma.rn.f32 %f26071, %f26116, %f32773, %f26067;
	// end inline asm
	// begin inline asm
	fma.rn.f32 %f26075, %f26116, %f32773, %f26071;
	// end inline asm
	// begin inline asm
	fma.rn.f32 %f26079, %f26116, %f32773, %f26075;
	// end inline asm
	// begin inline asm
	fma.rn.f32 %f26083, %f26116, %f32773, %f26079;
	// end inline asm
	// begin inline asm
	fma.rn.f32 %f26087, %f26116, %f32773, %f26083;
	// end inline asm
	// begin inline asm
	fma.rn.f32 %f26091, %f26116, %f32773, %f26087;
	// end inline asm
	// begin inline asm
	fma.rn.f32 %f26095, %f26116, %f32773, %f26091;
	// end inline asm
	// begin inline asm
	fma.rn.f32 %f26099, %f26116, %f32773, %f26095;
	// end inline asm
	// begin inline asm
	fma.rn.f32 %f26103, %f26116, %f32773, %f26099;
	// end inline asm
	// begin inline asm
	fma.rn.f32 %f26107, %f26116, %f32773, %f26103;
	// end inline asm
	// begin inline asm
	fma.rn.f32 %f26111, %f26116, %f32773, %f26107;
	// end inline asm
	// begin inline asm
	fma.rn.f32 %f26115, %f26116, %f32773, %f26111;
	// end inline asm
	sin.approx.f32 	%f26628, %f26115;
	// begin inline asm
	fma.rn.f32 %f26119, %f26628, %f32773, %f26115;
	// end inline asm
	// begin inline asm
	fma.rn.f32 %f26123, %f26628, %f32773, %f26119;
	// end inline asm
	// begin inline asm
	fma.rn.f32 %f26127, %f26628, %f32773, %f26123;
	// end inline asm
	// begin inline asm
	fma.rn.f32 %f26131, %f26628, %f32773, %f26127;
	// end inline asm
	// begin inline asm
	fma.rn.f32 %f26135, %f26628, %f32773, %f26131;
	// end inline asm
	// begin inline asm
	fma.rn.f32 %f26139, %f26628, %f32773, %f26135;
	// end inline asm
	// begin inline asm
	fma.rn.f32 %f26143, %f26628, %f32773, %f26139;
	// end inline asm
	// begin inline asm
	fma.rn.f32 %f26147, %f26628, %f32773, %f26143;
	// end inline asm
	// begin inline asm
	fma.rn.f32 %f26151, %f26628, %f32773, %f26147;
	// end inline asm
	// begin inline asm
	fma.rn.f32 %f26155, %f26628, %f32773, %f26151;
	// end inline asm
	// begin inline asm
	fma.rn.f32 %f26159, %f26628, %f32773, %f26155;
	// end inline asm
	// begin inline asm
	fma.rn.f32 %f26163, %f26628, %f32773, %f26159;
	// end inline asm
	// begin inline asm
	fma.rn.f32 %f26167, %f26628, %f32773, %f26163;
	// end inline asm
	// begin inline asm
	fma.rn.f32 %f26171, %f26628, %f32773, %f26167;
	// end inline asm
	// begin inline asm
	fma.rn.f32 %f26175, %f26628, %f32773, %f26171;
	// end inline asm
	// begin inline asm
	fma.rn.f32 %f26179, %f26628, %f32773, %f26175;
	// end inline asm
	// begin inline asm
	fma.rn.f32 %f26183, %f26628, %f32773, %f26179;
	// end inline asm
	// begin inline asm
	fma.rn.f32 %f26187, %f26628, %f32773, %f26183;
	// end inline asm
	// begin inline asm
	fma.rn.f32 %f26191, %f26628, %f32773, %f26187;
	// end inline asm
	// begin inline asm
	fma.rn.f32 %f26195, %f26628, %f32773, %f26191;
	// end inline asm
	// begin inline asm
	fma.rn.f32 %f26199, %f26628, %f32773, %f26195;
	// end inline asm
	// begin inline asm
	fma.rn.f32 %f26203, %f26628, %f32773, %f26199;
	// end inline asm
	// begin inline asm
	fma.rn.f32 %f26207, %f26628, %f32773, %f26203;
	// end inline asm
	// begin inline asm
	fma.rn.f32 %f26211, %f26628, %f32773, %f26207;
	// end inline asm
	// begin inline asm
	fma.rn.f32 %f26215, %f26628, %f32773, %f26211;
	// end inline asm
	// begin inline asm
	fma.rn.f32 %f26219, %f26628, %f32773, %f26215;
	// end inline asm
	// begin inline asm
	fma.rn.f32 %f26223, %f26628, %f32773, %f26219;
	// end inline asm
	// begin inline asm
	fma.rn.f32 %f26227, %f26628, %f32773, %f26223;
	// end inline asm
	// begin inline asm
	fma.rn.f32 %f26231, %f26628, %f32773, %f26227;
	// end inline asm
	// begin inline asm
	fma.rn.f32 %f26235, %f26628, %f32773, %f26231;
	// end inline asm
	// begin inline asm
	fma.rn.f32 %f26239, %f26628, %f32773, %f26235;
	// end inline asm
	// begin inline asm
	fma.rn.f32 %f26243, %f26628, %f32773, %f26239;
	// end inline asm
	// begin inline asm
	fma.rn.f32 %f26247, %f26628, %f32773, %f26243;
	// end inline asm
	// begin inline asm
	fma.rn.f32 %f26251, %f26628, %f32773, %f26247;
	// end inline asm
	// begin inline asm
	fma.rn.f32 %f26255, %f26628, %f32773, %f26251;
	// end inline asm
	// begin inline asm
	fma.rn.f32 %f26259, %f26628, %f32773, %f26255;
	// end inline asm
	// begin inline asm
	fma.rn.f32 %f26263, %f26628, %f32773, %f26259;
	// end inline asm
	// begin inline asm
	fma.rn.f32 %f26267, %f26628, %f32773, %f26263;
	// end inline asm
	// begin inline asm
	fma.rn.f32 %f26271, %f26628, %f32773, %f26267;
	// end inline asm
	// begin inline asm
	fma.rn.f32 %f26275, %f26628, %f32773, %f26271;
	// end inline asm
	// begin inline asm
	fma.rn.f32 %f26279, %f26628, %f32773, %f26275;
	// end inline asm
	// begin inline asm
	fma.rn.f32 %f26283, %f26628, %f32773, %f26279;
	// end inline asm
	// begin inline asm
	fma.rn.f32 %f26287, %f26628, %f32773, %f26283;
	// end inline asm
	// begin inline asm
	fma.rn.f32 %f26291, %f26628, %f32773, %f26287;
	// end inline asm
	// begin inline asm
	fma.rn.f32 %f26295, %f26628, %f32773, %f26291;
	// end inline asm
	// begin inline asm
	fma.rn.f32 %f26299, %f26628, %f32773, %f26295;
	// end inline asm
	// begin inline asm
	fma.rn.f32 %f26303, %f26628, %f32773, %f26299;
	// end inline asm
	// begin inline asm
	fma.rn.f32 %f26307, %f26628, %f32773, %f26303;
	// end inline asm
	// begin inline asm
	fma.rn.f32 %f26311, %f26628, %f32773, %f26307;
	// end inline asm
	// begin inline asm
	fma.rn.f32 %f26315, %f26628, %f32773, %f26311;
	// end inline asm
	// begin inline asm
	fma.rn.f32 %f26319, %f26628, %f32773, %f26315;
	// end inline asm
	// begin inline asm
	fma.rn.f32 %f26323, %f26628, %f32773, %f26319;
	// end inline asm
	// begin inline asm
	fma.rn.f32 %f26327, %f26628, %f32773, %f26323;
	// end inline asm
	// begin inline asm
	fma.rn.f32 %f26331, %f26628, %f32773, %f26327;
	// end inline asm
	// begin inline asm
	fma.rn.f32 %f26335, %f26628, %f32773, %f26331;
	// end inline asm
	// begin inline asm
	fma.rn.f32 %f26339, %f26628, %f32773, %f26335;
	// end inline asm
	// begin inline asm
	fma.rn.f32 %f26343, %f26628, %f32773, %f26339;
	// end inline asm
	// begin inline asm
	fma.rn.f32 %f26347, %f26628, %f32773, %f26343;
	// end inline asm
	// begin inline asm
	fma.rn.f32 %f26351, %f26628, %f32773, %f26347;
	// end inline asm
	// begin inline asm
	fma.rn.f32 %f26355, %f26628, %f32773, %f26351;
	// end inline asm
	// begin inline asm
	fma.rn.f32 %f26359, %f26628, %f32773, %f26355;
	// end inline asm
	// begin inline asm
	fma.rn.f32 %f26363, %f26628, %f32773, %f26359;
	// end inline asm
	// begin inline asm
	fma.rn.f32 %f26367, %f26628, %f32773, %f26363;
	// end inline asm
	// begin inline asm
	fma.rn.f32 %f26371, %f26628, %f32773, %f26367;
	// end inline asm
	// begin inline asm
	fma.rn.f32 %f26375, %f26628, %f32773, %f26371;
	// end inline asm
	// begin inline asm
	fma.rn.f32 %f26379, %f26628, %f32773, %f26375;
	// end inline asm
	// begin inline asm
	fma.rn.f32 %f26383, %f26628, %f32773, %f26379;
	// end inline asm
	// begin inline asm
	fma.rn.f32 %f26387, %f26628, %f32773, %f26383;
	// end inline asm
	// begin inline asm
	fma.rn.f32 %f26391, %f26628, %f32773, %f26387;
	// end inline asm
	// begin inline asm
	fma.rn.f32 %f26395, %f26628, %f32773, %f26391;
	// end inline asm
	// begin inline asm
	fma.rn.f32 %f26399, %f26628, %f32773, %f26395;
	// end inline asm
	// begin inline asm
	fma.rn.f32 %f26403, %f26628, %f32773, %f26399;
	// end inline asm
	// begin inline asm
	fma.rn.f32 %f26407, %f26628, %f32773, %f26403;
	// end inline asm
	// begin inline asm
	fma.rn.f32 %f26411, %f26628, %f32773, %f26407;
	// end inline asm
	// begin inline asm
	fma.rn.f32 %f26415, %f26628, %f32773, %f26411;
	// end inline asm
	// begin inline asm
	fma.rn.f32 %f26419, %f26628, %f32773, %f26415;
	// end inline asm
	// begin inline asm
	fma.rn.f32 %f26423, %f26628, %f32773, %f26419;
	// end inline asm
	// begin inline asm
	fma.rn.f32 %f26427, %f26628, %f32773, %f26423;
	// end inline asm
	// begin inline asm
	fma.rn.f32 %f26431, %f26628, %f32773, %f26427;
	// end inline asm
	// begin inline asm
	fma.rn.f32 %f26435, %f26628, %f32773, %f26431;
	// end inline asm
	// begin inline asm
	fma.rn.f32 %f26439, %f26628, %f32773, %f26435;
	// end inline asm
	// begin inline asm
	fma.rn.f32 %f26443, %f26628, %f32773, %f26439;
	// end inline asm
	// begin inline asm
	fma.rn.f32 %f26447, %f26628, %f32773, %f26443;
	// end inline asm
	// begin inline asm
	fma.rn.f32 %f26451, %f26628, %f32773, %f26447;
	// end inline asm
	// begin inline asm
	fma.rn.f32 %f26455, %f26628, %f32773, %f26451;
	// end inline asm
	// begin inline asm
	fma.rn.f32 %f26459, %f26628, %f32773, %f26455;
	// end inline asm
	// begin inline asm
	fma.rn.f32 %f26463, %f26628, %f32773, %f26459;
	// end inline asm
	// begin inline asm
	fma.rn.f32 %f26467, %f26628, %f32773, %f26463;
	// end inline asm
	// begin inline asm
	fma.rn.f32 %f26471, %f26628, %f32773, %f26467;
	// end inline asm
	// begin inline asm
	fma.rn.f32 %f26475, %f26628, %f32773, %f26471;
	// end inline asm
	// begin inline asm
	fma.rn.f32 %f26479, %f26628, %f32773, %f26475;
	// end inline asm
	// begin inline asm
	fma.rn.f32 %f26483, %f26628, %f32773, %f26479;
	// end inline asm
	// begin inline asm
	fma.rn.f32 %f26487, %f26628, %f32773, %f26483;
	// end inline asm
	// begin inline asm
	fma.rn.f32 %f26491, %f26628, %f32773, %f26487;
	// end inline asm
	// begin inline asm
	fma.rn.f32 %f26495, %f26628, %f32773, %f26491;
	// end inline asm
	// begin inline asm
	fma.rn.f32 %f26499, %f26628, %f32773, %f26495;
	// end inline asm
	// begin inline asm
	fma.rn.f32 %f26503, %f26628, %f32773, %f26499;
	// end inline asm
	// begin inline asm
	fma.rn.f32 %f26507, %f26628, %f32773, %f26503;
	// end inline asm
	// begin inline asm
	fma.rn.f32 %f26511, %f26628, %f32773, %f26507;
	// end inline asm
	// begin inline asm
	fma.rn.f32 %f26515, %f26628, %f32773, %f26511;
	// end inline asm
	// begin inline asm
	fma.rn.f32 %f26519, %f26628, %f32773, %f26515;
	// end inline asm
	// begin inline asm
	fma.rn.f32 %f26523, %f26628, %f32773, %f26519;
	// end inline asm
	// begin inline asm
	fma.rn.f32 %f26527, %f26628, %f32773, %f26523;
	// end inline asm
	// begin inline asm
	fma.rn.f32 %f26531, %f26628, %f32773, %f26527;
	// end inline asm
	// begin inline asm
	fma.rn.f32 %f26535, %f26628, %f32773, %f26531;
	// end inline asm
	// begin inline asm
	fma.rn.f32 %f26539, %f26628, %f32773, %f26535;
	// end inline asm
	// begin inline asm
	fma.rn.f32 %f26543, %f26628, %f32773, %f26539;
	// end inline asm
	// begin inline asm
	fma.rn.f32 %f26547, %f26628, %f32773, %f26543;
	// end inline asm
	// begin inline asm
	fma.rn.f32 %f26551, %f26628, %f32773, %f26547;
	// end inline asm
	// begin inline asm
	fma.rn.f32 %f26555, %f26628, %f32773, %f26551;
	// end inline asm
	// begin inline asm
	fma.rn.f32 %f26559, %f26628, %f32773, %f26555;
	// end inline asm
	// begin inline asm
	fma.rn.f32 %f26563, %f26628, %f32773, %f26559;
	// end inline asm
	// begin inline asm
	fma.rn.f32 %f26567, %f26628, %f32773, %f26563;
	// end inline asm
	// begin inline asm
	fma.rn.f32 %f26571, %f26628, %f32773, %f26567;
	// end inline asm
	// begin inline asm
	fma.rn.f32 %f26575, %f26628, %f32773, %f26571;
	// end inline asm
	// begin inline asm
	fma.rn.f32 %f26579, %f26628, %f32773, %f26575;
	// end inline asm
	// begin inline asm
	fma.rn.f32 %f26583, %f26628, %f32773, %f26579;
	// end inline asm
	// begin inline asm
	fma.rn.f32 %f26587, %f26628, %f32773, %f26583;
	// end inline asm
	// begin inline asm
	fma.rn.f32 %f26591, %f26628, %f32773, %f26587;
	// end inline asm
	// begin inline asm
	fma.rn.f32 %f26595, %f26628, %f32773, %f26591;
	// end inline asm
	// begin inline asm
	fma.rn.f32 %f26599, %f26628, %f32773, %f26595;
	// end inline asm
	// begin inline asm
	fma.rn.f32 %f26603, %f26628, %f32773, %f26599;
	// end inline asm
	// begin inline asm
	fma.rn.f32 %f26607, %f26628, %f32773, %f26603;
	// end inline asm
	// begin inline asm
	fma.rn.f32 %f26611, %f26628, %f32773, %f26607;
	// end inline asm
	// begin inline asm
	fma.rn.f32 %f26615, %f26628, %f32773, %f26611;
	// end inline asm
	// begin inline asm
	fma.rn.f32 %f26619, %f26628, %f32773, %f26615;
	// end inline asm
	// begin inline asm
	fma.rn.f32 %f26623, %f26628, %f32773, %f26619;
	// end inline asm
	// begin inline asm
	fma.rn.f32 %f26627, %f26628, %f32773, %f26623;
	// end inline asm
	sin.approx.f32 	%f27140, %f26627;
	// begin inline asm
	fma.rn.f32 %f26631, %f27140, %f32773, %f26627;
	// end inline asm
	// begin inline asm
	fma.rn.f32 %f26635, %f27140, %f32773, %f26631;
	// end inline asm
	// begin inline asm
	fma.rn.f32 %f26639, %f27140, %f32773, %f26635;
	// end inline asm
	// begin inline asm
	fma.rn.f32 %f26643, %f27140, %f32773, %f26639;
	// end inline asm
	// begin inline asm
	fma.rn.f32 %f26647, %f27140, %f32773, %f26643;
	// end inline asm
	// begin inline asm
	fma.rn.f32 %f26651, %f27140, %f32773, %f26647;
	// end inline asm
	// begin inline asm
	fma.rn.f32 %f26655, %f27140, %f32773, %f26651;
	// end inline asm
	// begin inline asm
	fma.rn.f32 %f26659, %f27140, %f32773, %f26655;
	// end inline asm
	// begin inline asm
	fma.rn.f32 %f26663, %f27140, %f32773, %f26659;
	// end inline asm
	// begin inline asm
	fma.rn.f32 %f26667, %f27140, %f32773, %f26663;
	// end inline asm
	// begin inline asm
	fma.rn.f32 %f26671, %f27140, %f32773, %f26667;
	// end inline asm
	// begin inline asm
	fma.rn.f32 %f26675, %f27140, %f32773, %f26671;
	// end inline asm
	// begin inline asm
	fma.rn.f32 %f26679, %f27140, %f32773, %f26675;
	// end inline asm
	// begin inline asm
	fma.rn.f32 %f26683, %f27140, %f32773, %f26679;
	// end inline asm
	// begin inline asm
	fma.rn.f32 %f26687, %f27140, %f32773, %f26683;
	// end inline asm
	// begin inline asm
	fma.rn.f32 %f26691, %f27140, %f32773, %f26687;
	// end inline asm
	// begin inline asm
	fma.rn.f32 %f26695, %f27140, %f32773, %f26691;
	// end inline asm
	// begin inline asm
	fma.rn.f32 %f26699, %f27140, %f32773, %f26695;
	// end inline asm
	// begin inline asm
	fma.rn.f32 %f26703, %f27140, %f32773, %f26699;
	// end inline asm
	// begin inline asm
	fma.rn.f32 %f26707, %f27140, %f32773, %f26703;
	// end inline asm
	// begin inline asm
	fma.rn.f32 %f26711, %f27140, %f32773, %f26707;
	// end inline asm
	// begin inline asm
	fma.rn.f32 %f26715, %f27140, %f32773, %f26711;
	// end inline asm
	// begin inline asm
	fma.rn.f32 %f26719, %f27140, %f32773, %f26715;
	// end inline asm
	// begin inline asm
	fma.rn.f32 %f26723, %f27140, %f32773, %f26719;
	// end inline asm
	// begin inline asm
	fma.rn.f32 %f26727, %f27140, %f32773, %f26723;
	// end inline asm
	// begin inline asm
	fma.rn.f32 %f26731, %f27140, %f32773, %f26727;
	// end inline asm
	// begin inline asm
	fma.rn.f32 %f26735, %f27140, %f32773, %f26731;
	// end inline asm
	// begin inline asm
	fma.rn.f32 %f26739, %f27140, %f32773, %f26735;
	// end inline asm
	// begin inline asm
	fma.rn.f32 %f26743, %f27140, %f32773, %f26739;
	// end inline asm
	// begin inline asm
	fma.rn.f32 %f26747, %f27140, %f32773, %f26743;
	// end inline asm
	// begin inline asm
	fma.rn.f32 %f26751, %f27140, %f32773, %f26747;
	// end inline asm
	// begin inline asm
	fma.rn.f32 %f26755, %f27140, %f32773, %f26751;
	// end inline asm
	// begin inline asm
	fma.rn.f32 %f26759, %f27140, %f32773, %f26755;
	// end inline asm
	// begin inline asm
	fma.rn.f32 %f26763, %f27140, %f32773, %f26759;
	// end inline asm
	// begin inline asm
	fma.rn.f32 %f26767, %f27140, %f32773, %f26763;
	// end inline asm
	// begin inline asm
	fma.rn.f32 %f26771, %f27140, %f32773, %f26767;
	// end inline asm
	// begin inline asm
	fma.rn.f32 %f26775, %f27140, %f32773, %f26771;
	// end inline asm
	// begin inline asm
	fma.rn.f32 %f26779, %f27140, %f32773, %f26775;
	// end inline asm
	// begin inline asm
	fma.rn.f32 %f26783, %f27140, %f32773, %f26779;
	// end inline asm
	// begin inline asm
	fma.rn.f32 %f26787, %f27140, %f32773, %f26783;
	// end inline asm
	// begin inline asm
	fma.rn.f32 %f26791, %f27140, %f32773, %f26787;
	// end inline asm
	// begin inline asm
	fma.rn.f32 %f26795, %f27140, %f32773, %f26791;
	// end inline asm
	// begin inline asm
	fma.rn.f32 %f26799, %f27140, %f32773, %f26795;
	// end inline asm
	// begin inline asm
	fma.rn.f32 %f26803, %f27140, %f32773, %f26799;
	// end inline asm
	// begin inline asm
	fma.rn.f32 %f26807, %f27140, %f32773, %f26803;
	// end inline asm
	// begin inline asm
	fma.rn.f32 %f26811, %f27140, %f32773, %f26807;
	// end inline asm
	// begin inline asm
	fma.rn.f32 %f26815, %f27140, %f32773, %f26811;
	// end inline asm
	// begin inline asm
	fma.rn.f32 %f26819, %f27140, %f32773, %f26815;
	// end inline asm
	// begin inline asm
	fma.rn.f32 %f26823, %f27140, %f32773, %f26819;
	// end inline asm
	// begin inline asm
	fma.rn.f32 %f26827, %f27140, %f32773, %f26823;
	// end inline asm
	// begin inline asm
	fma.rn.f32 %f26831, %f27140, %f32773, %f26827;
	// end inline asm
	// begin inline asm
	fma.rn.f32 %f26835, %f27140, %f32773, %f26831;
	// end inline asm
	// begin inline asm
	fma.rn.f32 %f26839, %f27140, %f32773, %f26835;
	// end inline asm
	// begin inline asm
	fma.rn.f32 %f26843, %f27140, %f32773, %f26839;
	// end inline asm
	// begin inline asm
	fma.rn.f32 %f26847, %f27140, %f32773, %f26843;
	// end inline asm
	// begin inline asm
	fma.rn.f32 %f26851, %f27140, %f32773, %f26847;
	// end inline asm
	// begin inline asm
	fma.rn.f32 %f26855, %f27140, %f32773, %f26851;
	// end inline asm
	// begin inline asm
	fma.rn.f32 %f26859, %f27140, %f32773, %f26855;
	// end inline asm
	// begin inline asm
	fma.rn.f32 %f26863, %f27140, %f32773, %f26859;
	// end inline asm
	// begin inline asm
	fma.rn.f32 %f26867, %f27140, %f32773, %f26863;
	// end inline asm
	// begin inline asm
	fma.rn.f32 %f26871, %f27140, %f32773, %f26867;
	// end inline asm
	// begin inline asm
	fma.rn.f32 %f26875, %f27140, %f32773, %f26871;
	// end inline asm
	// begin inline asm
	fma.rn.f32 %f26879, %f27140, %f32773, %f26875;
	// end inline asm
	// begin inline asm
	fma.rn.f32 %f26883, %f27140, %f32773, %f26879;
	// end inline asm
	// begin inline asm
	fma.rn.f32 %f26887, %f27140, %f32773, %f26883;
	// end inline asm
	// begin inline asm
	fma.rn.f32 %f26891, %f27140, %f32773, %f26887;
	// end inline asm
	// begin inline asm
	fma.rn.f32 %f26895, %f27140, %f32773, %f26891;
	// end inline asm
	// begin inline asm
	fma.rn.f32 %f26899, %f27140, %f32773, %f26895;
	// end inline asm
	// begin inline asm
	fma.rn.f32 %f26903, %f27140, %f32773, %f26899;
	// end inline asm
	// begin inline asm
	fma.rn.f32 %f26907, %f27140, %f32773, %f26903;
	// end inline asm
	// begin inline asm
	fma.rn.f32 %f26911, %f27140, %f32773, %f26907;
	// end inline asm
	// begin inline asm
	fma.rn.f32 %f26915, %f27140, %f32773, %f26911;
	// end inline asm
	// begin inline asm
	fma.rn.f32 %f26919, %f27140, %f32773, %f26915;
	// end inline asm
	// begin inline asm
	fma.rn.f32 %f26923, %f27140, %f32773, %f26919;
	// end inline asm
	// begin inline asm
	fma.rn.f32 %f26927, %f27140, %f32773, %f26923;
	// end inline asm
	// begin inline asm
	fma.rn.f32 %f26931, %f27140, %f32773, %f26927;
	// end inline asm
	// begin inline asm
	fma.rn.f32 %f26935, %f27140, %f32773, %f26931;
	// end inline asm
	// begin inline asm
	fma.rn.f32 %f26939, %f27140, %f32773, %f26935;
	// end inline asm
	// begin inline asm
	fma.rn.f32 %f26943, %f27140, %f32773, %f26939;
	// end inline asm
	// begin inline asm
	fma.rn.f32 %f26947, %f27140, %f32773, %f26943;
	// end inline asm
	// begin inline asm
	fma.rn.f32 %f26951, %f27140, %f32773, %f26947;
	// end inline asm
	// begin inline asm
	fma.rn.f32 %f26955, %f27140, %f32773, %f26951;
	// end inline asm
	// begin inline asm
	fma.rn.f32 %f26959, %f27140, %f32773, %f26955;
	// end inline asm
	// begin inline asm
	fma.rn.f32 %f26963, %f27140, %f32773, %f26959;
	// end inline asm
	// begin inline asm
	fma.rn.f32 %f26967, %f27140, %f32773, %f26963;
	// end inline asm
	// begin inline asm
	fma.rn.f32 %f26971, %f27140, %f32773, %f26967;
	// end inline asm
	// begin inline asm
	fma.rn.f32 %f26975, %f27140, %f32773, %f26971;
	// end inline asm
	// begin inline asm
	fma.rn.f32 %f26979, %f27140, %f32773, %f26975;
	// end inline asm
	// begin inline asm
	fma.rn.f32 %f26983, %f27140, %f32773, %f26979;
	// end inline asm
	// begin inline asm
	fma.rn.f32 %f26987, %f27140, %f32773, %f26983;
	// end inline asm
	// begin inline asm
	fma.rn.f32 %f26991, %f27140, %f32773, %f26987;
	// end inline asm
	// begin inline asm
	fma.rn.f32 %f26995, %f27140, %f32773, %f26991;
	// end inline asm
	// begin inline asm
	fma.rn.f32 %f26999, %f27140, %f32773, %f26995;
	// end inline asm
	// begin inline asm
	fma.rn.f32 %f27003, %f27140, %f32773, %f26999;
	// end inline asm
	// begin inline asm
	fma.rn.f32 %f27007, %f27140, %f32773, %f27003;
	// end inline asm
	// begin inline asm
	fma.rn.f32 %f27011, %f27140, %f32773, %f27007;
	// end inline asm
	// begin inline asm
	fma.rn.f32 %f27015, %f27140, %f32773, %f27011;
	// end inline asm
	// begin inline asm
	fma.rn.f32 %f27019, %f27140, %f32773, %f27015;
	// end inline asm
	// begin inline asm
	fma.rn.f32 %f27023, %f27140, %f32773, %f27019;
	// end inline asm
	// begin inline asm
	fma.rn.f32 %f27027, %f27140, %f32773, %f27023;
	// end inline asm
	// begin inline asm
	fma.rn.f32 %f27031, %f27140, %f32773, %f27027;
	// end inline asm
	// begin inline asm
	fma.rn.f32 %f27035, %f27140, %f32773, %f27031;
	// end inline asm
	// begin inline asm
	fma.rn.f32 %f27039, %f27140, %f32773, %f27035;
	// end inline asm
	// begin inline asm
	fma.rn.f32 %f27043, %f27140, %f32773, %f27039;
	// end inline asm
	// begin inline asm
	fma.rn.f32 %f27047, %f27140, %f32773, %f27043;
	// end inline asm
	// begin inline asm
	fma.rn.f32 %f27051, %f27140, %f32773, %f27047;
	// end inline asm
	// begin inline asm
	fma.rn.f32 %f27055, %f27140, %f32773, %f27051;
	// end inline asm
	// begin inline asm
	fma.rn.f32 %f27059, %f27140, %f32773, %f27055;
	// end inline asm
	// begin inline asm
	fma.rn.f32 %f27063, %f27140, %f32773, %f27059;
	// end inline asm
	// begin inline asm
	fma.rn.f32 %f27067, %f27140, %f32773, %f27063;
	// end inline asm
	// begin inline asm
	fma.rn.f32 %f27071, %f27140, %f32773, %f27067;
	// end inline asm
	// begin inline asm
	fma.rn.f32 %f27075, %f27140, %f32773, %f27071;
	// end inline asm
	// begin inline asm
	fma.rn.f32 %f27079, %f27140, %f32773, %f27075;
	// end inline asm
	// begin inline asm
	fma.rn.f32 %f27083, %f27140, %f32773, %f27079;
	// end inline asm
	// begin inline asm
	fma.rn.f32 %f27087, %f27140, %f32773, %f27083;
	// end inline asm
	// begin inline asm
	fma.rn.f32 %f27091, %f27140, %f32773, %f27087;
	// end inline asm
	// begin inline asm
	fma.rn.f32 %f27095, %f27140, %f32773, %f27091;
	// end inline asm
	// begin inline asm
	fma.rn.f32 %f27099, %f27140, %f32773, %f27095;
	// end inline asm
	// begin inline asm
	fma.rn.f32 %f27103, %f27140, %f32773, %f27099;
	// end inline asm
	// begin inline asm
	fma.rn.f32 %f27107, %f27140, %f32773, %f27103;
	// end inline asm
	// begin inline asm
	fma.rn.f32 %f27111, %f27140, %f32773, %f27107;
	// end inline asm
	// begin inline asm
	fma.rn.f32 %f27115, %f27140, %f32773, %f27111;
	// end inline asm
	// begin inline asm
	fma.rn.f32 %f27119, %f27140, %f32773, %f27115;
	// end inline asm
	// begin inline asm
	fma.rn.f32 %f27123, %f27140, %f32773, %f27119;
	// end inline asm
	// begin inline asm
	fma.rn.f32 %f27127, %f27140, %f32773, %f27123;
	// end inline asm
	// begin inline asm
	fma.rn.f32 %f27131, %f27140, %f32773, %f27127;
	// end inline asm
	// begin inline asm
	fma.rn.f32 %f27135, %f27140, %f32773, %f27131;
	// end inline asm
	// begin inline asm
	fma.rn.f32 %f27139, %f27140, %f32773, %f27135;
	// end inline asm
	sin.approx.f32 	%f27652, %f27139;
	// begin inline asm
	fma.rn.f32 %f27143, %f27652, %f32773, %f27139;
	// end inline asm
	// begin inline asm
	fma.rn.f32 %f27147, %f27652, %f32773, %f27143;
	// end inline asm
	// begin inline asm
	fma.rn.f32 %f27151, %f27652, %f32773, %f27147;
	// end inline asm
	// begin inline asm
	fma.rn.f32 %f27155, %f27652, %f32773, %f27151;
	// end inline asm
	// begin inline asm
	fma.rn.f32 %f27159, %f27652, %f32773, %f27155;
	// end inline asm
	// begin inline asm
	fma.rn.f32 %f27163, %f27652, %f32773, %f27159;
	// end inline asm
	// begin inline asm
	fma.rn.f32 %f27167, %f27652, %f32773, %f27163;
	// end inline asm
	// begin inline asm
	fma.rn.f32 %f27171, %f27652, %f32773, %f27167;
	// end inline asm
	// begin inline asm
	fma.rn.f32 %f27175, %f27652, %f32773, %f27171;
	// end inline asm
	// begin inline asm
	fma.rn.f32 %f27179, %f27652, %f32773, %f27175;
	// end inline asm
	// begin inline asm
	fma.rn.f32 %f27183, %f27652, %f32773, %f27179;
	// end inline asm
	// begin inline asm
	fma.rn.f32 %f27187, %f27652, %f32773, %f27183;
	// end inline asm
	// begin inline asm
	fma.rn.f32 %f27191, %f27652, %f32773, %f27187;
	// end inline asm
	// begin inline asm
	fma.rn.f32 %f27195, %f27652, %f32773, %f27191;
	// end inline asm
	// begin inline asm
	fma.rn.f32 %f27199, %f27652, %f32773, %f27195;
	// end inline asm
	// begin inline asm
	fma.rn.f32 %f27203, %f27652, %f32773, %f27199;
	// end inline asm
	// begin inline asm
	fma.rn.f32 %f27207, %f27652, %f32773, %f27203;
	// end inline asm
	// begin inline asm
	fma.rn.f32 %f27211, %f27652, %f32773, %f27207;
	// end inline asm
	// begin inline asm
	fma.rn.f32 %f27215, %f27652, %f32773, %f27211;
	// end inline asm
	// begin inline asm
	fma.rn.f32 %f27219, %f27652, %f32773, %f27215;
	// end inline asm
	// begin inline asm
	fma.rn.f32 %f27223, %f27652, %f32773, %f27219;
	// end inline asm
	// begin inline asm
	fma.rn.f32 %f27227, %f27652, %f32773, %f27223;
	// end inline asm
	// begin inline asm
	fma.rn.f32 %f27231, %f27652, %f32773, %f27227;
	// end inline asm
	// begin inline asm
	fma.rn.f32 %f27235, %f27652, %f32773, %f27231;
	// end inline asm
	// begin inline asm
	fma.rn.f32 %f27239, %f27652, %f32773, %f27235;
	// end inline asm
	// begin inline asm
	fma.rn.f32 %f27243, %f27652, %f32773, %f27239;
	// end inline asm
	// begin inline asm
	fma.rn.f32 %f27247, %f27652, %f32773, %f27243;
	// end inline asm
	// begin inline asm
	fma.rn.f32 %f27251, %f27652, %f32773, %f27247;
	// end inline asm
	// begin inline asm
	fma.rn.f32 %f27255, %f27652, %f32773, %f27251;
	// end inline asm
	// begin inline asm
	fma.rn.f32 %f27259, %f27652, %f32773, %f27255;
	// end inline asm
	// begin inline asm
	fma.rn.f32 %f27263, %f27652, %f32773, %f27259;
	// end inline asm
	// begin inline asm
	fma.rn.f32 %f27267, %f27652, %f32773, %f27263;
	// end inline asm
	// begin inline asm
	fma.rn.f32 %f27271, %f27652, %f32773, %f27267;
	// end inline asm
	// begin inline asm
	fma.rn.f32 %f27275, %f27652, %f32773, %f27271;
	// end inline asm
	// begin inline asm
	fma.rn.f32 %f27279, %f27652, %f32773, %f27275;
	// end inline asm
	// begin inline asm
	fma.rn.f32 %f27283, %f27652, %f32773, %f27279;
	// end inline asm
	// begin inline asm
	fma.rn.f32 %f27287, %f27652, %f32773, %f27283;
	// end inline asm
	// begin inline asm
	fma.rn.f32 %f27291, %f27652, %f32773, %f27287;
	// end inline asm
	// begin inline asm
	fma.rn.f32 %f27295, %f27652, %f32773, %f27291;
	// end inline asm
	// begin inline asm
	fma.rn.f32 %f27299, %f27652, %f32773, %f27295;
	// end inline asm
	// begin inline asm
	fma.rn.f32 %f27303, %f27652, %f32773, %f27299;
	// end inline asm
	// begin inline asm
	fma.rn.f32 %f27307, %f27652, %f32773, %f27303;
	// end inline asm
	// begin inline asm
	fma.rn.f32 %f27311, %f27652, %f32773, %f27307;
	// end inline asm
	// begin inline asm
	fma.rn.f32 %f27315, %f27652, %f32773, %f27311;
	// end inline asm
	// begin inline asm
	fma.rn.f32 %f27319, %f27652, %f32773, %f27315;
	// end inline asm
	// begin inline asm
	fma.rn.f32 %f27323, %f27652, %f32773, %f27319;
	// end inline asm
	// begin inline asm
	fma.rn.f32 %f27327, %f27652, %f32773, %f27323;
	// end inline asm
	// begin inline asm
	fma.rn.f32 %f27331, %f27652, %f32773, %f27327;
	// end inline asm
	// begin inline asm
	fma.rn.f32 %f27335, %f27652, %f32773, %f27331;
	// end inline asm
	// begin inline asm
	fma.rn.f32 %f27339, %f27652, %f32773, %f27335;
	// end inline asm
	// begin inline asm
	fma.rn.f32 %f27343, %f27652, %f32773, %f27339;
	// end inline asm
	// begin inline asm
	fma.rn.f32 %f27347, %f27652, %f32773, %f27343;
	// end inline asm
	// begin inline asm
	fma.rn.f32 %f27351, %f27652, %f32773, %f27347;
	// end inline asm
	// begin inline asm
	fma.rn.f32 %f27355, %f27652, %f32773, %f27351;
	// end inline asm
	// begin inline asm
	fma.rn.f32 %f27359, %f27652, %f32773, %f27355;
	// end inline asm
	// begin inline asm
	fma.rn.f32 %f27363, %f27652, %f32773, %f27359;
	// end inline asm
	// begin inline asm
	fma.rn.f32 %f27367, %f27652, %f32773, %f27363;
	// end inline asm
	// begin inline asm
	fma.rn.f32 %f27371, %f27652, %f32773, %f27367;
	// end inline asm
	// begin inline asm
	fma.rn.f32 %f27375, %f27652, %f32773, %f27371;
	// end inline asm
	// begin inline asm
	fma.rn.f32 %f27379, %f27652, %f32773, %f27375;
	// end inline asm
	// begin inline asm
	fma.rn.f32 %f27383, %f27652, %f32773, %f27379;
	// end inline asm
	// begin inline asm
	fma.rn.f32 %f27387, %f27652, %f32773, %f27383;
	// end inline asm
	// begin inline asm
	fma.rn.f32 %f27391, %f27652, %f32773, %f27387;
	// end inline asm
	// begin inline asm
	fma.rn.f32 %f27395, %f27652, %f32773, %f27391;
	// end inline asm
	// begin inline asm
	fma.rn.f32 %f27399, %f27652, %f32773, %f27395;
	// end inline asm
	// begin inline asm
	fma.rn.f32 %f27403, %f27652, %f32773, %f27399;
	// end inline asm
	// begin inline asm
	fma.rn.f32 %f27407, %f27652, %f32773, %f27403;
	// end inline asm
	// begin inline asm
	fma.rn.f32 %f27411, %f27652, %f32773, %f27407;
	// end inline asm
	// begin inline asm
	fma.rn.f32 %f27415, %f27652, %f32773, %f27411;
	// end inline asm
	// begin inline asm
	fma.rn.f32 %f27419, %f27652, %f32773, %f27415;
	// end inline asm
	// begin inline asm
	fma.rn.f32 %f27423, %f27652, %f32773, %f27419;
	// end inline asm
	// begin inline asm
	fma.rn.f32 %f27427, %f27652, %f32773, %f27423;
	// end inline asm
	// begin inline asm
	fma.rn.f32 %f27431, %f27652, %f32773, %f27427;
	// end inline asm
	// begin inline asm
	fma.rn.f32 %f27435, %f27652, %f32773, %f27431;
	// end inline asm
	// begin inline asm
	fma.rn.f32 %f27439, %f27652, %f32773, %f27435;
	// end inline asm
	// begin inline asm
	fma.rn.f32 %f27443, %f27652, %f32773, %f27439;
	// end inline asm
	// begin inline asm
	fma.rn.f32 %f27447, %f27652, %f32773, %f27443;
	// end inline asm
	// begin inline asm
	fma.rn.f32 %f27451, %f27652, %f32773, %f27447;
	// end inline asm
	// begin inline asm
	fma.rn.f32 %f27455, %f27652, %f32773, %f27451;
	// end inline asm
	// begin inline asm
	fma.rn.f32 %f27459, %f27652, %f32773, %f27455;
	// end inline asm
	// begin inline asm
	fma.rn.f32 %f27463, %f27652, %f32773, %f27459;
	// end inline asm
	// begin inline asm
	fma.rn.f32 %f27467, %f27652, %f32773, %f27463;
	// end inline asm
	// begin inline asm
	fma.rn.f32 %f27471, %f27652, %f32773, %f27467;
	// end inline asm
	// begin inline asm
	fma.rn.f32 %f27475, %f27652, %f32773, %f27471;
	// end inline asm
	// begin inline asm
	fma.rn.f32 %f27479, %f27652, %f32773, %f27475;
	// end inline asm
	// begin inline asm
	fma.rn.f32 %f27483, %f27652, %f32773, %f27479;
	// end inline asm
	// begin inline asm
	fma.rn.f32 %f27487, %f27652, %f32773, %f27483;
	// end inline asm
	// begin inline asm
	fma.rn.f32 %f27491, %f27652, %f32773, %f27487;
	// end inline asm
	// begin inline asm
	fma.rn.f32 %f27495, %f27652, %f32773, %f27491;
	// end inline asm
	// begin inline asm
	fma.rn.f32 %f27499, %f27652, %f32773, %f27495;
	// end inline asm
	// begin inline asm
	fma.rn.f32 %f27503, %f27652, %f32773, %f27499;
	// end inline asm
	// begin inline asm
	fma.rn.f32 %f27507, %f27652, %f32773, %f27503;
	// end inline asm
	// begin inline asm
	fma.rn.f32 %f27511, %f27652, %f32773, %f27507;
	// end inline asm
	// begin inline asm
	fma.rn.f32 %f27515, %f27652, %f32773, %f27511;
	// end inline asm
	// begin inline asm
	fma.rn.f32 %f27519, %f27652, %f32773, %f27515;
	// end inline asm
	// begin inline asm
	fma.rn.f32 %f27523, %f27652, %f32773, %f27519;
	// end inline asm
	// begin inline asm
	fma.rn.f32 %f27527, %f27652, %f32773, %f27523;
	// end inline asm
	// begin inline asm
	fma.rn.f32 %f27531, %f27652, %f32773, %f27527;
	// end inline asm
	// begin inline asm
	fma.rn.f32 %f27535, %f27652, %f32773, %f27531;
	// end inline asm
	// begin inline asm
	fma.rn.f32 %f27539, %f27652, %f32773, %f27535;
	// end inline asm
	// begin inline asm
	fma.rn.f32 %f27543, %f27652, %f32773, %f27539;
	// end inline asm
	// begin inline asm
	fma.rn.f32 %f27547, %f27652, %f32773, %f27543;
	// end inline asm
	// begin inline asm
	fma.rn.f32 %f27551, %f27652, %f32773, %f27547;
	// end inline asm
	// begin inline asm
	fma.rn.f32 %f27555, %f27652, %f32773, %f27551;
	// end inline asm
	// begin inline asm
	fma.rn.f32 %f27559, %f27652, %f32773, %f27555;
	// end inline asm
	// begin inline asm
	fma.rn.f32 %f27563, %f27652, %f32773, %f27559;
	// end inline asm
	// begin inline asm
	fma.rn.f32 %f27567, %f27652, %f32773, %f27563;
	// end inline asm
	// begin inline asm
	fma.rn.f32 %f27571, %f27652, %f32773, %f27567;
	// end inline asm
	// begin inline asm
	fma.rn.f32 %f27575, %f27652, %f32773, %f27571;
	// end inline asm
	// begin inline asm
	fma.rn.f32 %f27579, %f27652, %f32773, %f27575;
	// end inline asm
	// begin inline asm
	fma.rn.f32 %f27583, %f27652, %f32773, %f27579;
	// end inline asm
	// begin inline asm
	fma.rn.f32 %f27587, %f27652, %f32773, %f27583;
	// end inline asm
	// begin inline asm
	fma.rn.f32 %f27591, %f27652, %f32773, %f27587;
	// end inline asm
	// begin inline asm
	fma.rn.f32 %f27595, %f27652, %f32773, %f27591;
	// end inline asm
	// begin inline asm
	fma.rn.f32 %f27599, %f27652, %f32773, %f27595;
	// end inline asm
	// begin inline asm
	fma.rn.f32 %f27603, %f27652, %f32773, %f27599;
	// end inline asm
	// begin inline asm
	fma.rn.f32 %f27607, %f27652, %f32773, %f27603;
	// end inline asm
	// begin inline asm
	fma.rn.f32 %f27611, %f27652, %f32773, %f27607;
	// end inline asm
	// begin inline asm
	fma.rn.f32 %f27615, %f27652, %f32773, %f27611;
	// end inline asm
	// begin inline asm
	fma.rn.f32 %f27619, %f27652, %f32773, %f27615;
	// end inline asm
	// begin inline asm
	fma.rn.f32 %f27623, %f27652, %f32773, %f27619;
	// end inline asm
	// begin inline asm
	fma.rn.f32 %f27627, %f27652, %f32773, %f27623;
	// end inline asm
	// begin inline asm
	fma.rn.f32 %f27631, %f27652, %f32773, %f27627;
	// end inline asm
	// begin inline asm
	fma.rn.f32 %f27635, %f27652, %f32773, %f27631;
	// end inline asm
	// begin inline asm
	fma.rn.f32 %f27639, %f27652, %f32773, %f27635;
	// end inline asm
	// begin inline asm
	fma.rn.f32 %f27643, %f27652, %f32773, %f27639;
	// end inline asm
	// begin inline asm
	fma.rn.f32 %f27647, %f27652, %f32773, %f27643;
	// end inline asm
	// begin inline asm
	fma.rn.f32 %f27651, %f27652, %f32773, %f27647;
	// end inline asm
	sin.approx.f32 	%f28164, %f27651;
	// begin inline asm
	fma.rn.f32 %f27655, %f28164, %f32773, %f27651;
	// end inline asm
	// begin inline asm
	fma.rn.f32 %f27659, %f28164, %f32773, %f27655;
	// end inline asm
	// begin inline asm
	fma.rn.f32 %f27663, %f28164, %f32773, %f27659;
	// end inline asm
	// begin inline asm
	fma.rn.f32 %f27667, %f28164, %f32773, %f27663;
	// end inline asm
	// begin inline asm
	fma.rn.f32 %f27671, %f28164, %f32773, %f27667;
	// end inline asm
	// begin inline asm
	fma.rn.f32 %f27675, %f28164, %f32773, %f27671;
	// end inline asm
	// begin inline asm
	fma.rn.f32 %f27679, %f28164, %f32773, %f27675;
	// end inline asm
	// begin inline asm
	fma.rn.f32 %f27683, %f28164, %f32773, %f27679;
	// end inline asm
	// begin inline asm
	fma.rn.f32 %f27687, %f28164, %f32773, %f27683;
	// end inline asm
	// begin inline asm
	fma.rn.f32 %f27691, %f28164, %f32773, %f27687;
	// end inline asm
	// begin inline asm
	fma.rn.f32 %f27695, %f28164, %f32773, %f27691;
	// end inline asm
	// begin inline asm
	fma.rn.f32 %f27699, %f28164, %f32773, %f27695;
	// end inline asm
	// begin inline asm
	fma.rn.f32 %f27703, %f28164, %f32773, %f27699;
	// end inline asm
	// begin inline asm
	fma.rn.f32 %f27707, %f28164, %f32773, %f27703;
	// end inline asm
	// begin inline asm
	fma.rn.f32 %f27711, %f28164, %f32773, %f27707;
	// end inline asm
	// begin inline asm
	fma.rn.f32 %f27715, %f28164, %f32773, %f27711;
	// end inline asm
	// begin inline asm
	fma.rn.f32 %f27719, %f28164, %f32773, %f27715;
	// end inline asm
	// begin inline asm
	fma.rn.f32 %f27723, %f28164, %f32773, %f27719;
	// end inline asm
	// begin inline asm
	fma.rn.f32 %f27727, %f28164, %f32773, %f27723;
	// end inline asm
	// begin inline asm
	fma.rn.f32 %f27731, %f28164, %f32773, %f27727;
	// end inline asm
	// begin inline asm
	fma.rn.f32 %f27735, %f28164, %f32773, %f27731;
	// end inline asm
	// begin inline asm
	fma.rn.f32 %f27739, %f28164, %f32773, %f27735;
	// end inline asm
	// begin inline asm
	fma.rn.f32 %f27743, %f28164, %f32773, %f27739;
	// end inline asm
	// begin inline asm
	fma.rn.f32 %f27747, %f28164, %f32773, %f27743;
	// end inline asm
	// begin inline asm
	fma.rn.f32 %f27751, %f28164, %f32773, %f27747;
	// end inline asm
	// begin inline asm
	fma.rn.f32 %f27755, %f28164, %f32773, %f27751;
	// end inline asm
	// begin inline asm
	fma.rn.f32 %f27759, %f28164, %f32773, %f27755;
	// end inline asm
	// begin inline asm
	fma.rn.f32 %f27763, %f28164, %f32773, %f27759;
	// end inline asm
	// begin inline asm
	fma.rn.f32 %f27767, %f28164, %f32773, %f27763;
	// end inline asm
	// begin inline asm
	fma.rn.f32 %f27771, %f28164, %f32773, %f27767;
	// end inline asm
	// begin inline asm
	fma.rn.f32 %f27775, %f28164, %f32773, %f27771;
	// end inline asm
	// begin inline asm
	fma.rn.f32 %f27779, %f28164, %f32773, %f27775;
	// end inline asm
	// begin inline asm
	fma.rn.f32 %f27783, %f28164, %f32773, %f27779;
	// end inline asm
	// begin inline asm
	fma.rn.f32 %f27787, %f28164, %f32773, %f27783;
	// end inline asm
	// begin inline asm
	fma.rn.f32 %f27791, %f28164, %f32773, %f27787;
	// end inline asm
	// begin inline asm
	fma.rn.f32 %f27795, %f28164, %f32773, %f27791;
	// end inline asm
	// begin inline asm
	fma.rn.f32 %f27799, %f28164, %f32773, %f27795;
	// end inline asm
	// begin inline asm
	fma.rn.f32 %f27803, %f28164, %f32773, %f27799;
	// end inline asm
	// begin inline asm
	fma.rn.f32 %f27807, %f28164, %f32773, %f27803;
	// end inline asm
	// begin inline asm
	fma.rn.f32 %f27811, %f28164, %f32773, %f27807;
	// end inline asm
	// begin inline asm
	fma.rn.f32 %f27815, %f28164, %f32773, %f27811;
	// end inline asm
	// begin inline asm
	fma.rn.f32 %f27819, %f28164, %f32773, %f27815;
	// end inline asm
	// begin inline asm
	fma.rn.f32 %f27823, %f28164, %f32773, %f27819;
	// end inline asm
	// begin inline asm
	fma.rn.f32 %f27827, %f28164, %f32773, %f27823;
	// end inline asm
	// begin inline asm
	fma.rn.f32 %f27831, %f28164, %f32773, %f27827;
	// end inline asm
	// begin inline asm
	fma.rn.f32 %f27835, %f28164, %f32773, %f27831;
	// end inline asm
	// begin inline asm
	fma.rn.f32 %f27839, %f28164, %f32773, %f27835;
	// end inline asm
	// begin inline asm
	fma.rn.f32 %f27843, %f28164, %f32773, %f27839;
	// end inline asm
	// begin inline asm
	fma.rn.f32 %f27847, %f28164, %f32773, %f27843;
	// end inline asm
	// begin inline asm
	fma.rn.f32 %f27851, %f28164, %f32773, %f27847;
	// end inline asm
	// begin inline asm
	fma.rn.f32 %f27855, %f28164, %f32773, %f27851;
	// end inline asm
	// begin inline asm
	fma.rn.f32 %f27859, %f28164, %f32773, %f27855;
	// end inline asm
	// begin inline asm
	fma.rn.f32 %f27863, %f28164, %f32773, %f27859;
	// end inline asm
	// begin inline asm
	fma.rn.f32 %f27867, %f28164, %f32773, %f27863;
	// end inline asm
	// begin inline asm
	fma.rn.f32 %f27871, %f28164, %f32773, %f27867;
	// end inline asm
	// begin inline asm
	fma.rn.f32 %f27875, %f28164, %f32773, %f27871;
	// end inline asm
	// begin inline asm
	fma.rn.f32 %f27879, %f28164, %f32773, %f27875;
	// end inline asm
	// begin inline asm
	fma.rn.f32 %f27883, %f28164, %f32773, %f27879;
	// end inline asm
	// begin inline asm
	fma.rn.f32 %f27887, %f28164, %f32773, %f27883;
	// end inline asm
	// begin inline asm
	fma.rn.f32 %f27891, %f28164, %f32773, %f27887;
	// end inline asm
	// begin inline asm
	fma.rn.f32 %f27895, %f28164, %f32773, %f27891;
	// end inline asm
	// begin inline asm
	fma.rn.f32 %f27899, %f28164, %f32773, %f27895;
	// end inline asm
	// begin inline asm
	fma.rn.f32 %f27903, %f28164, %f32773, %f27899;
	// end inline asm
	// begin inline asm
	fma.rn.f32 %f27907, %f28164, %f32773, %f27903;
	// end inline asm
	// begin inline asm
	fma.rn.f32 %f27911, %f28164, %f32773, %f27907;
	// end inline asm
	// begin inline asm
	fma.rn.f32 %f27915, %f28164, %f32773, %f27911;
	// end inline asm
	// begin inline asm
	fma.rn.f32 %f27919, %f28164, %f32773, %f27915;
	// end inline asm
	// begin inline asm
	fma.rn.f32 %f27923, %f28164, %f32773, %f27919;
	// end inline asm
	// begin inline asm
	fma.rn.f32 %f27927, %f28164, %f32773, %f27923;
	// end inline asm
	// begin inline asm
	fma.rn.f32 %f27931, %f28164, %f32773, %f27927;
	// end inline asm
	// begin inline asm
	fma.rn.f32 %f27935, %f28164, %f32773, %f27931;
	// end inline asm
	// begin inline asm
	fma.rn.f32 %f27939, %f28164, %f32773, %f27935;
	// end inline asm
	// begin inline asm
	fma.rn.f32 %f27943, %f28164, %f32773, %f27939;
	// end inline asm
	// begin inline asm
	fma.rn.f32 %f27947, %f28164, %f32773, %f27943;
	// end inline asm
	// begin inline asm
	fma.rn.f32 %f27951, %f28164, %f32773, %f27947;
	// end inline asm
	// begin inline asm
	fma.rn.f32 %f27955, %f28164, %f32773, %f27951;
	// end inline asm
	// begin inline asm
	fma.rn.f32 %f27959, %f28164, %f32773, %f27955;
	// end inline asm
	// begin inline asm
	fma.rn.f32 %f27963, %f28164, %f32773, %f27959;
	// end inline asm
	// begin inline asm
	fma.rn.f32 %f27967, %f28164, %f32773, %f27963;
	// end inline asm
	// begin inline asm
	fma.rn.f32 %f27971, %f28164, %f32773, %f27967;
	// end inline asm
	// begin inline asm
	fma.rn.f32 %f27975, %f28164, %f32773, %f27971;
	// end inline asm
	// begin inline asm
	fma.rn.f32 %f27979, %f28164, %f32773, %f27975;
	// end inline asm
	// begin inline asm
	fma.rn.f32 %f27983, %f28164, %f32773, %f27979;
	// end inline asm
	// begin inline asm
	fma.rn.f32 %f27987, %f28164, %f32773, %f27983;
	// end inline asm
	// begin inline asm
	fma.rn.f32 %f27991, %f28164, %f32773, %f27987;
	// end inline asm
	// begin inline asm
	fma.rn.f32 %f27995, %f28164, %f32773, %f27991;
	// end inline asm
	// begin inline asm
	fma.rn.f32 %f27999, %f28164, %f32773, %f27995;
	// end inline asm
	// begin inline asm
	fma.rn.f32 %f28003, %f28164, %f32773, %f27999;
	// end inline asm
	// begin inline asm
	fma.rn.f32 %f28007, %f28164, %f32773, %f28003;
	// end inline asm
	// begin inline asm
	fma.rn.f32 %f28011, %f28164, %f32773, %f28007;
	// end inline asm
	// begin inline asm
	fma.rn.f32 %f28015, %f28164, %f32773, %f28011;
	// end inline asm
	// begin inline asm
	fma.rn.f32 %f28019, %f28164, %f32773, %f28015;
	// end inline asm
	// begin inline asm
	fma.rn.f32 %f28023, %f28164, %f32773, %f28019;
	// end inline asm
	// begin inline asm
	fma.rn.f32 %f28027, %f28164, %f32773, %f28023;
	// end inline asm
	// begin inline asm
	fma.rn.f32 %f28031, %f28164, %f32773, %f28027;
	// end inline asm
	// begin inline asm
	fma.rn.f32 %f28035, %f28164, %f32773, %f28031;
	// end inline asm
	// begin inline asm
	fma.rn.f32 %f28039, %f28164, %f32773, %f28035;
	// end inline asm
	// begin inline asm
	fma.rn.f32 %f28043, %f28164, %f32773, %f28039;
	// end inline asm
	// begin inline asm
	fma.rn.f32 %f28047, %f28164, %f32773, %f28043;
	// end inline asm
	// begin inline asm
	fma.rn.f32 %f28051, %f28164, %f32773, %f28047;
	// end inline asm
	// begin inline asm
	fma.rn.f32 %f28055, %f28164, %f32773, %f28051;
	// end inline asm
	// begin inline asm
	fma.rn.f32 %f28059, %f28164, %f32773, %f28055;
	// end inline asm
	// begin inline asm
	fma.rn.f32 %f28063, %f28164, %f32773, %f28059;
	// end inline asm
	// begin inline asm
	fma.rn.f32 %f28067, %f28164, %f32773, %f28063;
	// end inline asm
	// begin inline asm
	fma.rn.f32 %f28071, %f28164, %f32773, %f28067;
	// end inline asm
	// begin inline asm
	fma.rn.f32 %f28075, %f28164, %f32773, %f28071;
	// end inline asm
	// begin inline asm
	fma.rn.f32 %f28079, %f28164, %f32773, %f28075;
	// end inline asm
	// begin inline asm
	fma.rn.f32 %f28083, %f28164, %f32773, %f28079;
	// end inline asm
	// begin inline asm
	fma.rn.f32 %f28087, %f28164, %f32773, %f28083;
	// end inline asm
	// begin inline asm
	fma.rn.f32 %f28091, %f28164, %f32773, %f28087;
	// end inline asm
	// begin inline asm
	fma.rn.f32 %f28095, %f28164, %f32773, %f28091;
	// end inline asm
	// begin inline asm
	fma.rn.f32 %f28099, %f28164, %f32773, %f28095;
	// end inline asm
	// begin inline asm
	fma.rn.f32 %f28103, %f28164, %f32773, %f28099;
	// end inline asm
	// begin inline asm
	fma.rn.f32 %f28107, %f28164, %f32773, %f28103;
	// end inline asm
	// begin inline asm
	fma.rn.f32 %f28111, %f28164, %f32773, %f28107;
	// end inline asm
	// begin inline asm
	fma.rn.f32 %f28115, %f28164, %f32773, %f28111;
	// end inline asm
	// begin inline asm
	fma.rn.f32 %f28119, %f28164, %f32773, %f28115;
	// end inline asm
	// begin inline asm
	fma.rn.f32 %f28123, %f28164, %f32773, %f28119;
	// end inline asm
	// begin inline asm
	fma.rn.f32 %f28127, %f28164, %f32773, %f28123;
	// end inline asm
	// begin inline asm
	fma.rn.f32 %f28131, %f28164, %f32773, %f28127;
	// end inline asm
	// begin inline asm
	fma.rn.f32 %f28135, %f28164, %f32773, %f28131;
	// end inline asm
	// begin inline asm
	fma.rn.f32 %f28139, %f28164, %f32773, %f28135;
	// end inline asm
	// begin inline asm
	fma.rn.f32 %f28143, %f28164, %f32773, %f28139;
	// end inline asm
	// begin inline asm
	fma.rn.f32 %f28147, %f28164, %f32773, %f28143;
	// end inline asm
	// begin inline asm
	fma.rn.f32 %f28151, %f28164, %f32773, %f28147;
	// end inline asm
	// begin inline asm
	fma.rn.f32 %f28155, %f28164, %f32773, %f28151;
	// end inline asm
	// begin inline asm
	fma.rn.f32 %f28159, %f28164, %f32773, %f28155;
	// end inline asm
	// begin inline asm
	fma.rn.f32 %f28163, %f28164, %f32773, %f28159;
	// end inline asm
	sin.approx.f32 	%f28676, %f28163;
	// begin inline asm
	fma.rn.f32 %f28167, %f28676, %f32773, %f28163;
	// end inline asm
	// begin inline asm
	fma.rn.f32 %f28171, %f28676, %f32773, %f28167;
	// end inline asm
	// begin inline asm
	fma.rn.f32 %f28175, %f28676, %f32773, %f28171;
	// end inline asm
	// begin inline asm
	fma.rn.f32 %f28179, %f28676, %f32773, %f28175;
	// end inline asm
	// begin inline asm
	fma.rn.f32 %f28183, %f28676, %f32773, %f28179;
	// end inline asm
	// begin inline asm
	fma.rn.f32 %f28187, %f28676, %f32773, %f28183;
	// end inline asm
	// begin inline asm
	fma.rn.f32 %f28191, %f28676, %f32773, %f28187;
	// end inline asm
	// begin inline asm
	fma.rn.f32 %f28195, %f28676, %f32773, %f28191;
	// end inline asm
	// begin inline asm
	fma.rn.f32 %f28199, %f28676, %f32773, %f28195;
	// end inline asm
	// begin inline asm
	fma.rn.f32 %f28203, %f28676, %f32773, %f28199;
	// end inline asm
	// begin inline asm
	fma.rn.f32 %f28207, %f28676, %f32773, %f28203;
	// end inline asm
	// begin inline asm
	fma.rn.f32 %f28211, %f28676, %f32773, %f28207;
	// end inline asm
	// begin inline asm
	fma.rn.f32 %f28215, %f28676, %f32773, %f28211;
	// end inline asm
	// begin inline asm
	fma.rn.f32 %f28219, %f28676, %f32773, %f28215;
	// end inline asm
	// begin inline asm
	fma.rn.f32 %f28223, %f28676, %f32773, %f28219;
	// end inline asm
	// begin inline asm
	fma.rn.f32 %f28227, %f28676, %f32773, %f28223;
	// end inline asm
	// begin inline asm
	fma.rn.f32 %f28231, %f28676, %f32773, %f28227;
	// end inline asm
	// begin inline asm
	fma.rn.f32 %f28235, %f28676, %f32773, %f28231;
	// end inline asm
	// begin inline asm
	fma.rn.f32 %f28239, %f28676, %f32773, %f28235;
	// end inline asm
	// begin inline asm
	fma.rn.f32 %f28243, %f28676, %f32773, %f28239;
	// end inline asm
	// begin inline asm
	fma.rn.f32 %f28247, %f28676, %f32773, %f28243;
	// end inline asm
	// begin inline asm
	fma.rn.f32 %f28251, %f28676, %f32773, %f28247;
	// end inline asm
	// begin inline asm
	fma.rn.f32 %f28255, %f28676, %f32773, %f28251;
	// end inline asm
	// begin inline asm
	fma.rn.f32 %f28259, %f28676, %f32773, %f28255;
	// end inline asm
	// begin inline asm
	fma.rn.f32 %f28263, %f28676, %f32773, %f28259;
	// end inline asm
	// begin inline asm
	fma.rn.f32 %f28267, %f28676, %f32773, %f28263;
	// end inline asm
	// begin inline asm
	fma.rn.f32 %f28271, %f28676, %f32773, %f28267;
	// end inline asm
	// begin inline asm
	fma.rn.f32 %f28275, %f28676, %f32773, %f28271;
	// end inline asm
	// begin inline asm
	fma.rn.f32 %f28279, %f28676, %f32773, %f28275;
	// end inline asm
	// begin inline asm
	fma.rn.f32 %f28283, %f28676, %f32773, %f28279;
	// end inline asm
	// begin inline asm
	fma.rn.f32 %f28287, %f28676, %f32773, %f28283;
	// end inline asm
	// begin inline asm
	fma.rn.f32 %f28291, %f28676, %f32773, %f28287;
	// end inline asm
	// begin inline asm
	fma.rn.f32 %f28295, %f28676, %f32773, %f28291;
	// end inline asm
	// begin inline asm
	fma.rn.f32 %f28299, %f28676, %f32773, %f28295;
	// end inline asm
	// begin inline asm
	fma.rn.f32 %f28303, %f28676, %f32773, %f28299;
	// end inline asm
	// begin inline asm
	fma.rn.f32 %f28307, %f28676, %f32773, %f28303;
	// end inline asm
	// begin inline asm
	fma.rn.f32 %f28311, %f28676, %f32773, %f28307;
	// end inline asm
	// begin inline asm
	fma.rn.f32 %f28315, %f28676, %f32773, %f28311;
	// end inline asm
	// begin inline asm
	fma.rn.f32 %f28319, %f28676, %f32773, %f28315;
	// end inline asm
	// begin inline asm
	fma.rn.f32 %f28323, %f28676, %f32773, %f28319;
	// end inline asm
	// begin inline asm
	fma.rn.f32 %f28327, %f28676, %f32773, %f28323;
	// end inline asm
	// begin inline asm
	fma.rn.f32 %f28331, %f28676, %f32773, %f28327;
	// end inline asm
	// begin inline asm
	fma.rn.f32 %f28335, %f28676, %f32773, %f28331;
	// end inline asm
	// begin inline asm
	fma.rn.f32 %f28339, %f28676, %f32773, %f28335;
	// end inline asm
	// begin inline asm
	fma.rn.f32 %f28343, %f28676, %f32773, %f28339;
	// end inline asm
	// begin inline asm
	fma.rn.f32 %f28347, %f28676, %f32773, %f28343;
	// end inline asm
	// begin inline asm
	fma.rn.f32 %f28351, %f28676, %f32773, %f28347;
	// end inline asm
	// begin inline asm
	fma.rn.f32 %f28355, %f28676, %f32773, %f28351;
	// end inline asm
	// begin inline asm
	fma.rn.f32 %f28359, %f28676, %f32773, %f28355;
	// end inline asm
	// begin inline asm
	fma.rn.f32 %f28363, %f28676, %f32773, %f28359;
	// end inline asm
	// begin inline asm
	fma.rn.f32 %f28367, %f28676, %f32773, %f28363;
	// end inline asm
	// begin inline asm
	fma.rn.f32 %f28371, %f28676, %f32773, %f28367;
	// end inline asm
	// begin inline asm
	fma.rn.f32 %f28375, %f28676, %f32773, %f28371;
	// end inline asm
	// begin inline asm
	fma.rn.f32 %f28379, %f28676, %f32773, %f28375;
	// end inline asm
	// begin inline asm
	fma.rn.f32 %f28383, %f28676, %f32773, %f28379;
	// end inline asm
	// begin inline asm
	fma.rn.f32 %f28387, %f28676, %f32773, %f28383;
	// end inline asm
	// begin inline asm
	fma.rn.f32 %f28391, %f28676, %f32773, %f28387;
	// end inline asm
	// begin inline asm
	fma.rn.f32 %f28395, %f28676, %f32773, %f28391;
	// end inline asm
	// begin inline asm
	fma.rn.f32 %f28399, %f28676, %f32773, %f28395;
	// end inline asm
	// begin inline asm
	fma.rn.f32 %f28403, %f28676, %f32773, %f28399;
	// end inline asm
	// begin inline asm
	fma.rn.f32 %f28407, %f28676, %f32773, %f28403;
	// end inline asm
	// begin inline asm
	fma.rn.f32 %f28411, %f28676, %f32773, %f28407;
	// end inline asm
	// begin inline asm
	fma.rn.f32 %f28415, %f28676, %f32773, %f28411;
	// end inline asm
	// begin inline asm
	fma.rn.f32 %f28419, %f28676, %f32773, %f28415;
	// end inline asm
	// begin inline asm
	fma.rn.f32 %f28423, %f28676, %f32773, %f28419;
	// end inline asm
	// begin inline asm
	fma.rn.f32 %f28427, %f28676, %f32773, %f28423;
	// end inline asm
	// begin inline asm
	fma.rn.f32 %f28431, %f28676, %f32773, %f28427;
	// end inline asm
	// begin inline asm
	fma.rn.f32 %f28435, %f28676, %f32773, %f28431;
	// end inline asm
	// begin inline asm
	fma.rn.f32 %f28439, %f28676, %f32773, %f28435;
	// end inline asm
	// begin inline asm
	fma.rn.f32 %f28443, %f28676, %f32773, %f28439;
	// end inline asm
	// begin inline asm
	fma.rn.f32 %f28447, %f28676, %f32773, %f28443;
	// end inline asm
	// begin inline asm
	fma.rn.f32 %f28451, %f28676, %f32773, %f28447;
	// end inline asm
	// begin inline asm
	fma.rn.f32 %f28455, %f28676, %f32773, %f28451;
	// end inline asm
	// begin inline asm
	fma.rn.f32 %f28459, %f28676, %f32773, %f28455;
	// end inline asm
	// begin inline asm
	fma.rn.f32 %f28463, %f28676, %f32773, %f28459;
	// end inline asm
	// begin inline asm
	fma.rn.f32 %f28467, %f28676, %f32773, %f28463;
	// end inline asm
	// begin inline asm
	fma.rn.f32 %f28471, %f28676, %f32773, %f28467;
	// end inline asm
	// begin inline asm
	fma.rn.f32 %f28475, %f28676, %f32773, %f28471;
	// end inline asm
	// begin inline asm
	fma.rn.f32 %f28479, %f28676, %f32773, %f28475;
	// end inline asm
	// begin inline asm
	fma.rn.f32 %f28483, %f28676, %f32773, %f28479;
	// end inline asm
	// begin inline asm
	fma.rn.f32 %f28487, %f28676, %f32773, %f28483;
	// end inline asm
	// begin inline asm
	fma.rn.f32 %f28491, %f28676, %f32773, %f28487;
	// end inline asm
	// begin inline asm
	fma.rn.f32 %f28495, %f28676, %f32773, %f28491;
	// end inline asm
	// begin inline asm
	fma.rn.f32 %f28499, %f28676, %f32773, %f28495;
	// end inline asm
	// begin inline asm
	fma.rn.f32 %f28503, %f28676, %f32773, %f28499;
	// end inline asm
	// begin inline asm
	fma.rn.f32 %f28507, %f28676, %f32773, %f28503;
	// end inline asm
	// begin inline asm
	fma.rn.f32 %f28511, %f28676, %f32773, %f28507;
	// end inline asm
	// begin inline asm
	fma.rn.f32 %f28515, %f28676, %f32773, %f28511;
	// end inline asm
	// begin inline asm
	fma.rn.f32 %f28519, %f28676, %f32773, %f28515;
	// end inline asm
	// begin inline asm
	fma.rn.f32 %f28523, %f28676, %f32773, %f28519;
	// end inline asm
	// begin inline asm
	fma.rn.f32 %f28527, %f28676, %f32773, %f28523;
	// end inline asm
	// begin inline asm
	fma.rn.f32 %f28531, %f28676, %f32773, %f28527;
	// end inline asm
	// begin inline asm
	fma.rn.f32 %f28535, %f28676, %f32773, %f28531;
	// end inline asm
	// begin inline asm
	fma.rn.f32 %f28539, %f28676, %f32773, %f28535;
	// end inline asm
	// begin inline asm
	fma.rn.f32 %f28543, %f28676, %f32773, %f28539;
	// end inline asm
	// begin inline asm
	fma.rn.f32 %f28547, %f28676, %f32773, %f28543;
	// end inline asm
	// begin inline asm
	fma.rn.f32 %f28551, %f28676, %f32773, %f28547;
	// end inline asm
	// begin inline asm
	fma.rn.f32 %f28555, %f28676, %f32773, %f28551;
	// end inline asm
	// begin inline asm
	fma.rn.f32 %f28559, %f28676, %f32773, %f28555;
	// end inline asm
	// begin inline asm
	fma.rn.f32 %f28563, %f28676, %f32773, %f28559;
	// end inline asm
	// begin inline asm
	fma.rn.f32 %f28567, %f28676, %f32773, %f28563;
	// end inline asm
	// begin inline asm
	fma.rn.f32 %f28571, %f28676, %f32773, %f28567;
	// end inline asm
	// begin inline asm
	fma.rn.f32 %f28575, %f28676, %f32773, %f28571;
	// end inline asm
	// begin inline asm
	fma.rn.f32 %f28579, %f28676, %f32773, %f28575;
	// end inline asm
	// begin inline asm
	fma.rn.f32 %f28583, %f28676, %f32773, %f28579;
	// end inline asm
	// begin inline asm
	fma.rn.f32 %f28587, %f28676, %f32773, %f28583;
	// end inline asm
	// begin inline asm
	fma.rn.f32 %f28591, %f28676, %f32773, %f28587;
	// end inline asm
	// begin inline asm
	fma.rn.f32 %f28595, %f28676, %f32773, %f28591;
	// end inline asm
	// begin inline asm
	fma.rn.f32 %f28599, %f28676, %f32773, %f28595;
	// end inline asm
	// begin inline asm
	fma.rn.f32 %f28603, %f28676, %f32773, %f28599;
	// end inline asm
	// begin inline asm
	fma.rn.f32 %f28607, %f28676, %f32773, %f28603;
	// end inline asm
	// begin inline asm
	fma.rn.f32 %f28611, %f28676, %f32773, %f28607;
	// end inline asm
	// begin inline asm
	fma.rn.f32 %f28615, %f28676, %f32773, %f28611;
	// end inline asm
	// begin inline asm
	fma.rn.f32 %f28619, %f28676, %f32773, %f28615;
	// end inline asm
	// begin inline asm
	fma.rn.f32 %f28623, %f28676, %f32773, %f28619;
	// end inline asm
	// begin inline asm
	fma.rn.f32 %f28627, %f28676, %f32773, %f28623;
	// end inline asm
	// begin inline asm
	fma.rn.f32 %f28631, %f28676, %f32773, %f28627;
	// end inline asm
	// begin inline asm
	fma.rn.f32 %f28635, %f28676, %f32773, %f28631;
	// end inline asm
	// begin inline asm
	fma.rn.f32 %f28639, %f28676, %f32773, %f28635;
	// end inline asm
	// begin inline asm
	fma.rn.f32 %f28643, %f28676, %f32773, %f28639;
	// end inline asm
	// begin inline asm
	fma.rn.f32 %f28647, %f28676, %f32773, %f28643;
	// end inline asm
	// begin inline asm
	fma.rn.f32 %f28651, %f28676, %f32773, %f28647;
	// end inline asm
	// begin inline asm
	fma.rn.f32 %f28655, %f28676, %f32773, %f28651;
	// end inline asm
	// begin inline asm
	fma.rn.f32 %f28659, %f28676, %f32773, %f28655;
	// end inline asm
	// begin inline asm
	fma.rn.f32 %f28663, %f28676, %f32773, %f28659;
	// end inline asm
	// begin inline asm
	fma.rn.f32 %f28667, %f28676, %f32773, %f28663;
	// end inline asm
	// begin inline asm
	fma.rn.f32 %f28671, %f28676, %f32773, %f28667;
	// end inline asm
	// begin inline asm
	fma.rn.f32 %f28675, %f28676, %f32773, %f28671;
	// end inline asm
	sin.approx.f32 	%f29188, %f28675;
	// begin inline asm
	fma.rn.f32 %f28679, %f29188, %f32773, %f28675;
	// end inline asm
	// begin inline asm
	fma.rn.f32 %f28683, %f29188, %f32773, %f28679;
	// end inline asm
	// begin inline asm
	fma.rn.f32 %f28687, %f29188, %f32773, %f28683;
	// end inline asm
	// begin inline asm
	fma.rn.f32 %f28691, %f29188, %f32773, %f28687;
	// end inline asm
	// begin inline asm
	fma.rn.f32 %f28695, %f29188, %f32773, %f28691;
	// end inline asm
	// begin inline asm
	fma.rn.f32 %f28699, %f29188, %f32773, %f28695;
	// end inline asm
	// begin inline asm
	fma.rn.f32 %f28703, %f29188, %f32773, %f28699;
	// end inline asm
	// begin inline asm
	fma.rn.f32 %f28707, %f29188, %f32773, %f28703;
	// end inline asm
	// begin inline asm
	fma.rn.f32 %f28711, %f29188, %f32773, %f28707;
	// end inline asm
	// begin inline asm
	fma.rn.f32 %f28715, %f29188, %f32773, %f28711;
	// end inline asm
	// begin inline asm
	fma.rn.f32 %f28719, %f29188, %f32773, %f28715;
	// end inline asm
	// begin inline asm
	fma.rn.f32 %f28723, %f29188, %f32773, %f28719;
	// end inline asm
	// begin inline asm
	fma.rn.f32 %f28727, %f29188, %f32773, %f28723;
	// end inline asm
	// begin inline asm
	fma.rn.f32 %f28731, %f29188, %f32773, %f28727;
	// end inline asm
	// begin inline asm
	fma.rn.f32 %f28735, %f29188, %f32773, %f28731;
	// end inline asm
	// begin inline asm
	fma.rn.f32 %f28739, %f29188, %f32773, %f28735;
	// end inline asm
	// begin inline asm
	fma.rn.f32 %f28743, %f29188, %f32773, %f28739;
	// end inline asm
	// begin inline asm
	fma.rn.f32 %f28747, %f29188, %f32773, %f28743;
	// end inline asm
	// begin inline asm
	fma.rn.f32 %f28751, %f29188, %f32773, %f28747;
	// end inline asm
	// begin inline asm
	fma.rn.f32 %f28755, %f29188, %f32773, %f28751;
	// end inline asm
	// begin inline asm
	fma.rn.f32 %f28759, %f29188, %f32773, %f28755;
	// end inline asm
	// begin inline asm
	fma.rn.f32 %f28763, %f29188, %f32773, %f28759;
	// end inline asm
	// begin inline asm
	fma.rn.f32 %f28767, %f29188, %f32773, %f28763;
	// end inline asm
	// begin inline asm
	fma.rn.f32 %f28771, %f29188, %f32773, %f28767;
	// end inline asm
	// begin inline asm
	fma.rn.f32 %f28775, %f29188, %f32773, %f28771;
	// end inline asm
	// begin inline asm
	fma.rn.f32 %f28779, %f29188, %f32773, %f28775;
	// end inline asm
	// begin inline asm
	fma.rn.f32 %f28783, %f29188, %f32773, %f28779;
	// end inline asm
	// begin inline asm
	fma.rn.f32 %f28787, %f29188, %f32773, %f28783;
	// end inline asm
	// begin inline asm
	fma.rn.f32 %f28791, %f29188, %f32773, %f28787;
	// end inline asm
	// begin inline asm
	fma.rn.f32 %f28795, %f29188, %f32773, %f28791;
	// end inline asm
	// begin inline asm
	fma.rn.f32 %f28799, %f29188, %f32773, %f28795;
	// end inline asm
	// begin inline asm
	fma.rn.f32 %f28803, %f29188, %f32773, %f28799;
	// end inline asm
	// begin inline asm
	fma.rn.f32 %f28807, %f29188, %f32773, %f28803;
	// end inline asm
	// begin inline asm
	fma.rn.f32 %f28811, %f29188, %f32773, %f28807;
	// end inline asm
	// begin inline asm
	fma.rn.f32 %f28815, %f29188, %f32773, %f28811;
	// end inline asm
	// begin inline asm
	fma.rn.f32 %f28819, %f29188, %f32773, %f28815;
	// end inline asm
	// begin inline asm
	fma.rn.f32 %f28823, %f29188, %f32773, %f28819;
	// end inline asm
	// begin inline asm
	fma.rn.f32 %f28827, %f29188, %f32773, %f28823;
	// end inline asm
	// begin inline asm
	fma.rn.f32 %f28831, %f29188, %f32773, %f28827;
	// end inline asm
	// begin inline asm
	fma.rn.f32 %f28835, %f29188, %f32773, %f28831;
	// end inline asm
	// begin inline asm
	fma.rn.f32 %f28839, %f29188, %f32773, %f28835;
	// end inline asm
	// begin inline asm
	fma.rn.f32 %f28843, %f29188, %f32773, %f28839;
	// end inline asm
	// begin inline asm
	fma.rn.f32 %f28847, %f29188, %f32773, %f28843;
	// end inline asm
	// begin inline asm
	fma.rn.f32 %f28851, %f29188, %f32773, %f28847;
	// end inline asm
	// begin inline asm
	fma.rn.f32 %f28855, %f29188, %f32773, %f28851;
	// end inline asm
	// begin inline asm
	fma.rn.f32 %f28859, %f29188, %f32773, %f28855;
	// end inline asm
	// begin inline asm
	fma.rn.f32 %f28863, %f29188, %f32773, %f28859;
	// end inline asm
	// begin inline asm
	fma.rn.f32 %f28867, %f29188, %f32773, %f28863;
	// end inline asm
	// begin inline asm
	fma.rn.f32 %f28871, %f29188, %f32773, %f28867;
	// end inline asm
	// begin inline asm
	fma.rn.f32 %f28875, %f29188, %f32773, %f28871;
	// end inline asm
	// begin inline asm
	fma.rn.f32 %f28879, %f29188, %f32773, %f28875;
	// end inline asm
	// begin inline asm
	fma.rn.f32 %f28883, %f29188, %f32773, %f28879;
	// end inline asm
	// begin inline asm
	fma.rn.f32 %f28887, %f29188, %f32773, %f28883;
	// end inline asm
	// begin inline asm
	fma.rn.f32 %f28891, %f29188, %f32773, %f28887;
	// end inline asm
	// begin inline asm
	fma.rn.f32 %f28895, %f29188, %f32773, %f28891;
	// end inline asm
	// begin inline asm
	fma.rn.f32 %f28899, %f29188, %f32773, %f28895;
	// end inline asm
	// begin inline asm
	fma.rn.f32 %f28903, %f29188, %f32773, %f28899;
	// end inline asm
	// begin inline asm
	fma.rn.f32 %f28907, %f29188, %f32773, %f28903;
	// end inline asm
	// begin inline asm
	fma.rn.f32 %f28911, %f29188, %f32773, %f28907;
	// end inline asm
	// begin inline asm
	fma.rn.f32 %f28915, %f29188, %f32773, %f28911;
	// end inline asm
	// begin inline asm
	fma.rn.f32 %f28919, %f29188, %f32773, %f28915;
	// end inline asm
	// begin inline asm
	fma.rn.f32 %f28923, %f29188, %f32773, %f28919;
	// end inline asm
	// begin inline asm
	fma.rn.f32 %f28927, %f29188, %f32773, %f28923;
	// end inline asm
	// begin inline asm
	fma.rn.f32 %f28931, %f29188, %f32773, %f28927;
	// end inline asm
	// begin inline asm
	fma.rn.f32 %f28935, %f29188, %f32773, %f28931;
	// end inline asm
	// begin inline asm
	fma.rn.f32 %f28939, %f29188, %f32773, %f28935;
	// end inline asm
	// begin inline asm
	fma.rn.f32 %f28943, %f29188, %f32773, %f28939;
	// end inline asm
	// begin inline asm
	fma.rn.f32 %f28947, %f29188, %f32773, %f28943;
	// end inline asm
	// begin inline asm
	fma.rn.f32 %f28951, %f29188, %f32773, %f28947;
	// end inline asm
	// begin inline asm
	fma.rn.f32 %f28955, %f29188, %f32773, %f28951;
	// end inline asm
	// begin inline asm
	fma.rn.f32 %f28959, %f29188, %f32773, %f28955;
	// end inline asm
	// begin inline asm
	fma.rn.f32 %f28963, %f29188, %f32773, %f28959;
	// end inline asm
	// begin inline asm
	fma.rn.f32 %f28967, %f29188, %f32773, %f28963;
	// end inline asm
	// begin inline asm
	fma.rn.f32 %f28971, %f29188, %f32773, %f28967;
	// end inline asm
	// begin inline asm
	fma.rn.f32 %f28975, %f29188, %f32773, %f28971;
	// end inline asm
	// begin inline asm
	fma.rn.f32 %f28979, %f29188, %f32773, %f28975;
	// end inline asm
	// begin inline asm
	fma.rn.f32 %f28983, %f29188, %f32773, %f28979;
	// end inline asm
	// begin inline asm
	fma.rn.f32 %f28987, %f29188, %f32773, %f28983;
	// end inline asm
	// begin inline asm
	fma.rn.f32 %f28991, %f29188, %f32773, %f28987;
	// end inline asm
	// begin inline asm
	fma.rn.f32 %f28995, %f29188, %f32773, %f28991;
	// end inline asm
	// begin inline asm
	fma.rn.f32 %f28999, %f29188, %f32773, %f28995;
	// end inline asm
	// begin inline asm
	fma.rn.f32 %f29003, %f29188, %f32773, %f28999;
	// end inline asm
	// begin inline asm
	fma.rn.f32 %f29007, %f29188, %f32773, %f29003;
	// end inline asm
	// begin inline asm
	fma.rn.f32 %f29011, %f29188, %f32773, %f29007;
	// end inline asm
	// begin inline asm
	fma.rn.f32 %f29015, %f29188, %f32773, %f29011;
	// end inline asm
	// begin inline asm
	fma.rn.f32 %f29019, %f29188, %f32773, %f29015;
	// end inline asm
	// begin inline asm
	fma.rn.f32 %f29023, %f29188, %f32773, %f29019;
	// end inline asm
	// begin inline asm
	fma.rn.f32 %f29027, %f29188, %f32773, %f29023;
	// end inline asm
	// begin inline asm
	fma.rn.f32 %f29031, %f29188, %f32773, %f29027;
	// end inline asm
	// begin inline asm
	fma.rn.f32 %f29035, %f29188, %f32773, %f29031;
	// end inline asm
	// begin inline asm
	fma.rn.f32 %f29039, %f29188, %f32773, %f29035;
	// end inline asm
	// begin inline asm
	fma.rn.f32 %f29043, %f29188, %f32773, %f29039;
	// end inline asm
	// begin inline asm
	fma.rn.f32 %f29047, %f29188, %f32773, %f29043;
	// end inline asm
	// begin inline asm
	fma.rn.f32 %f29051, %f29188, %f32773, %f29047;
	// end inline asm
	// begin inline asm
	fma.rn.f32 %f29055, %f29188, %f32773, %f29051;
	// end inline asm
	// begin inline asm
	fma.rn.f32 %f29059, %f29188, %f32773, %f29055;
	// end inline asm
	// begin inline asm
	fma.rn.f32 %f29063, %f29188, %f32773, %f29059;
	// end inline asm
	// begin inline asm
	fma.rn.f32 %f29067, %f29188, %f32773, %f29063;
	// end inline asm
	// begin inline asm
	fma.rn.f32 %f29071, %f29188, %f32773, %f29067;
	// end inline asm
	// begin inline asm
	fma.rn.f32 %f29075, %f29188, %f32773, %f29071;
	// end inline asm
	// begin inline asm
	fma.rn.f32 %f29079, %f29188, %f32773, %f29075;
	// end inline asm
	// begin inline asm
	fma.rn.f32 %f29083, %f29188, %f32773, %f29079;
	// end inline asm
	// begin inline asm
	fma.rn.f32 %f29087, %f29188, %f32773, %f29083;
	// end inline asm
	// begin inline asm
	fma.rn.f32 %f29091, %f29188, %f32773, %f29087;
	// end inline asm
	// begin inline asm
	fma.rn.f32 %f29095, %f29188, %f32773, %f29091;
	// end inline asm
	// begin inline asm
	fma.rn.f32 %f29099, %f29188, %f32773, %f29095;
	// end inline asm
	// begin inline asm
	fma.rn.f32 %f29103, %f29188, %f32773, %f29099;
	// end inline asm
	// begin inline asm
	fma.rn.f32 %f29107, %f29188, %f32773, %f29103;
	// end inline asm
	// begin inline asm
	fma.rn.f32 %f29111, %f29188, %f32773, %f29107;
	// end inline asm
	// begin inline asm
	fma.rn.f32 %f29115, %f29188, %f32773, %f29111;
	// end inline asm
	// begin inline asm
	fma.rn.f32 %f29119, %f29188, %f32773, %f29115;
	// end inline asm
	// begin inline asm
	fma.rn.f32 %f29123, %f29188, %f32773, %f29119;
	// end inline asm
	// begin inline asm
	fma.rn.f32 %f29127, %f29188, %f32773, %f29123;
	// end inline asm
	// begin inline asm
	fma.rn.f32 %f29131, %f29188, %f32773, %f29127;
	// end inline asm
	// begin inline asm
	fma.rn.f32 %f29135, %f29188, %f32773, %f29131;
	// end inline asm
	// begin inline asm
	fma.rn.f32 %f29139, %f29188, %f32773, %f29135;
	// end inline asm
	// begin inline asm
	fma.rn.f32 %f29143, %f29188, %f32773, %f29139;
	// end inline asm
	// begin inline asm
	fma.rn.f32 %f29147, %f29188, %f32773, %f29143;
	// end inline asm
	// begin inline asm
	fma.rn.f32 %f29151, %f29188, %f32773, %f29147;
	// end inline asm
	// begin inline asm
	fma.rn.f32 %f29155, %f29188, %f32773, %f29151;
	// end inline asm
	// begin inline asm
	fma.rn.f32 %f29159, %f29188, %f32773, %f29155;
	// end inline asm
	// begin inline asm
	fma.rn.f32 %f29163, %f29188, %f32773, %f29159;
	// end inline asm
	// begin inline asm
	fma.rn.f32 %f29167, %f29188, %f32773, %f29163;
	// end inline asm
	// begin inline asm
	fma.rn.f32 %f29171, %f29188, %f32773, %f29167;
	// end inline asm
	// begin inline asm
	fma.rn.f32 %f29175, %f29188, %f32773, %f29171;
	// end inline asm
	// begin inline asm
	fma.rn.f32 %f29179, %f29188, %f32773, %f29175;
	// end inline asm
	// begin inline asm
	fma.rn.f32 %f29183, %f29188, %f32773, %f29179;
	// end inline asm
	// begin inline asm
	fma.rn.f32 %f29187, %f29188, %f32773, %f29183;
	// end inline asm
	sin.approx.f32 	%f29700, %f29187;
	// begin inline asm
	fma.rn.f32 %f29191, %f29700, %f32773, %f29187;
	// end inline asm
	// begin inline asm
	fma.rn.f32 %f29195, %f29700, %f32773, %f29191;
	// end inline asm
	// begin inline asm
	fma.rn.f32 %f29199, %f29700, %f32773, %f29195;
	// end inline asm
	// begin inline asm
	fma.rn.f32 %f29203, %f29700, %f32773, %f29199;
	// end inline asm
	// begin inline asm
	fma.rn.f32 %f29207, %f29700, %f32773, %f29203;
	// end inline asm
	// begin inline asm
	fma.rn.f32 %f29211, %f29700, %f32773, %f29207;
	// end inline asm
	// begin inline asm
	fma.rn.f32 %f29215, %f29700, %f32773, %f29211;
	// end inline asm
	// begin inline asm
	fma.rn.f32 %f29219, %f29700, %f32773, %f29215;
	// end inline asm
	// begin inline asm
	fma.rn.f32 %f29223, %f29700, %f32773, %f29219;
	// end inline asm
	// begin inline asm
	fma.rn.f32 %f29227, %f29700, %f32773, %f29223;
	// end inline asm
	// begin inline asm
	fma.rn.f32 %f29231, %f29700, %f32773, %f29227;
	// end inline asm
	// begin inline asm
	fma.rn.f32 %f29235, %f29700, %f32773, %f29231;
	// end inline asm
	// begin inline asm
	fma.rn.f32 %f29239, %f29700, %f32773, %f29235;
	// end inline asm
	// begin inline asm
	fma.rn.f32 %f29243, %f29700, %f32773, %f29239;
	// end inline asm
	// begin inline asm
	fma.rn.f32 %f29247, %f29700, %f32773, %f29243;
	// end inline asm
	// begin inline asm
	fma.rn.f32 %f29251, %f29700, %f32773, %f29247;
	// end inline asm
	// begin inline asm
	fma.rn.f32 %f29255, %f29700, %f32773, %f29251;
	// end inline asm
	// begin inline asm
	fma.rn.f32 %f29259, %f29700, %f32773, %f29255;
	// end inline asm
	// begin inline asm
	fma.rn.f32 %f29263, %f29700, %f32773, %f29259;
	// end inline asm
	// begin inline asm
	fma.rn.f32 %f29267, %f29700, %f32773, %f29263;
	// end inline asm
	// begin inline asm
	fma.rn.f32 %f29271, %f29700, %f32773, %f29267;
	// end inline asm
	// begin inline asm
	fma.rn.f32 %f29275, %f29700, %f32773, %f29271;
	// end inline asm
	// begin inline asm
	fma.rn.f32 %f29279, %f29700, %f32773, %f29275;
	// end inline asm
	// begin inline asm
	fma.rn.f32 %f29283, %f29700, %f32773, %f29279;
	// end inline asm
	// begin inline asm
	fma.rn.f32 %f29287, %f29700, %f32773, %f29283;
	// end inline asm
	// begin inline asm
	fma.rn.f32 %f29291, %f29700, %f32773, %f29287;
	// end inline asm
	// begin inline asm
	fma.rn.f32 %f29295, %f29700, %f32773, %f29291;
	// end inline asm
	// begin inline asm
	fma.rn.f32 %f29299, %f29700, %f32773, %f29295;
	// end inline asm
	// begin inline asm
	fma.rn.f32 %f29303, %f29700, %f32773, %f29299;
	// end inline asm
	// begin inline asm
	fma.rn.f32 %f29307, %f29700, %f32773, %f29303;
	// end inline asm
	// begin inline asm
	fma.rn.f32 %f29311, %f29700, %f32773, %f29307;
	// end inline asm
	// begin inline asm
	fma.rn.f32 %f29315, %f29700, %f32773, %f29311;
	// end inline asm
	// begin inline asm
	fma.rn.f32 %f29319, %f29700, %f32773, %f29315;
	// end inline asm
	// begin inline asm
	fma.rn.f32 %f29323, %f29700, %f32773, %f29319;
	// end inline asm
	// begin inline asm
	fma.rn.f32 %f29327, %f29700, %f32773, %f29323;
	// end inline asm
	// begin inline asm
	fma.rn.f32 %f29331, %f29700, %f32773, %f29327;
	// end inline asm
	// begin inline asm
	fma.rn.f32 %f29335, %f29700, %f32773, %f29331;
	// end inline asm
	// begin inline asm
	fma.rn.f32 %f29339, %f29700, %f32773, %f29335;
	// end inline asm
	// begin inline asm
	fma.rn.f32 %f29343, %f29700, %f32773, %f29339;
	// end inline asm
	// begin inline asm
	fma.rn.f32 %f29347, %f29700, %f32773, %f29343;
	// end inline asm
	// begin inline asm
	fma.rn.f32 %f29351, %f29700, %f32773, %f29347;
	// end inline asm
	// begin inline asm
	fma.rn.f32 %f29355, %f29700, %f32773, %f29351;
	// end inline asm
	// begin inline asm
	fma.rn.f32 %f29359, %f29700, %f32773, %f29355;
	// end inline asm
	// begin inline asm
	fma.rn.f32 %f29363, %f29700, %f32773, %f29359;
	// end inline asm
	// begin inline asm
	fma.rn.f32 %f29367, %f29700, %f32773, %f29363;
	// end inline asm
	// begin inline asm
	fma.rn.f32 %f29371, %f29700, %f32773, %f29367;
	// end inline asm
	// begin inline asm
	fma.rn.f32 %f29375, %f29700, %f32773, %f29371;
	// end inline asm
	// begin inline asm
	fma.rn.f32 %f29379, %f29700, %f32773, %f29375;
	// end inline asm
	// begin inline asm
	fma.rn.f32 %f29383, %f29700, %f32773, %f29379;
	// end inline asm
	// begin inline asm
	fma.rn.f32 %f29387, %f29700, %f32773, %f29383;
	// end inline asm
	// begin inline asm
	fma.rn.f32 %f29391, %f29700, %f32773, %f29387;
	// end inline asm
	// begin inline asm
	fma.rn.f32 %f29395, %f29700, %f32773, %f29391;
	// end inline asm
	// begin inline asm
	fma.rn.f32 %f29399, %f29700, %f32773, %f29395;
	// end inline asm
	// begin inline asm
	fma.rn.f32 %f29403, %f29700, %f32773, %f29399;
	// end inline asm
	// begin inline asm
	fma.rn.f32 %f29407, %f29700, %f32773, %f29403;
	// end inline asm
	// begin inline asm
	fma.rn.f32 %f29411, %f29700, %f32773, %f29407;
	// end inline asm
	// begin inline asm
	fma.rn.f32 %f29415, %f29700, %f32773, %f29411;
	// end inline asm
	// begin inline asm
	fma.rn.f32 %f29419, %f29700, %f32773, %f29415;
	// end inline asm
	// begin inline asm
	fma.rn.f32 %f29423, %f29700, %f32773, %f29419;
	// end inline asm
	// begin inline asm
	fma.rn.f32 %f29427, %f29700, %f32773, %f29423;
	// end inline asm
	// begin inline asm
	fma.rn.f32 %f29431, %f29700, %f32773, %f29427;
	// end inline asm
	// begin inline asm
	fma.rn.f32 %f29435, %f29700, %f32773, %f29431;
	// end inline asm
	// begin inline asm
	fma.rn.f32 %f29439, %f29700, %f32773, %f29435;
	// end inline asm
	// begin inline asm
	fma.rn.f32 %f29443, %f29700, %f32773, %f29439;
	// end inline asm
	// begin inline asm
	fma.rn.f32 %f29447, %f29700, %f32773, %f29443;
	// end inline asm
	// begin inline asm
	fma.rn.f32 %f29451, %f29700, %f32773, %f29447;
	// end inline asm
	// begin inline asm
	fma.rn.f32 %f29455, %f29700, %f32773, %f29451;
	// end inline asm
	// begin inline asm
	fma.rn.f32 %f29459, %f29700, %f32773, %f29455;
	// end inline asm
	// begin inline asm
	fma.rn.f32 %f29463, %f29700, %f32773, %f29459;
	// end inline asm
	// begin inline asm
	fma.rn.f32 %f29467, %f29700, %f32773, %f29463;
	// end inline asm
	// begin inline asm
	fma.rn.f32 %f29471, %f29700, %f32773, %f29467;
	// end inline asm
	// begin inline asm
	fma.rn.f32 %f29475, %f29700, %f32773, %f29471;
	// end inline asm
	// begin inline asm
	fma.rn.f32 %f29479, %f29700, %f32773, %f29475;
	// end inline asm
	// begin inline asm
	fma.rn.f32 %f29483, %f29700, %f32773, %f29479;
	// end inline asm
	// begin inline asm
	fma.rn.f32 %f29487, %f29700, %f32773, %f29483;
	// end inline asm
	// begin inline asm
	fma.rn.f32 %f29491, %f29700, %f32773, %f29487;
	// end inline asm
	// begin inline asm
	fma.rn.f32 %f29495, %f29700, %f32773, %f29491;
	// end inline asm
	// begin inline asm
	fma.rn.f32 %f29499, %f29700, %f32773, %f29495;
	// end inline asm
	// begin inline asm
	fma.rn.f32 %f29503, %f29700, %f32773, %f29499;
	// end inline asm
	// begin inline asm
	fma.rn.f32 %f29507, %f29700, %f32773, %f29503;
	// end inline asm
	// begin inline asm
	fma.rn.f32 %f29511, %f29700, %f32773, %f29507;
	// end inline asm
	// begin inline asm
	fma.rn.f32 %f29515, %f29700, %f32773, %f29511;
	// end inline asm
	// begin inline asm
	fma.rn.f32 %f29519, %f29700, %f32773, %f29515;
	// end inline asm
	// begin inline asm
	fma.rn.f32 %f29523, %f29700, %f32773, %f29519;
	// end inline asm
	// begin inline asm
	fma.rn.f32 %f29527, %f29700, %f32773, %f29523;
	// end inline asm
	// begin inline asm
	fma.rn.f32 %f29531, %f29700, %f32773, %f29527;
	// end inline asm
	// begin inline asm
	fma.rn.f32 %f29535, %f29700, %f32773, %f29531;
	// end inline asm
	// begin inline asm
	fma.rn.f32 %f29539, %f29700, %f32773, %f29535;
	// end inline asm
	// begin inline asm
	fma.rn.f32 %f29543, %f29700, %f32773, %f29539;
	// end inline asm
	// begin inline asm
	fma.rn.f32 %f29547, %f29700, %f32773, %f29543;
	// end inline asm
	// begin inline asm
	fma.rn.f32 %f29551, %f29700, %f32773, %f29547;
	// end inline asm
	// begin inline asm
	fma.rn.f32 %f29555, %f29700, %f32773, %f29551;
	// end inline asm
	// begin inline asm
	fma.rn.f32 %f29559, %f29700, %f32773, %f29555;
	// end inline asm
	// begin inline asm
	fma.rn.f32 %f29563, %f29700, %f32773, %f29559;
	// end inline asm
	// begin inline asm
	fma.rn.f32 %f29567, %f29700, %f32773, %f29563;
	// end inline asm
	// begin inline asm
	fma.rn.f32 %f29571, %f29700, %f32773, %f29567;
	// end inline asm
	// begin inline asm
	fma.rn.f32 %f29575, %f29700, %f32773, %f29571;
	// end inline asm
	// begin inline asm
	fma.rn.f32 %f29579, %f29700, %f32773, %f29575;
	// end inline asm
	// begin inline asm
	fma.rn.f32 %f29583, %f29700, %f32773, %f29579;
	// end inline asm
	// begin inline asm
	fma.rn.f32 %f29587, %f29700, %f32773, %f29583;
	// end inline asm
	// begin inline asm
	fma.rn.f32 %f29591, %f29700, %f32773, %f29587;
	// end inline asm
	// begin inline asm
	fma.rn.f32 %f29595, %f29700, %f32773, %f29591;
	// end inline asm
	// begin inline asm
	fma.rn.f32 %f29599, %f29700, %f32773, %f29595;
	// end inline asm
	// begin inline asm
	fma.rn.f32 %f29603, %f29700, %f32773, %f29599;
	// end inline asm
	// begin inline asm
	fma.rn.f32 %f29607, %f29700, %f32773, %f29603;
	// end inline asm
	// begin inline asm
	fma.rn.f32 %f29611, %f29700, %f32773, %f29607;
	// end inline asm
	// begin inline asm
	fma.rn.f32 %f29615, %f29700, %f32773, %f29611;
	// end inline asm
	// begin inline asm
	fma.rn.f32 %f29619, %f29700, %f32773, %f29615;
	// end inline asm
	// begin inline asm
	fma.rn.f32 %f29623, %f29700, %f32773, %f29619;
	// end inline asm
	// begin inline asm
	fma.rn.f32 %f29627, %f29700, %f32773, %f29623;
	// end inline asm
	// begin inline asm
	fma.rn.f32 %f29631, %f29700, %f32773, %f29627;
	// end inline asm
	// begin inline asm
	fma.rn.f32 %f29635, %f29700, %f32773, %f29631;
	// end inline asm
	// begin inline asm
	fma.rn.f32 %f29639, %f29700, %f32773, %f29635;
	// end inline asm
	// begin inline asm
	fma.rn.f32 %f29643, %f29700, %f32773, %f29639;
	// end inline asm
	// begin inline asm
	fma.rn.f32 %f29647, %f29700, %f32773, %f29643;
	// end inline asm
	// begin inline asm
	fma.rn.f32 %f29651, %f29700, %f32773, %f29647;
	// end inline asm
	// begin inline asm
	fma.rn.f32 %f29655, %f29700, %f32773, %f29651;
	// end inline asm
	// begin inline asm
	fma.rn.f32 %f29659, %f29700, %f32773, %f29655;
	// end inline asm
	// begin inline asm
	fma.rn.f32 %f29663, %f29700, %f32773, %f29659;
	// end inline asm
	// begin inline asm
	fma.rn.f32 %f29667, %f29700, %f32773, %f29663;
	// end inline asm
	// begin inline asm
	fma.rn.f32 %f29671, %f29700, %f32773, %f29667;
	// end inline asm
	// begin inline asm
	fma.rn.f32 %f29675, %f29700, %f32773, %f29671;
	// end inline asm
	// begin inline asm
	fma.rn.f32 %f29679, %f29700, %f32773, %f29675;
	// end inline asm
	// begin inline asm
	fma.rn.f32 %f29683, %f29700, %f32773, %f29679;
	// end inline asm
	// begin inline asm
	fma.rn.f32 %f29687, %f29700, %f32773, %f29683;
	// end inline asm
	// begin inline asm
	fma.rn.f32 %f29691, %f29700, %f32773, %f29687;
	// end inline asm
	// begin inline asm
	fma.rn.f32 %f29695, %f29700, %f32773, %f29691;
	// end inline asm
	// begin inline asm
	fma.rn.f32 %f29699, %f29700, %f32773, %f29695;
	// end inline asm
	sin.approx.f32 	%f30212, %f29699;
	// begin inline asm
	fma.rn.f32 %f29703, %f30212, %f32773, %f29699;
	// end inline asm
	// begin inline asm
	fma.rn.f32 %f29707, %f30212, %f32773, %f29703;
	// end inline asm
	// begin inline asm
	fma.rn.f32 %f29711, %f30212, %f32773, %f29707;
	// end inline asm
	// begin inline asm
	fma.rn.f32 %f29715, %f30212, %f32773, %f29711;
	// end inline asm
	// begin inline asm
	fma.rn.f32 %f29719, %f30212, %f32773, %f29715;
	// end inline asm
	// begin inline asm
	fma.rn.f32 %f29723, %f30212, %f32773, %f29719;
	// end inline asm
	// begin inline asm
	fma.rn.f32 %f29727, %f30212, %f32773, %f29723;
	// end inline asm
	// begin inline asm
	fma.rn.f32 %f29731, %f30212, %f32773, %f29727;
	// end inline asm
	// begin inline asm
	fma.rn.f32 %f29735, %f30212, %f32773, %f29731;
	// end inline asm
	// begin inline asm
	fma.rn.f32 %f29739, %f30212, %f32773, %f29735;
	// end inline asm
	// begin inline asm
	fma.rn.f32 %f29743, %f30212, %f32773, %f29739;
	// end inline asm
	// begin inline asm
	fma.rn.f32 %f29747, %f30212, %f32773, %f29743;
	// end inline asm
	// begin inline asm
	fma.rn.f32 %f29751, %f30212, %f32773, %f29747;
	// end inline asm
	// begin inline asm
	fma.rn.f32 %f29755, %f30212, %f32773, %f29751;
	// end inline asm
	// begin inline asm
	fma.rn.f32 %f29759, %f30212, %f32773, %f29755;
	// end inline asm
	// begin inline asm
	fma.rn.f32 %f29763, %f30212, %f32773, %f29759;
	// end inline asm
	// begin inline asm
	fma.rn.f32 %f29767, %f30212, %f32773, %f29763;
	// end inline asm
	// begin inline asm
	fma.rn.f32 %f29771, %f30212, %f32773, %f29767;
	// end inline asm
	// begin inline asm
	fma.rn.f32 %f29775, %f30212, %f32773, %f29771;
	// end inline asm
	// begin inline asm
	fma.rn.f32 %f29779, %f30212, %f32773, %f29775;
	// end inline asm
	// begin inline asm
	fma.rn.f32 %f29783, %f30212, %f32773, %f29779;
	// end inline asm
	// begin inline asm
	fma.rn.f32 %f29787, %f30212, %f32773, %f29783;
	// end inline asm
	// begin inline asm
	fma.rn.f32 %f29791, %f30212, %f32773, %f29787;
	// end inline asm
	// begin inline asm
	fma.rn.f32 %f29795, %f30212, %f32773, %f29791;
	// end inline asm
	// begin inline asm
	fma.rn.f32 %f29799, %f30212, %f32773, %f29795;
	// end inline asm
	// begin inline asm
	fma.rn.f32 %f29803, %f30212, %f32773, %f29799;
	// end inline asm
	// begin inline asm
	fma.rn.f32 %f29807, %f30212, %f32773, %f29803;
	// end inline asm
	// begin inline asm
	fma.rn.f32 %f29811, %f30212, %f32773, %f29807;
	// end inline asm
	// begin inline asm
	fma.rn.f32 %f29815, %f30212, %f32773, %f29811;
	// end inline asm
	// begin inline asm
	fma.rn.f32 %f29819, %f30212, %f32773, %f29815;
	// end inline asm
	// begin inline asm
	fma.rn.f32 %f29823, %f30212, %f32773, %f29819;
	// end inline asm
	// begin inline asm
	fma.rn.f32 %f29827, %f30212, %f32773, %f29823;
	// end inline asm
	// begin inline asm
	fma.rn.f32 %f29831, %f30212, %f32773, %f29827;
	// end inline asm
	// begin inline asm
	fma.rn.f32 %f29835, %f30212, %f32773, %f29831;
	// end inline asm
	// begin inline asm
	fma.rn.f32 %f29839, %f30212, %f32773, %f29835;
	// end inline asm
	// begin inline asm
	fma.rn.f32 %f29843, %f30212, %f32773, %f29839;
	// end inline asm
	// begin inline asm
	fma.rn.f32 %f29847, %f30212, %f32773, %f29843;
	// end inline asm
	// begin inline asm
	fma.rn.f32 %f29851, %f30212, %f32773, %f29847;
	// end inline asm
	// begin inline asm
	fma.rn.f32 %f29855, %f30212, %f32773, %f29851;
	// end inline asm
	// begin inline asm
	fma.rn.f32 %f29859, %f30212, %f32773, %f29855;
	// end inline asm
	// begin inline asm
	fma.rn.f32 %f29863, %f30212, %f32773, %f29859;
	// end inline asm
	// begin inline asm
	fma.rn.f32 %f29867, %f30212, %f32773, %f29863;
	// end inline asm
	// begin inline asm
	fma.rn.f32 %f29871, %f30212, %f32773, %f29867;
	// end inline asm
	// begin inline asm
	fma.rn.f32 %f29875, %f30212, %f32773, %f29871;
	// end inline asm
	// begin inline asm
	fma.rn.f32 %f29879, %f30212, %f32773, %f29875;
	// end inline asm
	// begin inline asm
	fma.rn.f32 %f29883, %f30212, %f32773, %f29879;
	// end inline asm
	// begin inline asm
	fma.rn.f32 %f29887, %f30212, %f32773, %f29883;
	// end inline asm
	// begin inline asm
	fma.rn.f32 %f29891, %f30212, %f32773, %f29887;
	// end inline asm
	// begin inline asm
	fma.rn.f32 %f29895, %f30212, %f32773, %f29891;
	// end inline asm
	// begin inline asm
	fma.rn.f32 %f29899, %f30212, %f32773, %f29895;
	// end inline asm
	// begin inline asm
	fma.rn.f32 %f29903, %f30212, %f32773, %f29899;
	// end inline asm
	// begin inline asm
	fma.rn.f32 %f29907, %f30212, %f32773, %f29903;
	// end inline asm
	// begin inline asm
	fma.rn.f32 %f29911, %f30212, %f32773, %f29907;
	// end inline asm
	// begin inline asm
	fma.rn.f32 %f29915, %f30212, %f32773, %f29911;
	// end inline asm
	// begin inline asm
	fma.rn.f32 %f29919, %f30212, %f32773, %f29915;
	// end inline asm
	// begin inline asm
	fma.rn.f32 %f29923, %f30212, %f32773, %f29919;
	// end inline asm
	// begin inline asm
	fma.rn.f32 %f29927, %f30212, %f32773, %f29923;
	// end inline asm
	// begin inline asm
	fma.rn.f32 %f29931, %f30212, %f32773, %f29927;
	// end inline asm
	// begin inline asm
	fma.rn.f32 %f29935, %f30212, %f32773, %f29931;
	// end inline asm
	// begin inline asm
	fma.rn.f32 %f29939, %f30212, %f32773, %f29935;
	// end inline asm
	// begin inline asm
	fma.rn.f32 %f29943, %f30212, %f32773, %f29939;
	// end inline asm
	// begin inline asm
	fma.rn.f32 %f29947, %f30212, %f32773, %f29943;
	// end inline asm
	// begin inline asm
	fma.rn.f32 %f29951, %f30212, %f32773, %f29947;
	// end inline asm
	// begin inline asm
	fma.rn.f32 %f29955, %f30212, %f32773, %f29951;
	// end inline asm
	// begin inline asm
	fma.rn.f32 %f29959, %f30212, %f32773, %f29955;
	// end inline asm
	// begin inline asm
	fma.rn.f32 %f29963, %f30212, %f32773, %f29959;
	// end inline asm
	// begin inline asm
	fma.rn.f32 %f29967, %f30212, %f32773, %f29963;
	// end inline asm
	// begin inline asm
	fma.rn.f32 %f29971, %f30212, %f32773, %f29967;
	// end inline asm
	// begin inline asm
	fma.rn.f32 %f29975, %f30212, %f32773, %f29971;
	// end inline asm
	// begin inline asm
	fma.rn.f32 %f29979, %f30212, %f32773, %f29975;
	// end inline asm
	// begin inline asm
	fma.rn.f32 %f29983, %f30212, %f32773, %f29979;
	// end inline asm
	// begin inline asm
	fma.rn.f32 %f29987, %f30212, %f32773, %f29983;
	// end inline asm
	// begin inline asm
	fma.rn.f32 %f29991, %f30212, %f32773, %f29987;
	// end inline asm
	// begin inline asm
	fma.rn.f32 %f29995, %f30212, %f32773, %f29991;
	// end inline asm
	// begin inline asm
	fma.rn.f32 %f29999, %f30212, %f32773, %f29995;
	// end inline asm
	// begin inline asm
	fma.rn.f32 %f30003, %f30212, %f32773, %f29999;
	// end inline asm
	// begin inline asm
	fma.rn.f32 %f30007, %f30212, %f32773, %f30003;
	// end inline asm
	// begin inline asm
	fma.rn.f32 %f30011, %f30212, %f32773, %f30007;
	// end inline asm
	// begin inline asm
	fma.rn.f32 %f30015, %f30212, %f32773, %f30011;
	// end inline asm
	// begin inline asm
	fma.rn.f32 %f30019, %f30212, %f32773, %f30015;
	// end inline asm
	// begin inline asm
	fma.rn.f32 %f30023, %f30212, %f32773, %f30019;
	// end inline asm
	// begin inline asm
	fma.rn.f32 %f30027, %f30212, %f32773, %f30023;
	// end inline asm
	// begin inline asm
	fma.rn.f32 %f30031, %f30212, %f32773, %f30027;
	// end inline asm
	// begin inline asm
	fma.rn.f32 %f30035, %f30212, %f32773, %f30031;
	// end inline asm
	// begin inline asm
	fma.rn.f32 %f30039, %f30212, %f32773, %f30035;
	// end inline asm
	// begin inline asm
	fma.rn.f32 %f30043, %f30212, %f32773, %f30039;
	// end inline asm
	// begin inline asm
	fma.rn.f32 %f30047, %f30212, %f32773, %f30043;
	// end inline asm
	// begin inline asm
	fma.rn.f32 %f30051, %f30212, %f32773, %f30047;
	// end inline asm
	// begin inline asm
	fma.rn.f32 %f30055, %f30212, %f32773, %f30051;
	// end inline asm
	// begin inline asm
	fma.rn.f32 %f30059, %f30212, %f32773, %f30055;
	// end inline asm
	// begin inline asm
	fma.rn.f32 %f30063, %f30212, %f32773, %f30059;
	// end inline asm
	// begin inline asm
	fma.rn.f32 %f30067, %f30212, %f32773, %f30063;
	// end inline asm
	// begin inline asm
	fma.rn.f32 %f30071, %f30212, %f32773, %f30067;
	// end inline asm
	// begin inline asm
	fma.rn.f32 %f30075, %f30212, %f32773, %f30071;
	// end inline asm
	// begin inline asm
	fma.rn.f32 %f30079, %f30212, %f32773, %f30075;
	// end inline asm
	// begin inline asm
	fma.rn.f32 %f30083, %f30212, %f32773, %f30079;
	// end inline asm
	// begin inline asm
	fma.rn.f32 %f30087, %f30212, %f32773, %f30083;
	// end inline asm
	// begin inline asm
	fma.rn.f32 %f30091, %f30212, %f32773, %f30087;
	// end inline asm
	// begin inline asm
	fma.rn.f32 %f30095, %f30212, %f32773, %f30091;
	// end inline asm
	// begin inline asm
	fma.rn.f32 %f30099, %f30212, %f32773, %f30095;
	// end inline asm
	// begin inline asm
	fma.rn.f32 %f30103, %f30212, %f32773, %f30099;
	// end inline asm
	// begin inline asm
	fma.rn.f32 %f30107, %f30212, %f32773, %f30103;
	// end inline asm
	// begin inline asm
	fma.rn.f32 %f30111, %f30212, %f32773, %f30107;
	// end inline asm
	// begin inline asm
	fma.rn.f32 %f30115, %f30212, %f32773, %f30111;
	// end inline asm
	// begin inline asm
	fma.rn.f32 %f30119, %f30212, %f32773, %f30115;
	// end inline asm
	// begin inline asm
	fma.rn.f32 %f30123, %f30212, %f32773, %f30119;
	// end inline asm
	// begin inline asm
	fma.rn.f32 %f30127, %f30212, %f32773, %f30123;
	// end inline asm
	// begin inline asm
	fma.rn.f32 %f30131, %f30212, %f32773, %f30127;
	// end inline asm
	// begin inline asm
	fma.rn.f32 %f30135, %f30212, %f32773, %f30131;
	// end inline asm
	// begin inline asm
	fma.rn.f32 %f30139, %f30212, %f32773, %f30135;
	// end inline asm
	// begin inline asm
	fma.rn.f32 %f30143, %f30212, %f32773, %f30139;
	// end inline asm
	// begin inline asm
	fma.rn.f32 %f30147, %f30212, %f32773, %f30143;
	// end inline asm
	// begin inline asm
	fma.rn.f32 %f30151, %f30212, %f32773, %f30147;
	// end inline asm
	// begin inline asm
	fma.rn.f32 %f30155, %f30212, %f32773, %f30151;
	// end inline asm
	// begin inline asm
	fma.rn.f32 %f30159, %f30212, %f32773, %f30155;
	// end inline asm
	// begin inline asm
	fma.rn.f32 %f30163, %f30212, %f32773, %f30159;
	// end inline asm
	// begin inline asm
	fma.rn.f32 %f30167, %f30212, %f32773, %f30163;
	// end inline asm
	// begin inline asm
	fma.rn.f32 %f30171, %f30212, %f32773, %f30167;
	// end inline asm
	// begin inline asm
	fma.rn.f32 %f30175, %f30212, %f32773, %f30171;
	// end inline asm
	// begin inline asm
	fma.rn.f32 %f30179, %f30212, %f32773, %f30175;
	// end inline asm
	// begin inline asm
	fma.rn.f32 %f30183, %f30212, %f32773, %f30179;
	// end inline asm
	// begin inline asm
	fma.rn.f32 %f30187, %f30212, %f32773, %f30183;
	// end inline asm
	// begin inline asm
	fma.rn.f32 %f30191, %f30212, %f32773, %f30187;
	// end inline asm
	// begin inline asm
	fma.rn.f32 %f30195, %f30212, %f32773, %f30191;
	// end inline asm
	// begin inline asm
	fma.rn.f32 %f30199, %f30212, %f32773, %f30195;
	// end inline asm
	// begin inline asm
	fma.rn.f32 %f30203, %f30212, %f32773, %f30199;
	// end inline asm
	// begin inline asm
	fma.rn.f32 %f30207, %f30212, %f32773, %f30203;
	// end inline asm
	// begin inline asm
	fma.rn.f32 %f30211, %f30212, %f32773, %f30207;
	// end inline asm
	sin.approx.f32 	%f30724, %f30211;
	// begin inline asm
	fma.rn.f32 %f30215, %f30724, %f32773, %f30211;
	// end inline asm
	// begin inline asm
	fma.rn.f32 %f30219, %f30724, %f32773, %f30215;
	// end inline asm
	// begin inline asm
	fma.rn.f32 %f30223, %f30724, %f32773, %f30219;
	// end inline asm
	// begin inline asm
	fma.rn.f32 %f30227, %f30724, %f32773, %f30223;
	// end inline asm
	// begin inline asm
	fma.rn.f32 %f30231, %f30724, %f32773, %f30227;
	// end inline asm
	// begin inline asm
	fma.rn.f32 %f30235, %f30724, %f32773, %f30231;
	// end inline asm
	// begin inline asm
	fma.rn.f32 %f30239, %f30724, %f32773, %f30235;
	// end inline asm
	// begin inline asm
	fma.rn.f32 %f30243, %f30724, %f32773, %f30239;
	// end inline asm
	// begin inline asm
	fma.rn.f32 %f30247, %f30724, %f32773, %f30243;
	// end inline asm
	// begin inline asm
	fma.rn.f32 %f30251, %f30724, %f32773, %f30247;
	// end inline asm
	// begin inline asm
	fma.rn.f32 %f30255, %f30724, %f32773, %f30251;
	// end inline asm
	// begin inline asm
	fma.rn.f32 %f30259, %f30724, %f32773, %f30255;
	// end inline asm
	// begin inline asm
	fma.rn.f32 %f30263, %f30724, %f32773, %f30259;
	// end inline asm
	// begin inline asm
	fma.rn.f32 %f30267, %f30724, %f32773, %f30263;
	// end inline asm
	// begin inline asm
	fma.rn.f32 %f30271, %f30724, %f32773, %f30267;
	// end inline asm
	// begin inline asm
	fma.rn.f32 %f30275, %f30724, %f32773, %f30271;
	// end inline asm
	// begin inline asm
	fma.rn.f32 %f30279, %f30724, %f32773, %f30275;
	// end inline asm
	// begin inline asm
	fma.rn.f32 %f30283, %f30724, %f32773, %f30279;
	// end inline asm
	// begin inline asm
	fma.rn.f32 %f30287, %f30724, %f32773, %f30283;
	// end inline asm
	// begin inline asm
	fma.rn.f32 %f30291, %f30724, %f32773, %f30287;
	// end inline asm
	// begin inline asm
	fma.rn.f32 %f30295, %f30724, %f32773, %f30291;
	// end inline asm
	// begin inline asm
	fma.rn.f32 %f30299, %f30724, %f32773, %f30295;
	// end inline asm
	// begin inline asm
	fma.rn.f32 %f30303, %f30724, %f32773, %f30299;
	// end inline asm
	// begin inline asm
	fma.rn.f32 %f30307, %f30724, %f32773, %f30303;
	// end inline asm
	// begin inline asm
	fma.rn.f32 %f30311, %f30724, %f32773, %f30307;
	// end inline asm
	// begin inline asm
	fma.rn.f32 %f30315, %f30724, %f32773, %f30311;
	// end inline asm
	// begin inline asm
	fma.rn.f32 %f30319, %f30724, %f32773, %f30315;
	// end inline asm
	// begin inline asm
	fma.rn.f32 %f30323, %f30724, %f32773, %f30319;
	// end inline asm
	// begin inline asm
	fma.rn.f32 %f30327, %f30724, %f32773, %f30323;
	// end inline asm
	// begin inline asm
	fma.rn.f32 %f30331, %f30724, %f32773, %f30327;
	// end inline asm
	// begin inline asm
	fma.rn.f32 %f30335, %f30724, %f32773, %f30331;
	// end inline asm
	// begin inline asm
	fma.rn.f32 %f30339, %f30724, %f32773, %f30335;
	// end inline asm
	// begin inline asm
	fma.rn.f32 %f30343, %f30724, %f32773, %f30339;
	// end inline asm
	// begin inline asm
	fma.rn.f32 %f30347, %f30724, %f32773, %f30343;
	// end inline asm
	// begin inline asm
	fma.rn.f32 %f30351, %f30724, %f32773, %f30347;
	// end inline asm
	// begin inline asm
	fma.rn.f32 %f30355, %f30724, %f32773, %f30351;
	// end inline asm
	// begin inline asm
	fma.rn.f32 %f30359, %f30724, %f32773, %f30355;
	// end inline asm
	// begin inline asm
	fma.rn.f32 %f30363, %f30724, %f32773, %f30359;
	// end inline asm
	// begin inline asm
	fma.rn.f32 %f30367, %f30724, %f32773, %f30363;
	// end inline asm
	// begin inline asm
	fma.rn.f32 %f30371, %f30724, %f32773, %f30367;
	// end inline asm
	// begin inline asm
	fma.rn.f32 %f30375, %f30724, %f32773, %f30371;
	// end inline asm
	// begin inline asm
	fma.rn.f32 %f30379, %f30724, %f32773, %f30375;
	// end inline asm
	// begin inline asm
	fma.rn.f32 %f30383, %f30724, %f32773, %f30379;
	// end inline asm
	// begin inline asm
	fma.rn.f32 %f30387, %f30724, %f32773, %f30383;
	// end inline asm
	// begin inline asm
	fma.rn.f32 %f30391, %f30724, %f32773, %f30387;
	// end inline asm
	// begin inline asm
	fma.rn.f32 %f30395, %f30724, %f32773, %f30391;
	// end inline asm
	// begin inline asm
	fma.rn.f32 %f30399, %f30724, %f32773, %f30395;
	// end inline asm
	// begin inline asm
	fma.rn.f32 %f30403, %f30724, %f32773, %f30399;
	// end inline asm
	// begin inline asm
	fma.rn.f32 %f30407, %f30724, %f32773, %f30403;
	// end inline asm
	// begin inline asm
	fma.rn.f32 %f30411, %f30724, %f32773, %f30407;
	// end inline asm
	// begin inline asm
	fma.rn.f32 %f30415, %f30724, %f32773, %f30411;
	// end inline asm
	// begin inline asm
	fma.rn.f32 %f30419, %f30724, %f32773, %f30415;
	// end inline asm
	// begin inline asm
	fma.rn.f32 %f30423, %f30724, %f32773, %f30419;
	// end inline asm
	// begin inline asm
	fma.rn.f32 %f30427, %f30724, %f32773, %f30423;
	// end inline asm
	// begin inline asm
	fma.rn.f32 %f30431, %f30724, %f32773, %f30427;
	// end inline asm
	// begin inline asm
	fma.rn.f32 %f30435, %f30724, %f32773, %f30431;
	// end inline asm
	// begin inline asm
	fma.rn.f32 %f30439, %f30724, %f32773, %f30435;
	// end inline asm
	// begin inline asm
	fma.rn.f32 %f30443, %f30724, %f32773, %f30439;
	// end inline asm
	// begin inline asm
	fma.rn.f32 %f30447, %f30724, %f32773, %f30443;
	// end inline asm
	// begin inline asm
	fma.rn.f32 %f30451, %f30724, %f32773, %f30447;
	// end inline asm
	// begin inline asm
	fma.rn.f32 %f30455, %f30724, %f32773, %f30451;
	// end inline asm
	// begin inline asm
	fma.rn.f32 %f30459, %f30724, %f32773, %f30455;
	// end inline asm
	// begin inline asm
	fma.rn.f32 %f30463, %f30724, %f32773, %f30459;
	// end inline asm
	// begin inline asm
	fma.rn.f32 %f30467, %f30724, %f32773, %f30463;
	// end inline asm
	// begin inline asm
	fma.rn.f32 %f30471, %f30724, %f32773, %f30467;
	// end inline asm
	// begin inline asm
	fma.rn.f32 %f30475, %f30724, %f32773, %f30471;
	// end inline asm
	// begin inline asm
	fma.rn.f32 %f30479, %f30724, %f32773, %f30475;
	// end inline asm
	// begin inline asm
	fma.rn.f32 %f30483, %f30724, %f32773, %f30479;
	// end inline asm
	// begin inline asm
	fma.rn.f32 %f30487, %f30724, %f32773, %f30483;
	// end inline asm
	// begin inline asm
	fma.rn.f32 %f30491, %f30724, %f32773, %f30487;
	// end inline asm
	// begin inline asm
	fma.rn.f32 %f30495, %f30724, %f32773, %f30491;
	// end inline asm
	// begin inline asm
	fma.rn.f32 %f30499, %f30724, %f32773, %f30495;
	// end inline asm
	// begin inline asm
	fma.rn.f32 %f30503, %f30724, %f32773, %f30499;
	// end inline asm
	// begin inline asm
	fma.rn.f32 %f30507, %f30724, %f32773, %f30503;
	// end inline asm
	// begin inline asm
	fma.rn.f32 %f30511, %f30724, %f32773, %f30507;
	// end inline asm
	// begin inline asm
	fma.rn.f32 %f30515, %f30724, %f32773, %f30511;
	// end inline asm
	// begin inline asm
	fma.rn.f32 %f30519, %f30724, %f32773, %f30515;
	// end inline asm
	// begin inline asm
	fma.rn.f32 %f30523, %f30724, %f32773, %f30519;
	// end inline asm
	// begin inline asm
	fma.rn.f32 %f30527, %f30724, %f32773, %f30523;
	// end inline asm
	// begin inline asm
	fma.rn.f32 %f30531, %f30724, %f32773, %f30527;
	// end inline asm
	// begin inline asm
	fma.rn.f32 %f30535, %f30724, %f32773, %f30531;
	// end inline asm
	// begin inline asm
	fma.rn.f32 %f30539, %f30724, %f32773, %f30535;
	// end inline asm
	// begin inline asm
	fma.rn.f32 %f30543, %f30724, %f32773, %f30539;
	// end inline asm
	// begin inline asm
	fma.rn.f32 %f30547, %f30724, %f32773, %f30543;
	// end inline asm
	// begin inline asm
	fma.rn.f32 %f30551, %f30724, %f32773, %f30547;
	// end inline asm
	// begin inline asm
	fma.rn.f32 %f30555, %f30724, %f32773, %f30551;
	// end inline asm
	// begin inline asm
	fma.rn.f32 %f30559, %f30724, %f32773, %f30555;
	// end inline asm
	// begin inline asm
	fma.rn.f32 %f30563, %f30724, %f32773, %f30559;
	// end inline asm
	// begin inline asm
	fma.rn.f32 %f30567, %f30724, %f32773, %f30563;
	// end inline asm
	// begin inline asm
	fma.rn.f32 %f30571, %f30724, %f32773, %f30567;
	// end inline asm
	// begin inline asm
	fma.rn.f32 %f30575, %f30724, %f32773, %f30571;
	// end inline asm
	// begin inline asm
	fma.rn.f32 %f30579, %f30724, %f32773, %f30575;
	// end inline asm
	// begin inline asm
	fma.rn.f32 %f30583, %f30724, %f32773, %f30579;
	// end inline asm
	// begin inline asm
	fma.rn.f32 %f30587, %f30724, %f32773, %f30583;
	// end inline asm
	// begin inline asm
	fma.rn.f32 %f30591, %f30724, %f32773, %f30587;
	// end inline asm
	// begin inline asm
	fma.rn.f32 %f30595, %f30724, %f32773, %f30591;
	// end inline asm
	// begin inline asm
	fma.rn.f32 %f30599, %f30724, %f32773, %f30595;
	// end inline asm
	// begin inline asm
	fma.rn.f32 %f30603, %f30724, %f32773, %f30599;
	// end inline asm
	// begin inline asm
	fma.rn.f32 %f30607, %f30724, %f32773, %f30603;
	// end inline asm
	// begin inline asm
	fma.rn.f32 %f30611, %f30724, %f32773, %f30607;
	// end inline asm
	// begin inline asm
	fma.rn.f32 %f30615, %f30724, %f32773, %f30611;
	// end inline asm
	// begin inline asm
	fma.rn.f32 %f30619, %f30724, %f32773, %f30615;
	// end inline asm
	// begin inline asm
	fma.rn.f32 %f30623, %f30724, %f32773, %f30619;
	// end inline asm
	// begin inline asm
	fma.rn.f32 %f30627, %f30724, %f32773, %f30623;
	// end inline asm
	// begin inline asm
	fma.rn.f32 %f30631, %f30724, %f32773, %f30627;
	// end inline asm
	// begin inline asm
	fma.rn.f32 %f30635, %f30724, %f32773, %f30631;
	// end inline asm
	// begin inline asm
	fma.rn.f32 %f30639, %f30724, %f32773, %f30635;
	// end inline asm
	// begin inline asm
	fma.rn.f32 %f30643, %f30724, %f32773, %f30639;
	// end inline asm
	// begin inline asm
	fma.rn.f32 %f30647, %f30724, %f32773, %f30643;
	// end inline asm
	// begin inline asm
	fma.rn.f32 %f30651, %f30724, %f32773, %f30647;
	// end inline asm
	// begin inline asm
	fma.rn.f32 %f30655, %f30724, %f32773, %f30651;
	// end inline asm
	// begin inline asm
	fma.rn.f32 %f30659, %f30724, %f32773, %f30655;
	// end inline asm
	// begin inline asm
	fma.rn.f32 %f30663, %f30724, %f32773, %f30659;
	// end inline asm
	// begin inline asm
	fma.rn.f32 %f30667, %f30724, %f32773, %f30663;
	// end inline asm
	// begin inline asm
	fma.rn.f32 %f30671, %f30724, %f32773, %f30667;
	// end inline asm
	// begin inline asm
	fma.rn.f32 %f30675, %f30724, %f32773, %f30671;
	// end inline asm
	// begin inline asm
	fma.rn.f32 %f30679, %f30724, %f32773, %f30675;
	// end inline asm
	// begin inline asm
	fma.rn.f32 %f30683, %f30724, %f32773, %f30679;
	// end inline asm
	// begin inline asm
	fma.rn.f32 %f30687, %f30724, %f32773, %f30683;
	// end inline asm
	// begin inline asm
	fma.rn.f32 %f30691, %f30724, %f32773, %f30687;
	// end inline asm
	// begin inline asm
	fma.rn.f32 %f30695, %f30724, %f32773, %f30691;
	// end inline asm
	// begin inline asm
	fma.rn.f32 %f30699, %f30724, %f32773, %f30695;
	// end inline asm
	// begin inline asm
	fma.rn.f32 %f30703, %f30724, %f32773, %f30699;
	// end inline asm
	// begin inline asm
	fma.rn.f32 %f30707, %f30724, %f32773, %f30703;
	// end inline asm
	// begin inline asm
	fma.rn.f32 %f30711, %f30724, %f32773, %f30707;
	// end inline asm
	// begin inline asm
	fma.rn.f32 %f30715, %f30724, %f32773, %f30711;
	// end inline asm
	// begin inline asm
	fma.rn.f32 %f30719, %f30724, %f32773, %f30715;
	// end inline asm
	// begin inline asm
	fma.rn.f32 %f30723, %f30724, %f32773, %f30719;
	// end inline asm
	sin.approx.f32 	%f31236, %f30723;
	// begin inline asm
	fma.rn.f32 %f30727, %f31236, %f32773, %f30723;
	// end inline asm
	// begin inline asm
	fma.rn.f32 %f30731, %f31236, %f32773, %f30727;
	// end inline asm
	// begin inline asm
	fma.rn.f32 %f30735, %f31236, %f32773, %f30731;
	// end inline asm
	// begin inline asm
	fma.rn.f32 %f30739, %f31236, %f32773, %f30735;
	// end inline asm
	// begin inline asm
	fma.rn.f32 %f30743, %f31236, %f32773, %f30739;
	// end inline asm
	// begin inline asm
	fma.rn.f32 %f30747, %f31236, %f32773, %f30743;
	// end inline asm
	// begin inline asm
	fma.rn.f32 %f30751, %f31236, %f32773, %f30747;
	// end inline asm
	// begin inline asm
	fma.rn.f32 %f30755, %f31236, %f32773, %f30751;
	// end inline asm
	// begin inline asm
	fma.rn.f32 %f30759, %f31236, %f32773, %f30755;
	// end inline asm
	// begin inline asm
	fma.rn.f32 %f30763, %f31236, %f32773, %f30759;
	// end inline asm
	// begin inline asm
	fma.rn.f32 %f30767, %f31236, %f32773, %f30763;
	// end inline asm
	// begin inline asm
	fma.rn.f32 %f30771, %f31236, %f32773, %f30767;
	// end inline asm
	// begin inline asm
	fma.rn.f32 %f30775, %f31236, %f32773, %f30771;
	// end inline asm
	// begin inline asm
	fma.rn.f32 %f30779, %f31236, %f32773, %f30775;
	// end inline asm
	// begin inline asm
	fma.rn.f32 %f30783, %f31236, %f32773, %f30779;
	// end inline asm
	// begin inline asm
	fma.rn.f32 %f30787, %f31236, %f32773, %f30783;
	// end inline asm
	// begin inline asm
	fma.rn.f32 %f30791, %f31236, %f32773, %f30787;
	// end inline asm
	// begin inline asm
	fma.rn.f32 %f30795, %f31236, %f32773, %f30791;
	// end inline asm
	// begin inline asm
	fma.rn.f32 %f30799, %f31236, %f32773, %f30795;
	// end inline asm
	// begin inline asm
	fma.rn.f32 %f30803, %f31236, %f32773, %f30799;
	// end inline asm
	// begin inline asm
	fma.rn.f32 %f30807, %f31236, %f32773, %f30803;
	// end inline asm
	// begin inline asm
	fma.rn.f32 %f30811, %f31236, %f32773, %f30807;
	// end inline asm
	// begin inline asm
	fma.rn.f32 %f30815, %f31236, %f32773, %f30811;
	// end inline asm
	// begin inline asm
	fma.rn.f32 %f30819, %f31236, %f32773, %f30815;
	// end inline asm
	// begin inline asm
	fma.rn.f32 %f30823, %f31236, %f32773, %f30819;
	// end inline asm
	// begin inline asm
	fma.rn.f32 %f30827, %f31236, %f32773, %f30823;
	// end inline asm
	// begin inline asm
	fma.rn.f32 %f30831, %f31236, %f32773, %f30827;
	// end inline asm
	// begin inline asm
	fma.rn.f32 %f30835, %f31236, %f32773, %f30831;
	// end inline asm
	// begin inline asm
	fma.rn.f32 %f30839, %f31236, %f32773, %f30835;
	// end inline asm
	// begin inline asm
	fma.rn.f32 %f30843, %f31236, %f32773, %f30839;
	// end inline asm
	// begin inline asm
	fma.rn.f32 %f30847, %f31236, %f32773, %f30843;
	// end inline asm
	// begin inline asm
	fma.rn.f32 %f30851, %f31236, %f32773, %f30847;
	// end inline asm
	// begin inline asm
	fma.rn.f32 %f30855, %f31236, %f32773, %f30851;
	// end inline asm
	// begin inline asm
	fma.rn.f32 %f30859, %f31236, %f32773, %f30855;
	// end inline asm
	// begin inline asm
	fma.rn.f32 %f30863, %f31236, %f32773, %f30859;
	// end inline asm
	// begin inline asm
	fma.rn.f32 %f30867, %f31236, %f32773, %f30863;
	// end inline asm
	// begin inline asm
	fma.rn.f32 %f30871, %f31236, %f32773, %f30867;
	// end inline asm
	// begin inline asm
	fma.rn.f32 %f30875, %f31236, %f32773, %f30871;
	// end inline asm
	// begin inline asm
	fma.rn.f32 %f30879, %f31236, %f32773, %f30875;
	// end inline asm
	// begin inline asm
	fma.rn.f32 %f30883, %f31236, %f32773, %f30879;
	// end inline asm
	// begin inline asm
	fma.rn.f32 %f30887, %f31236, %f32773, %f30883;
	// end inline asm
	// begin inline asm
	fma.rn.f32 %f30891, %f31236, %f32773, %f30887;
	// end inline asm
	// begin inline asm
	fma.rn.f32 %f30895, %f31236, %f32773, %f30891;
	// end inline asm
	// begin inline asm
	fma.rn.f32 %f30899, %f31236, %f32773, %f30895;
	// end inline asm
	// begin inline asm
	fma.rn.f32 %f30903, %f31236, %f32773, %f30899;
	// end inline asm
	// begin inline asm
	fma.rn.f32 %f30907, %f31236, %f32773, %f30903;
	// end inline asm
	// begin inline asm
	fma.rn.f32 %f30911, %f31236, %f32773, %f30907;
	// end inline asm
	// begin inline asm
	fma.rn.f32 %f30915, %f31236, %f32773, %f30911;
	// end inline asm
	// begin inline asm
	fma.rn.f32 %f30919, %f31236, %f32773, %f30915;
	// end inline asm
	// begin inline asm
	fma.rn.f32 %f30923, %f31236, %f32773, %f30919;
	// end inline asm
	// begin inline asm
	fma.rn.f32 %f30927, %f31236, %f32773, %f30923;
	// end inline asm
	// begin inline asm
	fma.rn.f32 %f30931, %f31236, %f32773, %f30927;
	// end inline asm
	// begin inline asm
	fma.rn.f32 %f30935, %f31236, %f32773, %f30931;
	// end inline asm
	// begin inline asm
	fma.rn.f32 %f30939, %f31236, %f32773, %f30935;
	// end inline asm
	// begin inline asm
	fma.rn.f32 %f30943, %f31236, %f32773, %f30939;
	// end inline asm
	// begin inline asm
	fma.rn.f32 %f30947, %f31236, %f32773, %f30943;
	// end inline asm
	// begin inline asm
	fma.rn.f32 %f30951, %f31236, %f32773, %f30947;
	// end inline asm
	// begin inline asm
	fma.rn.f32 %f30955, %f31236, %f32773, %f30951;
	// end inline asm
	// begin inline asm
	fma.rn.f32 %f30959, %f31236, %f32773, %f30955;
	// end inline asm
	// begin inline asm
	fma.rn.f32 %f30963, %f31236, %f32773, %f30959;
	// end inline asm
	// begin inline asm
	fma.rn.f32 %f30967, %f31236, %f32773, %f30963;
	// end inline asm
	// begin inline asm
	fma.rn.f32 %f30971, %f31236, %f32773, %f30967;
	// end inline asm
	// begin inline asm
	fma.rn.f32 %f30975, %f31236, %f32773, %f30971;
	// end inline asm
	// begin inline asm
	fma.rn.f32 %f30979, %f31236, %f32773, %f30975;
	// end inline asm
	// begin inline asm
	fma.rn.f32 %f30983, %f31236, %f32773, %f30979;
	// end inline asm
	// begin inline asm
	fma.rn.f32 %f30987, %f31236, %f32773, %f30983;
	// end inline asm
	// begin inline asm
	fma.rn.f32 %f30991, %f31236, %f32773, %f30987;
	// end inline asm
	// begin inline asm
	fma.rn.f32 %f30995, %f31236, %f32773, %f30991;
	// end inline asm
	// begin inline asm
	fma.rn.f32 %f30999, %f31236, %f32773, %f30995;
	// end inline asm
	// begin inline asm
	fma.rn.f32 %f31003, %f31236, %f32773, %f30999;
	// end inline asm
	// begin inline asm
	fma.rn.f32 %f31007, %f31236, %f32773, %f31003;
	// end inline asm
	// begin inline asm
	fma.rn.f32 %f31011, %f31236, %f32773, %f31007;
	// end inline asm
	// begin inline asm
	fma.rn.f32 %f31015, %f31236, %f32773, %f31011;
	// end inline asm
	// begin inline asm
	fma.rn.f32 %f31019, %f31236, %f32773, %f31015;
	// end inline asm
	// begin inline asm
	fma.rn.f32 %f31023, %f31236, %f32773, %f31019;
	// end inline asm
	// begin inline asm
	fma.rn.f32 %f31027, %f31236, %f32773, %f31023;
	// end inline asm
	// begin inline asm
	fma.rn.f32 %f31031, %f31236, %f32773, %f31027;
	// end inline asm
	// begin inline asm
	fma.rn.f32 %f31035, %f31236, %f32773, %f31031;
	// end inline asm
	// begin inline asm
	fma.rn.f32 %f31039, %f31236, %f32773, %f31035;
	// end inline asm
	// begin inline asm
	fma.rn.f32 %f31043, %f31236, %f32773, %f31039;
	// end inline asm
	// begin inline asm
	fma.rn.f32 %f31047, %f31236, %f32773, %f31043;
	// end inline asm
	// begin inline asm
	fma.rn.f32 %f31051, %f31236, %f32773, %f31047;
	// end inline asm
	// begin inline asm
	fma.rn.f32 %f31055, %f31236, %f32773, %f31051;
	// end inline asm
	// begin inline asm
	fma.rn.f32 %f31059, %f31236, %f32773, %f31055;
	// end inline asm
	// begin inline asm
	fma.rn.f32 %f31063, %f31236, %f32773, %f31059;
	// end inline asm
	// begin inline asm
	fma.rn.f32 %f31067, %f31236, %f32773, %f31063;
	// end inline asm
	// begin inline asm
	fma.rn.f32 %f31071, %f31236, %f32773, %f31067;
	// end inline asm
	// begin inline asm
	fma.rn.f32 %f31075, %f31236, %f32773, %f31071;
	// end inline asm
	// begin inline asm
	fma.rn.f32 %f31079, %f31236, %f32773, %f31075;
	// end inline asm
	// begin inline asm
	fma.rn.f32 %f31083, %f31236, %f32773, %f31079;
	// end inline asm
	// begin inline asm
	fma.rn.f32 %f31087, %f31236, %f32773, %f31083;
	// end inline asm
	// begin inline asm
	fma.rn.f32 %f31091, %f31236, %f32773, %f31087;
	// end inline asm
	// begin inline asm
	fma.rn.f32 %f31095, %f31236, %f32773, %f31091;
	// end inline asm
	// begin inline asm
	fma.rn.f32 %f31099, %f31236, %f32773, %f31095;
	// end inline asm
	// begin inline asm
	fma.rn.f32 %f31103, %f31236, %f32773, %f31099;
	// end inline asm
	// begin inline asm
	fma.rn.f32 %f31107, %f31236, %f32773, %f31103;
	// end inline asm
	// begin inline asm
	fma.rn.f32 %f31111, %f31236, %f32773, %f31107;
	// end inline asm
	// begin inline asm
	fma.rn.f32 %f31115, %f31236, %f32773, %f31111;
	// end inline asm
	// begin inline asm
	fma.rn.f32 %f31119, %f31236, %f32773, %f31115;
	// end inline asm
	// begin inline asm
	fma.rn.f32 %f31123, %f31236, %f32773, %f31119;
	// end inline asm
	// begin inline asm
	fma.rn.f32 %f31127, %f31236, %f32773, %f31123;
	// end inline asm
	// begin inline asm
	fma.rn.f32 %f31131, %f31236, %f32773, %f31127;
	// end inline asm
	// begin inline asm
	fma.rn.f32 %f31135, %f31236, %f32773, %f31131;
	// end inline asm
	// begin inline asm
	fma.rn.f32 %f31139, %f31236, %f32773, %f31135;
	// end inline asm
	// begin inline asm
	fma.rn.f32 %f31143, %f31236, %f32773, %f31139;
	// end inline asm
	// begin inline asm
	fma.rn.f32 %f31147, %f31236, %f32773, %f31143;
	// end inline asm
	// begin inline asm
	fma.rn.f32 %f31151, %f31236, %f32773, %f31147;
	// end inline asm
	// begin inline asm
	fma.rn.f32 %f31155, %f31236, %f32773, %f31151;
	// end inline asm
	// begin inline asm
	fma.rn.f32 %f31159, %f31236, %f32773, %f31155;
	// end inline asm
	// begin inline asm
	fma.rn.f32 %f31163, %f31236, %f32773, %f31159;
	// end inline asm
	// begin inline asm
	fma.rn.f32 %f31167, %f31236, %f32773, %f31163;
	// end inline asm
	// begin inline asm
	fma.rn.f32 %f31171, %f31236, %f32773, %f31167;
	// end inline asm
	// begin inline asm
	fma.rn.f32 %f31175, %f31236, %f32773, %f31171;
	// end inline asm
	// begin inline asm
	fma.rn.f32 %f31179, %f31236, %f32773, %f31175;
	// end inline asm
	// begin inline asm
	fma.rn.f32 %f31183, %f31236, %f32773, %f31179;
	// end inline asm
	// begin inline asm
	fma.rn.f32 %f31187, %f31236, %f32773, %f31183;
	// end inline asm
	// begin inline asm
	fma.rn.f32 %f31191, %f31236, %f32773, %f31187;
	// end inline asm
	// begin inline asm
	fma.rn.f32 %f31195, %f31236, %f32773, %f31191;
	// end inline asm
	// begin inline asm
	fma.rn.f32 %f31199, %f31236, %f32773, %f31195;
	// end inline asm
	// begin inline asm
	fma.rn.f32 %f31203, %f31236, %f32773, %f31199;
	// end inline asm
	// begin inline asm
	fma.rn.f32 %f31207, %f31236, %f32773, %f31203;
	// end inline asm
	// begin inline asm
	fma.rn.f32 %f31211, %f31236, %f32773, %f31207;
	// end inline asm
	// begin inline asm
	fma.rn.f32 %f31215, %f31236, %f32773, %f31211;
	// end inline asm
	// begin inline asm
	fma.rn.f32 %f31219, %f31236, %f32773, %f31215;
	// end inline asm
	// begin inline asm
	fma.rn.f32 %f31223, %f31236, %f32773, %f31219;
	// end inline asm
	// begin inline asm
	fma.rn.f32 %f31227, %f31236, %f32773, %f31223;
	// end inline asm
	// begin inline asm
	fma.rn.f32 %f31231, %f31236, %f32773, %f31227;
	// end inline asm
	// begin inline asm
	fma.rn.f32 %f31235, %f31236, %f32773, %f31231;
	// end inline asm
	sin.approx.f32 	%f31748, %f31235;
	// begin inline asm
	fma.rn.f32 %f31239, %f31748, %f32773, %f31235;
	// end inline asm
	// begin inline asm
	fma.rn.f32 %f31243, %f31748, %f32773, %f31239;
	// end inline asm
	// begin inline asm
	fma.rn.f32 %f31247, %f31748, %f32773, %f31243;
	// end inline asm
	// begin inline asm
	fma.rn.f32 %f31251, %f31748, %f32773, %f31247;
	// end inline asm
	// begin inline asm
	fma.rn.f32 %f31255, %f31748, %f32773, %f31251;
	// end inline asm
	// begin inline asm
	fma.rn.f32 %f31259, %f31748, %f32773, %f31255;
	// end inline asm
	// begin inline asm
	fma.rn.f32 %f31263, %f31748, %f32773, %f31259;
	// end inline asm
	// begin inline asm
	fma.rn.f32 %f31267, %f31748, %f32773, %f31263;
	// end inline asm
	// begin inline asm
	fma.rn.f32 %f31271, %f31748, %f32773, %f31267;
	// end inline asm
	// begin inline asm
	fma.rn.f32 %f31275, %f31748, %f32773, %f31271;
	// end inline asm
	// begin inline asm
	fma.rn.f32 %f31279, %f31748, %f32773, %f31275;
	// end inline asm
	// begin inline asm
	fma.rn.f32 %f31283, %f31748, %f32773, %f31279;
	// end inline asm
	// begin inline asm
	fma.rn.f32 %f31287, %f31748, %f32773, %f31283;
	// end inline asm
	// begin inline asm
	fma.rn.f32 %f31291, %f31748, %f32773, %f31287;
	// end inline asm
	// begin inline asm
	fma.rn.f32 %f31295, %f31748, %f32773, %f31291;
	// end inline asm
	// begin inline asm
	fma.rn.f32 %f31299, %f31748, %f32773, %f31295;
	// end inline asm
	// begin inline asm
	fma.rn.f32 %f31303, %f31748, %f32773, %f31299;
	// end inline asm
	// begin inline asm
	fma.rn.f32 %f31307, %f31748, %f32773, %f31303;
	// end inline asm
	// begin inline asm
	fma.rn.f32 %f31311, %f31748, %f32773, %f31307;
	// end inline asm
	// begin inline asm
	fma.rn.f32 %f31315, %f31748, %f32773, %f31311;
	// end inline asm
	// begin inline asm
	fma.rn.f32 %f31319, %f31748, %f32773, %f31315;
	// end inline asm
	// begin inline asm
	fma.rn.f32 %f31323, %f31748, %f32773, %f31319;
	// end inline asm
	// begin inline asm
	fma.rn.f32 %f31327, %f31748, %f32773, %f31323;
	// end inline asm
	// begin inline asm
	fma.rn.f32 %f31331, %f31748, %f32773, %f31327;
	// end inline asm
	// begin inline asm
	fma.rn.f32 %f31335, %f31748, %f32773, %f31331;
	// end inline asm
	// begin inline asm
	fma.rn.f32 %f31339, %f31748, %f32773, %f31335;
	// end inline asm
	// begin inline asm
	fma.rn.f32 %f31343, %f31748, %f32773, %f31339;
	// end inline asm
	// begin inline asm
	fma.rn.f32 %f31347, %f31748, %f32773, %f31343;
	// end inline asm
	// begin inline asm
	fma.rn.f32 %f31351, %f31748, %f32773, %f31347;
	// end inline asm
	// begin inline asm
	fma.rn.f32 %f31355, %f31748, %f32773, %f31351;
	// end inline asm
	// begin inline asm
	fma.rn.f32 %f31359, %f31748, %f32773, %f31355;
	// end inline asm
	// begin inline asm
	fma.rn.f32 %f31363, %f31748, %f32773, %f31359;
	// end inline asm
	// begin inline asm
	fma.rn.f32 %f31367, %f31748, %f32773, %f31363;
	// end inline asm
	// begin inline asm
	fma.rn.f32 %f31371, %f31748, %f32773, %f31367;
	// end inline asm
	// begin inline asm
	fma.rn.f32 %f31375, %f31748, %f32773, %f31371;
	// end inline asm
	// begin inline asm
	fma.rn.f32 %f31379, %f31748, %f32773, %f31375;
	// end inline asm
	// begin inline asm
	fma.rn.f32 %f31383, %f31748, %f32773, %f31379;
	// end inline asm
	// begin inline asm
	fma.rn.f32 %f31387, %f31748, %f32773, %f31383;
	// end inline asm
	// begin inline asm
	fma.rn.f32 %f31391, %f31748, %f32773, %f31387;
	// end inline asm
	// begin inline asm
	fma.rn.f32 %f31395, %f31748, %f32773, %f31391;
	// end inline asm
	// begin inline asm
	fma.rn.f32 %f31399, %f31748, %f32773, %f31395;
	// end inline asm
	// begin inline asm
	fma.rn.f32 %f31403, %f31748, %f32773, %f31399;
	// end inline asm
	// begin inline asm
	fma.rn.f32 %f31407, %f31748, %f32773, %f31403;
	// end inline asm
	// begin inline asm
	fma.rn.f32 %f31411, %f31748, %f32773, %f31407;
	// end inline asm
	// begin inline asm
	fma.rn.f32 %f31415, %f31748, %f32773, %f31411;
	// end inline asm
	// begin inline asm
	fma.rn.f32 %f31419, %f31748, %f32773, %f31415;
	// end inline asm
	// begin inline asm
	fma.rn.f32 %f31423, %f31748, %f32773, %f31419;
	// end inline asm
	// begin inline asm
	fma.rn.f32 %f31427, %f31748, %f32773, %f31423;
	// end inline asm
	// begin inline asm
	fma.rn.f32 %f31431, %f31748, %f32773, %f31427;
	// end inline asm
	// begin inline asm
	fma.rn.f32 %f31435, %f31748, %f32773, %f31431;
	// end inline asm
	// begin inline asm
	fma.rn.f32 %f31439, %f31748, %f32773, %f31435;
	// end inline asm
	// begin inline asm
	fma.rn.f32 %f31443, %f31748, %f32773, %f31439;
	// end inline asm
	// begin inline asm
	fma.rn.f32 %f31447, %f31748, %f32773, %f31443;
	// end inline asm
	// begin inline asm
	fma.rn.f32 %f31451, %f31748, %f32773, %f31447;
	// end inline asm
	// begin inline asm
	fma.rn.f32 %f31455, %f31748, %f32773, %f31451;
	// end inline asm
	// begin inline asm
	fma.rn.f32 %f31459, %f31748, %f32773, %f31455;
	// end inline asm
	// begin inline asm
	fma.rn.f32 %f31463, %f31748, %f32773, %f31459;
	// end inline asm
	// begin inline asm
	fma.rn.f32 %f31467, %f31748, %f32773, %f31463;
	// end inline asm
	// begin inline asm
	fma.rn.f32 %f31471, %f31748, %f32773, %f31467;
	// end inline asm
	// begin inline asm
	fma.rn.f32 %f31475, %f31748, %f32773, %f31471;
	// end inline asm
	// begin inline asm
	fma.rn.f32 %f31479, %f31748, %f32773, %f31475;
	// end inline asm
	// begin inline asm
	fma.rn.f32 %f31483, %f31748, %f32773, %f31479;
	// end inline asm
	// begin inline asm
	fma.rn.f32 %f31487, %f31748, %f32773, %f31483;
	// end inline asm
	// begin inline asm
	fma.rn.f32 %f31491, %f31748, %f32773, %f31487;
	// end inline asm
	// begin inline asm
	fma.rn.f32 %f31495, %f31748, %f32773, %f31491;
	// end inline asm
	// begin inline asm
	fma.rn.f32 %f31499, %f31748, %f32773, %f31495;
	// end inline asm
	// begin inline asm
	fma.rn.f32 %f31503, %f31748, %f32773, %f31499;
	// end inline asm
	// begin inline asm
	fma.rn.f32 %f31507, %f31748, %f32773, %f31503;
	// end inline asm
	// begin inline asm
	fma.rn.f32 %f31511, %f31748, %f32773, %f31507;
	// end inline asm
	// begin inline asm
	fma.rn.f32 %f31515, %f31748, %f32773, %f31511;
	// end inline asm
	// begin inline asm
	fma.rn.f32 %f31519, %f31748, %f32773, %f31515;
	// end inline asm
	// begin inline asm
	fma.rn.f32 %f31523, %f31748, %f32773, %f31519;
	// end inline asm
	// begin inline asm
	fma.rn.f32 %f31527, %f31748, %f32773, %f31523;
	// end inline asm
	// begin inline asm
	fma.rn.f32 %f31531, %f31748, %f32773, %f31527;
	// end inline asm
	// begin inline asm
	fma.rn.f32 %f31535, %f31748, %f32773, %f31531;
	// end inline asm
	// begin inline asm
	fma.rn.f32 %f31539, %f31748, %f32773, %f31535;
	// end inline asm
	// begin inline asm
	fma.rn.f32 %f31543, %f31748, %f32773, %f31539;
	// end inline asm
	// begin inline asm
	fma.rn.f32 %f31547, %f31748, %f32773, %f31543;
	// end inline asm
	// begin inline asm
	fma.rn.f32 %f31551, %f31748, %f32773, %f31547;
	// end inline asm
	// begin inline asm
	fma.rn.f32 %f31555, %f31748, %f32773, %f31551;
	// end inline asm
	// begin inline asm
	fma.rn.f32 %f31559, %f31748, %f32773, %f31555;
	// end inline asm
	// begin inline asm
	fma.rn.f32 %f31563, %f31748, %f32773, %f31559;
	// end inline asm
	// begin inline asm
	fma.rn.f32 %f31567, %f31748, %f32773, %f31563;
	// end inline asm
	// begin inline asm
	fma.rn.f32 %f31571, %f31748, %f32773, %f31567;
	// end inline asm
	// begin inline asm
	fma.rn.f32 %f31575, %f31748, %f32773, %f31571;
	// end inline asm
	// begin inline asm
	fma.rn.f32 %f31579, %f31748, %f32773, %f31575;
	// end inline asm
	// begin inline asm
	fma.rn.f32 %f31583, %f31748, %f32773, %f31579;
	// end inline asm
	// begin inline asm
	fma.rn.f32 %f31587, %f31748, %f32773, %f31583;
	// end inline asm
	// begin inline asm
	fma.rn.f32 %f31591, %f31748, %f32773, %f31587;
	// end inline asm
	// begin inline asm
	fma.rn.f32 %f31595, %f31748, %f32773, %f31591;
	// end inline asm
	// begin inline asm
	fma.rn.f32 %f31599, %f31748, %f32773, %f31595;
	// end inline asm
	// begin inline asm
	fma.rn.f32 %f31603, %f31748, %f32773, %f31599;
	// end inline asm
	// begin inline asm
	fma.rn.f32 %f31607, %f31748, %f32773, %f31603;
	// end inline asm
	// begin inline asm
	fma.rn.f32 %f31611, %f31748, %f32773, %f31607;
	// end inline asm
	// begin inline asm
	fma.rn.f32 %f31615, %f31748, %f32773, %f31611;
	// end inline asm
	// begin inline asm
	fma.rn.f32 %f31619, %f31748, %f32773, %f31615;
	// end inline asm
	// begin inline asm
	fma.rn.f32 %f31623, %f31748, %f32773, %f31619;
	// end inline asm
	// begin inline asm
	fma.rn.f32 %f31627, %f31748, %f32773, %f31623;
	// end inline asm
	// begin inline asm
	fma.rn.f32 %f31631, %f31748, %f32773, %f31627;
	// end inline asm
	// begin inline asm
	fma.rn.f32 %f31635, %f31748, %f32773, %f31631;
	// end inline asm
	// begin inline asm
	fma.rn.f32 %f31639, %f31748, %f32773, %f31635;
	// end inline asm
	// begin inline asm
	fma.rn.f32 %f31643, %f31748, %f32773, %f31639;
	// end inline asm
	// begin inline asm
	fma.rn.f32 %f31647, %f31748, %f32773, %f31643;
	// end inline asm
	// begin inline asm
	fma.rn.f32 %f31651, %f31748, %f32773, %f31647;
	// end inline asm
	// begin inline asm
	fma.rn.f32 %f31655, %f31748, %f32773, %f31651;
	// end inline asm
	// begin inline asm
	fma.rn.f32 %f31659, %f31748, %f32773, %f31655;
	// end inline asm
	// begin inline asm
	fma.rn.f32 %f31663, %f31748, %f32773, %f31659;
	// end inline asm
	// begin inline asm
	fma.rn.f32 %f31667, %f31748, %f32773, %f31663;
	// end inline asm
	// begin inline asm
	fma.rn.f32 %f31671, %f31748, %f32773, %f31667;
	// end inline asm
	// begin inline asm
	fma.rn.f32 %f31675, %f31748, %f32773, %f31671;
	// end inline asm
	// begin inline asm
	fma.rn.f32 %f31679, %f31748, %f32773, %f31675;
	// end inline asm
	// begin inline asm
	fma.rn.f32 %f31683, %f31748, %f32773, %f31679;
	// end inline asm
	// begin inline asm
	fma.rn.f32 %f31687, %f31748, %f32773, %f31683;
	// end inline asm
	// begin inline asm
	fma.rn.f32 %f31691, %f31748, %f32773, %f31687;
	// end inline asm
	// begin inline asm
	fma.rn.f32 %f31695, %f31748, %f32773, %f31691;
	// end inline asm
	// begin inline asm
	fma.rn.f32 %f31699, %f31748, %f32773, %f31695;
	// end inline asm
	// begin inline asm
	fma.rn.f32 %f31703, %f31748, %f32773, %f31699;
	// end inline asm
	// begin inline asm
	fma.rn.f32 %f31707, %f31748, %f32773, %f31703;
	// end inline asm
	// begin inline asm
	fma.rn.f32 %f31711, %f31748, %f32773, %f31707;
	// end inline asm
	// begin inline asm
	fma.rn.f32 %f31715, %f31748, %f32773, %f31711;
	// end inline asm
	// begin inline asm
	fma.rn.f32 %f31719, %f31748, %f32773, %f31715;
	// end inline asm
	// begin inline asm
	fma.rn.f32 %f31723, %f31748, %f32773, %f31719;
	// end inline asm
	// begin inline asm
	fma.rn.f32 %f31727, %f31748, %f32773, %f31723;
	// end inline asm
	// begin inline asm
	fma.rn.f32 %f31731, %f31748, %f32773, %f31727;
	// end inline asm
	// begin inline asm
	fma.rn.f32 %f31735, %f31748, %f32773, %f31731;
	// end inline asm
	// begin inline asm
	fma.rn.f32 %f31739, %f31748, %f32773, %f31735;
	// end inline asm
	// begin inline asm
	fma.rn.f32 %f31743, %f31748, %f32773, %f31739;
	// end inline asm
	// begin inline asm
	fma.rn.f32 %f31747, %f31748, %f32773, %f31743;
	// end inline asm
	sin.approx.f32 	%f32260, %f31747;
	// begin inline asm
	fma.rn.f32 %f31751, %f32260, %f32773, %f31747;
	// end inline asm
	// begin inline asm
	fma.rn.f32 %f31755, %f32260, %f32773, %f31751;
	// end inline asm
	// begin inline asm
	fma.rn.f32 %f31759, %f32260, %f32773, %f31755;
	// end inline asm
	// begin inline asm
	fma.rn.f32 %f31763, %f32260, %f32773, %f31759;
	// end inline asm
	// begin inline asm
	fma.rn.f32 %f31767, %f32260, %f32773, %f31763;
	// end inline asm
	// begin inline asm
	fma.rn.f32 %f31771, %f32260, %f32773, %f31767;
	// end inline asm
	// begin inline asm
	fma.rn.f32 %f31775, %f32260, %f32773, %f31771;
	// end inline asm
	// begin inline asm
	fma.rn.f32 %f31779, %f32260, %f32773, %f31775;
	// end inline asm
	// begin inline asm
	fma.rn.f32 %f31783, %f32260, %f32773, %f31779;
	// end inline asm
	// begin inline asm
	fma.rn.f32 %f31787, %f32260, %f32773, %f31783;
	// end inline asm
	// begin inline asm
	fma.rn.f32 %f31791, %f32260, %f32773, %f31787;
	// end inline asm
	// begin inline asm
	fma.rn.f32 %f31795, %f32260, %f32773, %f31791;
	// end inline asm
	// begin inline asm
	fma.rn.f32 %f31799, %f32260, %f32773, %f31795;
	// end inline asm
	// begin inline asm
	fma.rn.f32 %f31803, %f32260, %f32773, %f31799;
	// end inline asm
	// begin inline asm
	fma.rn.f32 %f31807, %f32260, %f32773, %f31803;
	// end inline asm
	// begin inline asm
	fma.rn.f32 %f31811, %f32260, %f32773, %f31807;
	// end inline asm
	// begin inline asm
	fma.rn.f32 %f31815, %f32260, %f32773, %f31811;
	// end inline asm
	// begin inline asm
	fma.rn.f32 %f31819, %f32260, %f32773, %f31815;
	// end inline asm
	// begin inline asm
	fma.rn.f32 %f31823, %f32260, %f32773, %f31819;
	// end inline asm
	// begin inline asm
	fma.rn.f32 %f31827, %f32260, %f32773, %f31823;
	// end inline asm
	// begin inline asm
	fma.rn.f32 %f31831, %f32260, %f32773, %f31827;
	// end inline asm
	// begin inline asm
	fma.rn.f32 %f31835, %f32260, %f32773, %f31831;
	// end inline asm
	// begin inline asm
	fma.rn.f32 %f31839, %f32260, %f32773, %f31835;
	// end inline asm
	// begin inline asm
	fma.rn.f32 %f31843, %f32260, %f32773, %f31839;
	// end inline asm
	// begin inline asm
	fma.rn.f32 %f31847, %f32260, %f32773, %f31843;
	// end inline asm
	// begin inline asm
	fma.rn.f32 %f31851, %f32260, %f32773, %f31847;
	// end inline asm
	// begin inline asm
	fma.rn.f32 %f31855, %f32260, %f32773, %f31851;
	// end inline asm
	// begin inline asm
	fma.rn.f32 %f31859, %f32260, %f32773, %f31855;
	// end inline asm
	// begin inline asm
	fma.rn.f32 %f31863, %f32260, %f32773, %f31859;
	// end inline asm
	// begin inline asm
	fma.rn.f32 %f31867, %f32260, %f32773, %f31863;
	// end inline asm
	// begin inline asm
	fma.rn.f32 %f31871, %f32260, %f32773, %f31867;
	// end inline asm
	// begin inline asm
	fma.rn.f32 %f31875, %f32260, %f32773, %f31871;
	// end inline asm
	// begin inline asm
	fma.rn.f32 %f31879, %f32260, %f32773, %f31875;
	// end inline asm
	// begin inline asm
	fma.rn.f32 %f31883, %f32260, %f32773, %f31879;
	// end inline asm
	// begin inline asm
	fma.rn.f32 %f31887, %f32260, %f32773, %f31883;
	// end inline asm
	// begin inline asm
	fma.rn.f32 %f31891, %f32260, %f32773, %f31887;
	// end inline asm
	// begin inline asm
	fma.rn.f32 %f31895, %f32260, %f32773, %f31891;
	// end inline asm
	// begin inline asm
	fma.rn.f32 %f31899, %f32260, %f32773, %f31895;
	// end inline asm
	// begin inline asm
	fma.rn.f32 %f31903, %f32260, %f32773, %f31899;
	// end inline asm
	// begin inline asm
	fma.rn.f32 %f31907, %f32260, %f32773, %f31903;
	// end inline asm
	// begin inline asm
	fma.rn.f32 %f31911, %f32260, %f32773, %f31907;
	// end inline asm
	// begin inline asm
	fma.rn.f32 %f31915, %f32260, %f32773, %f31911;
	// end inline asm
	// begin inline asm
	fma.rn.f32 %f31919, %f32260, %f32773, %f31915;
	// end inline asm
	// begin inline asm
	fma.rn.f32 %f31923, %f32260, %f32773, %f31919;
	// end inline asm
	// begin inline asm
	fma.rn.f32 %f31927, %f32260, %f32773, %f31923;
	// end inline asm
	// begin inline asm
	fma.rn.f32 %f31931, %f32260, %f32773, %f31927;
	// end inline asm
	// begin inline asm
	fma.rn.f32 %f31935, %f32260, %f32773, %f31931;
	// end inline asm
	// begin inline asm
	fma.rn.f32 %f31939, %f32260, %f32773, %f31935;
	// end inline asm
	// begin inline asm
	fma.rn.f32 %f31943, %f32260, %f32773, %f31939;
	// end inline asm
	// begin inline asm
	fma.rn.f32 %f31947, %f32260, %f32773, %f31943;
	// end inline asm
	// begin inline asm
	fma.rn.f32 %f31951, %f32260, %f32773, %f31947;
	// end inline asm
	// begin inline asm
	fma.rn.f32 %f31955, %f32260, %f32773, %f31951;
	// end inline asm
	// begin inline asm
	fma.rn.f32 %f31959, %f32260, %f32773, %f31955;
	// end inline asm
	// begin inline asm
	fma.rn.f32 %f31963, %f32260, %f32773, %f31959;
	// end inline asm
	// begin inline asm
	fma.rn.f32 %f31967, %f32260, %f32773, %f31963;
	// end inline asm
	// begin inline asm
	fma.rn.f32 %f31971, %f32260, %f32773, %f31967;
	// end inline asm
	// begin inline asm
	fma.rn.f32 %f31975, %f32260, %f32773, %f31971;
	// end inline asm
	// begin inline asm
	fma.rn.f32 %f31979, %f32260, %f32773, %f31975;
	// end inline asm
	// begin inline asm
	fma.rn.f32 %f31983, %f32260, %f32773, %f31979;
	// end inline asm
	// begin inline asm
	fma.rn.f32 %f31987, %f32260, %f32773, %f31983;
	// end inline asm
	// begin inline asm
	fma.rn.f32 %f31991, %f32260, %f32773, %f31987;
	// end inline asm
	// begin inline asm
	fma.rn.f32 %f31995, %f32260, %f32773, %f31991;
	// end inline asm
	// begin inline asm
	fma.rn.f32 %f31999, %f32260, %f32773, %f31995;
	// end inline asm
	// begin inline asm
	fma.rn.f32 %f32003, %f32260, %f32773, %f31999;
	// end inline asm
	// begin inline asm
	fma.rn.f32 %f32007, %f32260, %f32773, %f32003;
	// end inline asm
	// begin inline asm
	fma.rn.f32 %f32011, %f32260, %f32773, %f32007;
	// end inline asm
	// begin inline asm
	fma.rn.f32 %f32015, %f32260, %f32773, %f32011;
	// end inline asm
	// begin inline asm
	fma.rn.f32 %f32019, %f32260, %f32773, %f32015;
	// end inline asm
	// begin inline asm
	fma.rn.f32 %f32023, %f32260, %f32773, %f32019;
	// end inline asm
	// begin inline asm
	fma.rn.f32 %f32027, %f32260, %f32773, %f32023;
	// end inline asm
	// begin inline asm
	fma.rn.f32 %f32031, %f32260, %f32773, %f32027;
	// end inline asm
	// begin inline asm
	fma.rn.f32 %f32035, %f32260, %f32773, %f32031;
	// end inline asm
	// begin inline asm
	fma.rn.f32 %f32039, %f32260, %f32773, %f32035;
	// end inline asm
	// begin inline asm
	fma.rn.f32 %f32043, %f32260, %f32773, %f32039;
	// end inline asm
	// begin inline asm
	fma.rn.f32 %f32047, %f32260, %f32773, %f32043;
	// end inline asm
	// begin inline asm
	fma.rn.f32 %f32051, %f32260, %f32773, %f32047;
	// end inline asm
	// begin inline asm
	fma.rn.f32 %f32055, %f32260, %f32773, %f32051;
	// end inline asm
	// begin inline asm
	fma.rn.f32 %f32059, %f32260, %f32773, %f32055;
	// end inline asm
	// begin inline asm
	fma.rn.f32 %f32063, %f32260, %f32773, %f32059;
	// end inline asm
	// begin inline asm
	fma.rn.f32 %f32067, %f32260, %f32773, %f32063;
	// end inline asm
	// begin inline asm
	fma.rn.f32 %f32071, %f32260, %f32773, %f32067;
	// end inline asm
	// begin inline asm
	fma.rn.f32 %f32075, %f32260, %f32773, %f32071;
	// end inline asm
	// begin inline asm
	fma.rn.f32 %f32079, %f32260, %f32773, %f32075;
	// end inline asm
	// begin inline asm
	fma.rn.f32 %f32083, %f32260, %f32773, %f32079;
	// end inline asm
	// begin inline asm
	fma.rn.f32 %f32087, %f32260, %f32773, %f32083;
	// end inline asm
	// begin inline asm
	fma.rn.f32 %f32091, %f32260, %f32773, %f32087;
	// end inline asm
	// begin inline asm
	fma.rn.f32 %f32095, %f32260, %f32773, %f32091;
	// end inline asm
	// begin inline asm
	fma.rn.f32 %f32099, %f32260, %f32773, %f32095;
	// end inline asm
	// begin inline asm
	fma.rn.f32 %f32103, %f32260, %f32773, %f32099;
	// end inline asm
	// begin inline asm
	fma.rn.f32 %f32107, %f32260, %f32773, %f32103;
	// end inline asm
	// begin inline asm
	fma.rn.f32 %f32111, %f32260, %f32773, %f32107;
	// end inline asm
	// begin inline asm
	fma.rn.f32 %f32115, %f32260, %f32773, %f32111;
	// end inline asm
	// begin inline asm
	fma.rn.f32 %f32119, %f32260, %f32773, %f32115;
	// end inline asm
	// begin inline asm
	fma.rn.f32 %f32123, %f32260, %f32773, %f32119;
	// end inline asm
	// begin inline asm
	fma.rn.f32 %f32127, %f32260, %f32773, %f32123;
	// end inline asm
	// begin inline asm
	fma.rn.f32 %f32131, %f32260, %f32773, %f32127;
	// end inline asm
	// begin inline asm
	fma.rn.f32 %f32135, %f32260, %f32773, %f32131;
	// end inline asm
	// begin inline asm
	fma.rn.f32 %f32139, %f32260, %f32773, %f32135;
	// end inline asm
	// begin inline asm
	fma.rn.f32 %f32143, %f32260, %f32773, %f32139;
	// end inline asm
	// begin inline asm
	fma.rn.f32 %f32147, %f32260, %f32773, %f32143;
	// end inline asm
	// begin inline asm
	fma.rn.f32 %f32151, %f32260, %f32773, %f32147;
	// end inline asm
	// begin inline asm
	fma.rn.f32 %f32155, %f32260, %f32773, %f32151;
	// end inline asm
	// begin inline asm
	fma.rn.f32 %f32159, %f32260, %f32773, %f32155;
	// end inline asm
	// begin inline asm
	fma.rn.f32 %f32163, %f32260, %f32773, %f32159;
	// end inline asm
	// begin inline asm
	fma.rn.f32 %f32167, %f32260, %f32773, %f32163;
	// end inline asm
	// begin inline asm
	fma.rn.f32 %f32171, %f32260, %f32773, %f32167;
	// end inline asm
	// begin inline asm
	fma.rn.f32 %f32175, %f32260, %f32773, %f32171;
	// end inline asm
	// begin inline asm
	fma.rn.f32 %f32179, %f32260, %f32773, %f32175;
	// end inline asm
	// begin inline asm
	fma.rn.f32 %f32183, %f32260, %f32773, %f32179;
	// end inline asm
	// begin inline asm
	fma.rn.f32 %f32187, %f32260, %f32773, %f32183;
	// end inline asm
	// begin inline asm
	fma.rn.f32 %f32191, %f32260, %f32773, %f32187;
	// end inline asm
	// begin inline asm
	fma.rn.f32 %f32195, %f32260, %f32773, %f32191;
	// end inline asm
	// begin inline asm
	fma.rn.f32 %f32199, %f32260, %f32773, %f32195;
	// end inline asm
	// begin inline asm
	fma.rn.f32 %f32203, %f32260, %f32773, %f32199;
	// end inline asm
	// begin inline asm
	fma.rn.f32 %f32207, %f32260, %f32773, %f32203;
	// end inline asm
	// begin inline asm
	fma.rn.f32 %f32211, %f32260, %f32773, %f32207;
	// end inline asm
	// begin inline asm
	fma.rn.f32 %f32215, %f32260, %f32773, %f32211;
	// end inline asm
	// begin inline asm
	fma.rn.f32 %f32219, %f32260, %f32773, %f32215;
	// end inline asm
	// begin inline asm
	fma.rn.f32 %f32223, %f32260, %f32773, %f32219;
	// end inline asm
	// begin inline asm
	fma.rn.f32 %f32227, %f32260, %f32773, %f32223;
	// end inline asm
	// begin inline asm
	fma.rn.f32 %f32231, %f32260, %f32773, %f32227;
	// end inline asm
	// begin inline asm
	fma.rn.f32 %f32235, %f32260, %f32773, %f32231;
	// end inline asm
	// begin inline asm
	fma.rn.f32 %f32239, %f32260, %f32773, %f32235;
	// end inline asm
	// begin inline asm
	fma.rn.f32 %f32243, %f32260, %f32773, %f32239;
	// end inline asm
	// begin inline asm
	fma.rn.f32 %f32247, %f32260, %f32773, %f32243;
	// end inline asm
	// begin inline asm
	fma.rn.f32 %f32251, %f32260, %f32773, %f32247;
	// end inline asm
	// begin inline asm
	fma.rn.f32 %f32255, %f32260, %f32773, %f32251;
	// end inline asm
	// begin inline asm
	fma.rn.f32 %f32259, %f32260, %f32773, %f32255;
	// end inline asm
	sin.approx.f32 	%f32772, %f32259;
	// begin inline asm
	fma.rn.f32 %f32263, %f32772, %f32773, %f32259;
	// end inline asm
	// begin inline asm
	fma.rn.f32 %f32267, %f32772, %f32773, %f32263;
	// end inline asm
	// begin inline asm
	fma.rn.f32 %f32271, %f32772, %f32773, %f32267;
	// end inline asm
	// begin inline asm
	fma.rn.f32 %f32275, %f32772, %f32773, %f32271;
	// end inline asm
	// begin inline asm
	fma.rn.f32 %f32279, %f32772, %f32773, %f32275;
	// end inline asm
	// begin inline asm
	fma.rn.f32 %f32283, %f32772, %f32773, %f32279;
	// end inline asm
	// begin inline asm
	fma.rn.f32 %f32287, %f32772, %f32773, %f32283;
	// end inline asm
	// begin inline asm
	fma.rn.f32 %f32291, %f32772, %f32773, %f32287;
	// end inline asm
	// begin inline asm
	fma.rn.f32 %f32295, %f32772, %f32773, %f32291;
	// end inline asm
	// begin inline asm
	fma.rn.f32 %f32299, %f32772, %f32773, %f32295;
	// end inline asm
	// begin inline asm
	fma.rn.f32 %f32303, %f32772, %f32773, %f32299;
	// end inline asm
	// begin inline asm
	fma.rn.f32 %f32307, %f32772, %f32773, %f32303;
	// end inline asm
	// begin inline asm
	fma.rn.f32 %f32311, %f32772, %f32773, %f32307;
	// end inline asm
	// begin inline asm
	fma.rn.f32 %f32315, %f32772, %f32773, %f32311;
	// end inline asm
	// begin inline asm
	fma.rn.f32 %f32319, %f32772, %f32773, %f32315;
	// end inline asm
	// begin inline asm
	fma.rn.f32 %f32323, %f32772, %f32773, %f32319;
	// end inline asm
	// begin inline asm
	fma.rn.f32 %f32327, %f32772, %f32773, %f32323;
	// end inline asm
	// begin inline asm
	fma.rn.f32 %f32331, %f32772, %f32773, %f32327;
	// end inline asm
	// begin inline asm
	fma.rn.f32 %f32335, %f32772, %f32773, %f32331;
	// end inline asm
	// begin inline asm
	fma.rn.f32 %f32339, %f32772, %f32773, %f32335;
	// end inline asm
	// begin inline asm
	fma.rn.f32 %f32343, %f32772, %f32773, %f32339;
	// end inline asm
	// begin inline asm
	fma.rn.f32 %f32347, %f32772, %f32773, %f32343;
	// end inline asm
	// begin inline asm
	fma.rn.f32 %f32351, %f32772, %f32773, %f32347;
	// end inline asm
	// begin inline asm
	fma.rn.f32 %f32355, %f32772, %f32773, %f32351;
	// end inline asm
	// begin inline asm
	fma.rn.f32 %f32359, %f32772, %f32773, %f32355;
	// end inline asm
	// begin inline asm
	fma.rn.f32 %f32363, %f32772, %f32773, %f32359;
	// end inline asm
	// begin inline asm
	fma.rn.f32 %f32367, %f32772, %f32773, %f32363;
	// end inline asm
	// begin inline asm
	fma.rn.f32 %f32371, %f32772, %f32773, %f32367;
	// end inline asm
	// begin inline asm
	fma.rn.f32 %f32375, %f32772, %f32773, %f32371;
	// end inline asm
	// begin inline asm
	fma.rn.f32 %f32379, %f32772, %f32773, %f32375;
	// end inline asm
	// begin inline asm
	fma.rn.f32 %f32383, %f32772, %f32773, %f32379;
	// end inline asm
	// begin inline asm
	fma.rn.f32 %f32387, %f32772, %f32773, %f32383;
	// end inline asm
	// begin inline asm
	fma.rn.f32 %f32391, %f32772, %f32773, %f32387;
	// end inline asm
	// begin inline asm
	fma.rn.f32 %f32395, %f32772, %f32773, %f32391;
	// end inline asm
	// begin inline asm
	fma.rn.f32 %f32399, %f32772, %f32773, %f32395;
	// end inline asm
	// begin inline asm
	fma.rn.f32 %f32403, %f32772, %f32773, %f32399;
	// end inline asm
	// begin inline asm
	fma.rn.f32 %f32407, %f32772, %f32773, %f32403;
	// end inline asm
	// begin inline asm
	fma.rn.f32 %f32411, %f32772, %f32773, %f32407;
	// end inline asm
	// begin inline asm
	fma.rn.f32 %f32415, %f32772, %f32773, %f32411;
	// end inline asm
	// begin inline asm
	fma.rn.f32 %f32419, %f32772, %f32773, %f32415;
	// end inline asm
	// begin inline asm
	fma.rn.f32 %f32423, %f32772, %f32773, %f32419;
	// end inline asm
	// begin inline asm
	fma.rn.f32 %f32427, %f32772, %f32773, %f32423;
	// end inline asm
	// begin inline asm
	fma.rn.f32 %f32431, %f32772, %f32773, %f32427;
	// end inline asm
	// begin inline asm
	fma.rn.f32 %f32435, %f32772, %f32773, %f32431;
	// end inline asm
	// begin inline asm
	fma.rn.f32 %f32439, %f32772, %f32773, %f32435;
	// end inline asm
	// begin inline asm
	fma.rn.f32 %f32443, %f32772, %f32773, %f32439;
	// end inline asm
	// begin inline asm
	fma.rn.f32 %f32447, %f32772, %f32773, %f32443;
	// end inline asm
	// begin inline asm
	fma.rn.f32 %f32451, %f32772, %f32773, %f32447;
	// end inline asm
	// begin inline asm
	fma.rn.f32 %f32455, %f32772, %f32773, %f32451;
	// end inline asm
	// begin inline asm
	fma.rn.f32 %f32459, %f32772, %f32773, %f32455;
	// end inline asm
	// begin inline asm
	fma.rn.f32 %f32463, %f32772, %f32773, %f32459;
	// end inline asm
	// begin inline asm
	fma.rn.f32 %f32467, %f32772, %f32773, %f32463;
	// end inline asm
	// begin inline asm
	fma.rn.f32 %f32471, %f32772, %f32773, %f32467;
	// end inline asm
	// begin inline asm
	fma.rn.f32 %f32475, %f32772, %f32773, %f32471;
	// end inline asm
	// begin inline asm
	fma.rn.f32 %f32479, %f32772, %f32773, %f32475;
	// end inline asm
	// begin inline asm
	fma.rn.f32 %f32483, %f32772, %f32773, %f32479;
	// end inline asm
	// begin inline asm
	fma.rn.f32 %f32487, %f32772, %f32773, %f32483;
	// end inline asm
	// begin inline asm
	fma.rn.f32 %f32491, %f32772, %f32773, %f32487;
	// end inline asm
	// begin inline asm
	fma.rn.f32 %f32495, %f32772, %f32773, %f32491;
	// end inline asm
	// begin inline asm
	fma.rn.f32 %f32499, %f32772, %f32773, %f32495;
	// end inline asm
	// begin inline asm
	fma.rn.f32 %f32503, %f32772, %f32773, %f32499;
	// end inline asm
	// begin inline asm
	fma.rn.f32 %f32507, %f32772, %f32773, %f32503;
	// end inline asm
	// begin inline asm
	fma.rn.f32 %f32511, %f32772, %f32773, %f32507;
	// end inline asm
	// begin inline asm
	fma.rn.f32 %f32515, %f32772, %f32773, %f32511;
	// end inline asm
	// begin inline asm
	fma.rn.f32 %f32519, %f32772, %f32773, %f32515;
	// end inline asm
	// begin inline asm
	fma.rn.f32 %f32523, %f32772, %f32773, %f32519;
	// end inline asm
	// begin inline asm
	fma.rn.f32 %f32527, %f32772, %f32773, %f32523;
	// end inline asm
	// begin inline asm
	fma.rn.f32 %f32531, %f32772, %f32773, %f32527;
	// end inline asm
	// begin inline asm
	fma.rn.f32 %f32535, %f32772, %f32773, %f32531;
	// end inline asm
	// begin inline asm
	fma.rn.f32 %f32539, %f32772, %f32773, %f32535;
	// end inline asm
	// begin inline asm
	fma.rn.f32 %f32543, %f32772, %f32773, %f32539;
	// end inline asm
	// begin inline asm
	fma.rn.f32 %f32547, %f32772, %f32773, %f32543;
	// end inline asm
	// begin inline asm
	fma.rn.f32 %f32551, %f32772, %f32773, %f32547;
	// end inline asm
	// begin inline asm
	fma.rn.f32 %f32555, %f32772, %f32773, %f32551;
	// end inline asm
	// begin inline asm
	fma.rn.f32 %f32559, %f32772, %f32773, %f32555;
	// end inline asm
	// begin inline asm
	fma.rn.f32 %f32563, %f32772, %f32773, %f32559;
	// end inline asm
	// begin inline asm
	fma.rn.f32 %f32567, %f32772, %f32773, %f32563;
	// end inline asm
	// begin inline asm
	fma.rn.f32 %f32571, %f32772, %f32773, %f32567;
	// end inline asm
	// begin inline asm
	fma.rn.f32 %f32575, %f32772, %f32773, %f32571;
	// end inline asm
	// begin inline asm
	fma.rn.f32 %f32579, %f32772, %f32773, %f32575;
	// end inline asm
	// begin inline asm
	fma.rn.f32 %f32583, %f32772, %f32773, %f32579;
	// end inline asm
	// begin inline asm
	fma.rn.f32 %f32587, %f32772, %f32773, %f32583;
	// end inline asm
	// begin inline asm
	fma.rn.f32 %f32591, %f32772, %f32773, %f32587;
	// end inline asm
	// begin inline asm
	fma.rn.f32 %f32595, %f32772, %f32773, %f32591;
	// end inline asm
	// begin inline asm
	fma.rn.f32 %f32599, %f32772, %f32773, %f32595;
	// end inline asm
	// begin inline asm
	fma.rn.f32 %f32603, %f32772, %f32773, %f32599;
	// end inline asm
	// begin inline asm
	fma.rn.f32 %f32607, %f32772, %f32773, %f32603;
	// end inline asm
	// begin inline asm
	fma.rn.f32 %f32611, %f32772, %f32773, %f32607;
	// end inline asm
	// begin inline asm
	fma.rn.f32 %f32615, %f32772, %f32773, %f32611;
	// end inline asm
	// begin inline asm
	fma.rn.f32 %f32619, %f32772, %f32773, %f32615;
	// end inline asm
	// begin inline asm
	fma.rn.f32 %f32623, %f32772, %f32773, %f32619;
	// end inline asm
	// begin inline asm
	fma.rn.f32 %f32627, %f32772, %f32773, %f32623;
	// end inline asm
	// begin inline asm
	fma.rn.f32 %f32631, %f32772, %f32773, %f32627;
	// end inline asm
	// begin inline asm
	fma.rn.f32 %f32635, %f32772, %f32773, %f32631;
	// end inline asm
	// begin inline asm
	fma.rn.f32 %f32639, %f32772, %f32773, %f32635;
	// end inline asm
	// begin inline asm
	fma.rn.f32 %f32643, %f32772, %f32773, %f32639;
	// end inline asm
	// begin inline asm
	fma.rn.f32 %f32647, %f32772, %f32773, %f32643;
	// end inline asm
	// begin inline asm
	fma.rn.f32 %f32651, %f32772, %f32773, %f32647;
	// end inline asm
	// begin inline asm
	fma.rn.f32 %f32655, %f32772, %f32773, %f32651;
	// end inline asm
	// begin inline asm
	fma.rn.f32 %f32659, %f32772, %f32773, %f32655;
	// end inline asm
	// begin inline asm
	fma.rn.f32 %f32663, %f32772, %f32773, %f32659;
	// end inline asm
	// begin inline asm
	fma.rn.f32 %f32667, %f32772, %f32773, %f32663;
	// end inline asm
	// begin inline asm
	fma.rn.f32 %f32671, %f32772, %f32773, %f32667;
	// end inline asm
	// begin inline asm
	fma.rn.f32 %f32675, %f32772, %f32773, %f32671;
	// end inline asm
	// begin inline asm
	fma.rn.f32 %f32679, %f32772, %f32773, %f32675;
	// end inline asm
	// begin inline asm
	fma.rn.f32 %f32683, %f32772, %f32773, %f32679;
	// end inline asm
	// begin inline asm
	fma.rn.f32 %f32687, %f32772, %f32773, %f32683;
	// end inline asm
	// begin inline asm
	fma.rn.f32 %f32691, %f32772, %f32773, %f32687;
	// end inline asm
	// begin inline asm
	fma.rn.f32 %f32695, %f32772, %f32773, %f32691;
	// end inline asm
	// begin inline asm
	fma.rn.f32 %f32699, %f32772, %f32773, %f32695;
	// end inline asm
	// begin inline asm
	fma.rn.f32 %f32703, %f32772, %f32773, %f32699;
	// end inline asm
	// begin inline asm
	fma.rn.f32 %f32707, %f32772, %f32773, %f32703;
	// end inline asm
	// begin inline asm
	fma.rn.f32 %f32711, %f32772, %f32773, %f32707;
	// end inline asm
	// begin inline asm
	fma.rn.f32 %f32715, %f32772, %f32773, %f32711;
	// end inline asm
	// begin inline asm
	fma.rn.f32 %f32719, %f32772, %f32773, %f32715;
	// end inline asm
	// begin inline asm
	fma.rn.f32 %f32723, %f32772, %f32773, %f32719;
	// end inline asm
	// begin inline asm
	fma.rn.f32 %f32727, %f32772, %f32773, %f32723;
	// end inline asm
	// begin inline asm
	fma.rn.f32 %f32731, %f32772, %f32773, %f32727;
	// end inline asm
	// begin inline asm
	fma.rn.f32 %f32735, %f32772, %f32773, %f32731;
	// end inline asm
	// begin inline asm
	fma.rn.f32 %f32739, %f32772, %f32773, %f32735;
	// end inline asm
	// begin inline asm
	fma.rn.f32 %f32743, %f32772, %f32773, %f32739;
	// end inline asm
	// begin inline asm
	fma.rn.f32 %f32747, %f32772, %f32773, %f32743;
	// end inline asm
	// begin inline asm
	fma.rn.f32 %f32751, %f32772, %f32773, %f32747;
	// end inline asm
	// begin inline asm
	fma.rn.f32 %f32755, %f32772, %f32773, %f32751;
	// end inline asm
	// begin inline asm
	fma.rn.f32 %f32759, %f32772, %f32773, %f32755;
	// end inline asm
	// begin inline asm
	fma.rn.f32 %f32763, %f32772, %f32773, %f32759;
	// end inline asm
	// begin inline asm
	fma.rn.f32 %f32767, %f32772, %f32773, %f32763;
	// end inline asm
	// begin inline asm
	fma.rn.f32 %f32782, %f32772, %f32773, %f32767;
	// end inline asm
	sin.approx.f32 	%f32783, %f32782;
	add.s32 	%r9, %r9, 8;
	setp.ne.s32 	%p1, %r9, 4096;
	@%p1 bra 	$L__BB10_1;
	cos.approx.f32 	%f32775, %f32782;
	add.s32 	%r5, %r1, 1;
	cvt.rn.f32.u32 	%f32776, %r5;
	cvta.to.global.u64 	%rd2, %rd1;
	add.f32 	%f32777, %f32782, %f32776;
	add.f32 	%f32778, %f32783, %f32777;
	add.f32 	%f32779, %f32775, %f32778;
	add.f32 	%f32780, %f32779, 0f40400000;
	add.f32 	%f32781, %f32780, 0f40800000;
	mov.u32 	%r6, %ctaid.x;
	mov.u32 	%r7, %ntid.x;
	mad.lo.s32 	%r8, %r6, %r7, %r1;
	mul.wide.u32 	%rd3, %r8, 4;
	add.s64 	%rd4, %rd2, %rd3;
	st.global.f32 	[%rd4], %f32781;
	ret;

}


// ===== COMPILED SASS (sm_100) =====

	.target	sm_100

	.elftype	@"ET_EXEC"


//--------------------- .note.nv.tkinfo           --------------------------
	.section	.note.nv.tkinfo,"",@"SHT_NOTE"
	.sectionflags	@"SHF_NOTE_NV_TKINFO"
	.tkinfo
        /*0018*/ 	.word	0x00000002
        /*0030*/ 	.string	""
        /*0030*/ 	.string	"ptxas"
        /*0030*/ 	.string	"Cuda compilation tools, release 13.0, V13.0.88"
        /*0030*/ 	.string	"Build cuda_13.0.r13.0/compiler.36424714_0"
        /*0030*/ 	.string	"-arch sm_100 -m 64 "



//--------------------- .note.nv.cuinfo           --------------------------
	.section	.note.nv.cuinfo,"",@"SHT_NOTE"
	.sectionflags	@"SHF_NOTE_NV_CUINFO"
        /*0018*/ 	.short	0x0002
        /*001a*/ 	.short	0x0064
        /*001c*/ 	.short	0x0082
	.zero		2


//--------------------- .nv.info                  --------------------------
	.section	.nv.info,"",@"SHT_CUDA_INFO"
	.align	4


	//----- nvinfo : EIATTR_REGCOUNT
	.align		4
        /*0000*/ 	.byte	0x04, 0x2f
        /*0002*/ 	.short	(.L_1 - .L_0)
	.align		4
.L_0:
        /*0004*/ 	.word	index@(_Z19fp32_sincos_sfu_1_8Pf)
        /*0008*/ 	.word	0x0000000c


	//----- nvinfo : EIATTR_FRAME_SIZE
	.align		4
.L_1:
        /*000c*/ 	.byte	0x04, 0x11
        /*000e*/ 	.short	(.L_3 - .L_2)
	.align		4
.L_2:
        /*0010*/ 	.word	index@(_Z19fp32_sincos_sfu_1_8Pf)
        /*0014*/ 	.word	0x00000000


	//----- nvinfo : EIATTR_REGCOUNT
	.align		4
.L_3:
        /*0018*/ 	.byte	0x04, 0x2f
        /*001a*/ 	.short	(.L_5 - .L_4)
	.align		4
.L_4:
        /*001c*/ 	.word	index@(_Z19fp32_sincos_sfu_1_4Pf)
        /*0020*/ 	.word	0x0000000c


	//----- nvinfo : EIATTR_FRAME_SIZE
	.align		4
.L_5:
        /*0024*/ 	.byte	0x04, 0x11
        /*0026*/ 	.short	(.L_7 - .L_6)
	.align		4
.L_6:
        /*0028*/ 	.word	index@(_Z19fp32_sincos_sfu_1_4Pf)
        /*002c*/ 	.word	0x00000000


	//----- nvinfo : EIATTR_REGCOUNT
	.align		4
.L_7:
        /*0030*/ 	.byte	0x04, 0x2f
        /*0032*/ 	.short	(.L_9 - .L_8)
	.align		4
.L_8:
        /*0034*/ 	.word	index@(_Z19fp32_sincos_sfu_1_2Pf)
        /*0038*/ 	.word	0x0000000c


	//----- nvinfo : EIATTR_FRAME_SIZE
	.align		4
.L_9:
        /*003c*/ 	.byte	0x04, 0x11
        /*003e*/ 	.short	(.L_11 - .L_10)
	.align		4
.L_10:
        /*0040*/ 	.word	index@(_Z19fp32_sincos_sfu_1_2Pf)
        /*0044*/ 	.word	0x00000000


	//----- nvinfo : EIATTR_REGCOUNT
	.align		4
.L_11:
        /*0048*/ 	.byte	0x04, 0x2f
        /*004a*/ 	.short	(.L_13 - .L_12)
	.align		4
.L_12:
        /*004c*/ 	.word	index@(_Z19fp32_sincos_sfu_1_1Pf)
        /*0050*/ 	.word	0x0000000c


	//----- nvinfo : EIATTR_FRAME_SIZE
	.align		4
.L_13:
        /*0054*/ 	.byte	0x04, 0x11
        /*0056*/ 	.short	(.L_15 - .L_14)
	.align		4
.L_14:
        /*0058*/ 	.word	index@(_Z19fp32_sincos_sfu_1_1Pf)
        /*005c*/ 	.word	0x00000000


	//----- nvinfo : EIATTR_REGCOUNT
	.align		4
.L_15:
        /*0060*/ 	.byte	0x04, 0x2f
        /*0062*/ 	.short	(.L_17 - .L_16)
	.align		4
.L_16:
        /*0064*/ 	.word	index@(_Z19fp32_sincos_sfu_2_1Pf)
        /*0068*/ 	.word	0x0000000c


	//----- nvinfo : EIATTR_FRAME_SIZE
	.align		4
.L_17:
        /*006c*/ 	.byte	0x04, 0x11
        /*006e*/ 	.short	(.L_19 - .L_18)
	.align		4
.L_18:
        /*0070*/ 	.word	index@(_Z19fp32_sincos_sfu_2_1Pf)
        /*0074*/ 	.word	0x00000000


	//----- nvinfo : EIATTR_REGCOUNT
	.align		4
.L_19:
        /*0078*/ 	.byte	0x04, 0x2f
        /*007a*/ 	.short	(.L_21 - .L_20)
	.align		4
.L_20:
        /*007c*/ 	.word	index@(_Z19fp32_sincos_sfu_4_1Pf)
        /*0080*/ 	.word	0x0000000c


	//----- nvinfo : EIATTR_FRAME_SIZE
	.align		4
.L_21:
        /*0084*/ 	.byte	0x04, 0x11
        /*0086*/ 	.short	(.L_23 - .L_22)
	.align		4
.L_22:
        /*0088*/ 	.word	index@(_Z19fp32_sincos_sfu_4_1Pf)
        /*008c*/ 	.word	0x00000000


	//----- nvinfo : EIATTR_REGCOUNT
	.align		4
.L_23:
        /*0090*/ 	.byte	0x04, 0x2f
        /*0092*/ 	.short	(.L_25 - .L_24)
	.align		4
.L_24:
        /*0094*/ 	.word	index@(_Z19fp32_sincos_sfu_8_1Pf)
        /*0098*/ 	.word	0x0000000c


	//----- nvinfo : EIATTR_FRAME_SIZE
	.align		4
.L_25:
        /*009c*/ 	.byte	0x04, 0x11
        /*009e*/ 	.short	(.L_27 - .L_26)
	.align		4
.L_26:
        /*00a0*/ 	.word	index@(_Z19fp32_sincos_sfu_8_1Pf)
        /*00a4*/ 	.word	0x00000000


	//----- nvinfo : EIATTR_REGCOUNT
	.align		4
.L_27:
        /*00a8*/ 	.byte	0x04, 0x2f
        /*00aa*/ 	.short	(.L_29 - .L_28)
	.align		4
.L_28:
        /*00ac*/ 	.word	index@(_Z20fp32_sincos_sfu_16_1Pf)
        /*00b0*/ 	.word	0x0000000c


	//----- nvinfo : EIATTR_FRAME_SIZE
	.align		4
.L_29:
        /*00b4*/ 	.byte	0x04, 0x11
        /*00b6*/ 	.short	(.L_31 - .L_30)
	.align		4
.L_30:
        /*00b8*/ 	.word	index@(_Z20fp32_sincos_sfu_16_1Pf)
        /*00bc*/ 	.word	0x00000000


	//----- nvinfo : EIATTR_REGCOUNT
	.align		4
.L_31:
        /*00c0*/ 	.byte	0x04, 0x2f
        /*00c2*/ 	.short	(.L_33 - .L_32)
	.align		4
.L_32:
        /*00c4*/ 	.word	index@(_Z20fp32_sincos_sfu_32_1Pf)
        /*00c8*/ 	.word	0x0000000c


	//----- nvinfo : EIATTR_FRAME_SIZE
	.align		4
.L_33:
        /*00cc*/ 	.byte	0x04, 0x11
        /*00ce*/ 	.short	(.L_35 - .L_34)
	.align		4
.L_34:
        /*00d0*/ 	.word	index@(_Z20fp32_sincos_sfu_32_1Pf)
        /*00d4*/ 	.word	0x00000000


	//----- nvinfo : EIATTR_REGCOUNT
	.align		4
.L_35:
        /*00d8*/ 	.byte	0x04, 0x2f
        /*00da*/ 	.short	(.L_37 - .L_36)
	.align		4
.L_36:
        /*00dc*/ 	.word	index@(_Z20fp32_sincos_sfu_64_1Pf)
        /*00e0*/ 	.word	0x0000000c


	//----- nvinfo : EIATTR_FRAME_SIZE
	.align		4
.L_37:
        /*00e4*/ 	.byte	0x04, 0x11
        /*00e6*/ 	.short	(.L_39 - .L_38)
	.align		4
.L_38:
        /*00e8*/ 	.word	index@(_Z20fp32_sincos_sfu_64_1Pf)
        /*00ec*/ 	.word	0x00000000


	//----- nvinfo : EIATTR_REGCOUNT
	.align		4
.L_39:
        /*00f0*/ 	.byte	0x04, 0x2f
        /*00f2*/ 	.short	(.L_41 - .L_40)
	.align		4
.L_40:
        /*00f4*/ 	.word	index@(_Z21fp32_sincos_sfu_128_1Pf)
        /*00f8*/ 	.word	0x0000000c


	//----- nvinfo : EIATTR_FRAME_SIZE
	.align		4
.L_41:
        /*00fc*/ 	.byte	0x04, 0x11
        /*00fe*/ 	.short	(.L_43 - .L_42)
	.align		4
.L_42:
        /*0100*/ 	.word	index@(_Z21fp32_sincos_sfu_128_1Pf)
        /*0104*/ 	.word	0x00000000


	//----- nvinfo : EIATTR_MIN_STACK_SIZE
	.align		4
.L_43:
        /*0108*/ 	.byte	0x04, 0x12
        /*010a*/ 	.short	(.L_45 - .L_44)
	.align		4
.L_44:
        /*010c*/ 	.word	index@(_Z21fp32_sincos_sfu_128_1Pf)
        /*0110*/ 	.word	0x00000000


	//----- nvinfo : EIATTR_MIN_STACK_SIZE
	.align		4
.L_45:
        /*0114*/ 	.byte	0x04, 0x12
        /*0116*/ 	.short	(.L_47 - .L_46)
	.align		4
.L_46:
        /*0118*/ 	.word	index@(_Z20fp32_sincos_sfu_64_1Pf)
        /*011c*/ 	.word	0x00000000


	//----- nvinfo : EIATTR_MIN_STACK_SIZE
	.align		4
.L_47:
        /*0120*/ 	.byte	0x04, 0x12
        /*0122*/ 	.short	(.L_49 - .L_48)
	.align		4
.L_48:
        /*0124*/ 	.word	index@(_Z20fp32_sincos_sfu_32_1Pf)
        /*0128*/ 	.word	0x00000000


	//----- nvinfo : EIATTR_MIN_STACK_SIZE
	.align		4
.L_49:
        /*012c*/ 	.byte	0x04, 0x12
        /*012e*/ 	.short	(.L_51 - .L_50)
	.align		4
.L_50:
        /*0130*/ 	.word	index@(_Z20fp32_sincos_sfu_16_1Pf)
        /*0134*/ 	.word	0x00000000


	//----- nvinfo : EIATTR_MIN_STACK_SIZE
	.align		4
.L_51:
        /*0138*/ 	.byte	0x04, 0x12
        /*013a*/ 	.short	(.L_53 - .L_52)
	.align		4
.L_52:
        /*013c*/ 	.word	index@(_Z19fp32_sincos_sfu_8_1Pf)
        /*0140*/ 	.word	0x00000000


	//----- nvinfo : EIATTR_MIN_STACK_SIZE
	.align		4
.L_53:
        /*0144*/ 	.byte	0x04, 0x12
        /*0146*/ 	.short	(.L_55 - .L_54)
	.align		4
.L_54:
        /*0148*/ 	.word	index@(_Z19fp32_sincos_sfu_4_1Pf)
        /*014c*/ 	.word	0x00000000


	//----- nvinfo : EIATTR_MIN_STACK_SIZE
	.align		4
.L_55:
        /*0150*/ 	.byte	0x04, 0x12
        /*0152*/ 	.short	(.L_57 - .L_56)
	.align		4
.L_56:
        /*0154*/ 	.word	index@(_Z19fp32_sincos_sfu_2_1Pf)
        /*0158*/ 	.word	0x00000000


	//----- nvinfo : EIATTR_MIN_STACK_SIZE
	.align		4
.L_57:
        /*015c*/ 	.byte	0x04, 0x12
        /*015e*/ 	.short	(.L_59 - .L_58)
	.align		4
.L_58:
        /*0160*/ 	.word	index@(_Z19fp32_sincos_sfu_1_1Pf)
        /*0164*/ 	.word	0x00000000


	//----- nvinfo : EIATTR_MIN_STACK_SIZE
	.align		4
.L_59:
        /*0168*/ 	.byte	0x04, 0x12
        /*016a*/ 	.short	(.L_61 - .L_60)
	.align		4
.L_60:
        /*016c*/ 	.word	index@(_Z19fp32_sincos_sfu_1_2Pf)
        /*0170*/ 	.word	0x00000000


	//----- nvinfo : EIATTR_MIN_STACK_SIZE
	.align		4
.L_61:
        /*0174*/ 	.byte	0x04, 0x12
        /*0176*/ 	.short	(.L_63 - .L_62)
	.align		4
.L_62:
        /*0178*/ 	.word	index@(_Z19fp32_sincos_sfu_1_4Pf)
        /*017c*/ 	.word	0x00000000


	//----- nvinfo : EIATTR_MIN_STACK_SIZE
	.align		4
.L_63:
        /*0180*/ 	.byte	0x04, 0x12
        /*0182*/ 	.short	(.L_65 - .L_64)
	.align		4
.L_64:
        /*0184*/ 	.word	index@(_Z19fp32_sincos_sfu_1_8Pf)
        /*0188*/ 	.word	0x00000000
.L_65:


//--------------------- .nv.compat                --------------------------
	.section	.nv.compat,"",@"SHT_CUDA_COMPAT_INFO"
	.align	4
        /*0000*/ 	.byte	0x02, 0x09, 0x00, 0x00, 0x02, 0x02, 0x01, 0x00, 0x02, 0x05, 0x05, 0x00, 0x03, 0x07, 0x01, 0x01
        /*0010*/ 	.byte	0x02, 0x03, 0x00, 0x00, 0x02, 0x06, 0x01, 0x00, 0x04, 0x0b, 0x08, 0x00, 0x09, 0x00, 0x00, 0x00
        /*0020*/ 	.byte	0x00, 0x00, 0x00, 0x00


//--------------------- .nv.info._Z21fp32_sincos_sfu_128_1Pf --------------------------
	.section	.nv.info._Z21fp32_sincos_sfu_128_1Pf,"",@"SHT_CUDA_INFO"
	.sectionflags	@""
	.align	4


	//----- nvinfo : EIATTR_CUDA_API_VERSION
	.align		4
        /*0000*/ 	.byte	0x04, 0x37
        /*0002*/ 	.short	(.L_67 - .L_66)
.L_66:
        /*0004*/ 	.word	0x00000082


	//----- nvinfo : EIATTR_KPARAM_INFO
	.align		4
.L_67:
        /*0008*/ 	.byte	0x04, 0x17
        /*000a*/ 	.short	(.L_69 - .L_68)
.L_68:
        /*000c*/ 	.word	0x00000000
        /*0010*/ 	.short	0x0000
        /*0012*/ 	.short	0x0000
        /*0014*/ 	.byte	0x00, 0xf5, 0x21, 0x00


	//----- nvinfo : EIATTR_SPARSE_MMA_MASK
	.align		4
.L_69:
        /*0018*/ 	.byte	0x03, 0x50
        /*001a*/ 	.short	0x0000


	//----- nvinfo : EIATTR_MAXREG_COUNT
	.align		4
        /*001c*/ 	.byte	0x03, 0x1b
        /*001e*/ 	.short	0x00ff


	//----- nvinfo : EIATTR_MERCURY_ISA_VERSION
	.align		4
        /*0020*/ 	.byte	0x03, 0x5f
        /*0022*/ 	.short	0x0101


	//----- nvinfo : EIATTR_VRC_CTA_INIT_COUNT
	.align		4
        /*0024*/ 	.byte	0x02, 0x4a
	.zero		1
	.zero		1


	//----- nvinfo : EIATTR_EXIT_INSTR_OFFSETS
	.align		4
        /*0028*/ 	.byte	0x04, 0x1c
        /*002a*/ 	.short	(.L_71 - .L_70)


	//   ....[0]....
.L_70:
        /*002c*/ 	.word	0x00020980


	//----- nvinfo : EIATTR_CBANK_PARAM_SIZE
	.align		4
.L_71:
        /*0030*/ 	.byte	0x03, 0x19
        /*0032*/ 	.short	0x0008


	//----- nvinfo : EIATTR_PARAM_CBANK
	.align		4
        /*0034*/ 	.byte	0x04, 0x0a
        /*0036*/ 	.short	(.L_73 - .L_72)
	.align		4
.L_72:
        /*0038*/ 	.word	index@(.nv.constant0._Z21fp32_sincos_sfu_128_1Pf)
        /*003c*/ 	.short	0x0380
        /*003e*/ 	.short	0x0008


	//----- nvinfo : EIATTR_SW_WAR
	.align		4
.L_73:
        /*0040*/ 	.byte	0x04, 0x36
        /*0042*/ 	.short	(.L_75 - .L_74)
.L_74:
        /*0044*/ 	.word	0x00000008
.L_75:


//--------------------- .nv.info._Z20fp32_sincos_sfu_64_1Pf --------------------------
	.section	.nv.info._Z20fp32_sincos_sfu_64_1Pf,"",@"SHT_CUDA_INFO"
	.sectionflags	@""
	.align	4


	//----- nvinfo : EIATTR_CUDA_API_VERSION
	.align		4
        /*0000*/ 	.byte	0x04, 0x37
        /*0002*/ 	.short	(.L_77 - .L_76)
.L_76:
        /*0004*/ 	.word	0x00000082


	//----- nvinfo : EIATTR_KPARAM_INFO
	.align		4
.L_77:
        /*0008*/ 	.byte	0x04, 0x17
        /*000a*/ 	.short	(.L_79 - .L_78)
.L_78:
        /*000c*/ 	.word	0x00000000
        /*0010*/ 	.short	0x0000
        /*0012*/ 	.short	0x0000
        /*0014*/ 	.byte	0x00, 0xf5, 0x21, 0x00


	//----- nvinfo : EIATTR_SPARSE_MMA_MASK
	.align		4
.L_79:
        /*0018*/ 	.byte	0x03, 0x50
        /*001a*/ 	.short	0x0000


	//----- nvinfo : EIATTR_MAXREG_COUNT
	.align		4
        /*001c*/ 	.byte	0x03, 0x1b
        /*001e*/ 	.short	0x00ff


	//----- nvinfo : EIATTR_MERCURY_ISA_VERSION
	.align		4
        /*0020*/ 	.byte	0x03, 0x5f
        /*0022*/ 	.short	0x0101


	//----- nvinfo : EIATTR_VRC_CTA_INIT_COUNT
	.align		4
        /*0024*/ 	.byte	0x02, 0x4a
	.zero		1
	.zero		1


	//----- nvinfo : EIATTR_EXIT_INSTR_OFFSETS
	.align		4
        /*0028*/ 	.byte	0x04, 0x1c
        /*002a*/ 	.short	(.L_81 - .L_80)


	//   ....[0]....
.L_80:
        /*002c*/ 	.word	0x00010980


	//----- nvinfo : EIATTR_CBANK_PARAM_SIZE
	.align		4
.L_81:
        /*0030*/ 	.byte	0x03, 0x19
        /*0032*/ 	.short	0x0008


	//----- nvinfo : EIATTR_PARAM_CBANK
	.align		4
        /*0034*/ 	.byte	0x04, 0x0a
        /*0036*/ 	.short	(.L_83 - .L_82)
	.align		4
.L_82:
        /*0038*/ 	.word	index@(.nv.constant0._Z20fp32_sincos_sfu_64_1Pf)
        /*003c*/ 	.short	0x0380
        /*003e*/ 	.short	0x0008


	//----- nvinfo : EIATTR_SW_WAR
	.align		4
.L_83:
        /*0040*/ 	.byte	0x04, 0x36
        /*0042*/ 	.short	(.L_85 - .L_84)
.L_84:
        /*0044*/ 	.word	0x00000008
.L_85:


//--------------------- .nv.info._Z20fp32_sincos_sfu_32_1Pf --------------------------
	.section	.nv.info._Z20fp32_sincos_sfu_32_1Pf,"",@"SHT_CUDA_INFO"
	.sectionflags	@""
	.align	4


	//----- nvinfo : EIATTR_CUDA_API_VERSION
	.align		4
        /*0000*/ 	.byte	0x04, 0x37
        /*0002*/ 	.short	(.L_87 - .L_86)
.L_86:
        /*0004*/ 	.word	0x00000082


	//----- nvinfo : EIATTR_KPARAM_INFO
	.align		4
.L_87:
        /*0008*/ 	.byte	0x04, 0x17
        /*000a*/ 	.short	(.L_89 - .L_88)
.L_88:
        /*000c*/ 	.word	0x00000000
        /*0010*/ 	.short	0x0000
        /*0012*/ 	.short	0x0000
        /*0014*/ 	.byte	0x00, 0xf5, 0x21, 0x00


	//----- nvinfo : EIATTR_SPARSE_MMA_MASK
	.align		4
.L_89:
        /*0018*/ 	.byte	0x03, 0x50
        /*001a*/ 	.short	0x0000


	//----- nvinfo : EIATTR_MAXREG_COUNT
	.align		4
        /*001c*/ 	.byte	0x03, 0x1b
        /*001e*/ 	.short	0x00ff


	//----- nvinfo : EIATTR_MERCURY_ISA_VERSION
	.align		4
        /*0020*/ 	.byte	0x03, 0x5f
        /*0022*/ 	.short	0x0101


	//----- nvinfo : EIATTR_VRC_CTA_INIT_COUNT
	.align		4
        /*0024*/ 	.byte	0x02, 0x4a
	.zero		1
	.zero		1


	//----- nvinfo : EIATTR_EXIT_INSTR_OFFSETS
	.align		4
        /*0028*/ 	.byte	0x04, 0x1c
        /*002a*/ 	.short	(.L_91 - .L_90)


	//   ....[0]....
.L_90:
        /*002c*/ 	.word	0x00008980


	//----- nvinfo : EIATTR_CBANK_PARAM_SIZE
	.align		4
.L_91:
        /*0030*/ 	.byte	0x03, 0x19
        /*0032*/ 	.short	0x0008


	//----- nvinfo : EIATTR_PARAM_CBANK
	.align		4
        /*0034*/ 	.byte	0x04, 0x0a
        /*0036*/ 	.short	(.L_93 - .L_92)
	.align		4
.L_92:
        /*0038*/ 	.word	index@(.nv.constant0._Z20fp32_sincos_sfu_32_1Pf)
        /*003c*/ 	.short	0x0380
        /*003e*/ 	.short	0x0008


	//----- nvinfo : EIATTR_SW_WAR
	.align		4
.L_93:
        /*0040*/ 	.byte	0x04, 0x36
        /*0042*/ 	.short	(.L_95 - .L_94)
.L_94:
        /*0044*/ 	.word	0x00000008
.L_95:


//--------------------- .nv.info._Z20fp32_sincos_sfu_16_1Pf --------------------------
	.section	.nv.info._Z20fp32_sincos_sfu_16_1Pf,"",@"SHT_CUDA_INFO"
	.sectionflags	@""
	.align	4


	//----- nvinfo : EIATTR_CUDA_API_VERSION
	.align		4
        /*0000*/ 	.byte	0x04, 0x37
        /*0002*/ 	.short	(.L_97 - .L_96)
.L_96:
        /*0004*/ 	.word	0x00000082


	//----- nvinfo : EIATTR_KPARAM_INFO
	.align		4
.L_97:
        /*0008*/ 	.byte	0x04, 0x17
        /*000a*/ 	.short	(.L_99 - .L_98)
.L_98:
        /*000c*/ 	.word	0x00000000
        /*0010*/ 	.short	0x0000
        /*0012*/ 	.short	0x0000
        /*0014*/ 	.byte	0x00, 0xf5, 0x21, 0x00


	//----- nvinfo : EIATTR_SPARSE_MMA_MASK
	.align		4
.L_99:
        /*0018*/ 	.byte	0x03, 0x50
        /*001a*/ 	.short	0x0000


	//----- nvinfo : EIATTR_MAXREG_COUNT
	.align		4
        /*001c*/ 	.byte	0x03, 0x1b
        /*001e*/ 	.short	0x00ff


	//----- nvinfo : EIATTR_MERCURY_ISA_VERSION
	.align		4
        /*0020*/ 	.byte	0x03, 0x5f
        /*0022*/ 	.short	0x0101


	//----- nvinfo : EIATTR_VRC_CTA_INIT_COUNT
	.align		4
        /*0024*/ 	.byte	0x02, 0x4a
	.zero		1
	.zero		1


	//----- nvinfo : EIATTR_EXIT_INSTR_OFFSETS
	.align		4
        /*0028*/ 	.byte	0x04, 0x1c
        /*002a*/ 	.short	(.L_101 - .L_100)


	//   ....[0]....
.L_100:
        /*002c*/ 	.word	0x00004980


	//----- nvinfo : EIATTR_CBANK_PARAM_SIZE
	.align		4
.L_101:
        /*0030*/ 	.byte	0x03, 0x19
        /*0032*/ 	.short	0x0008


	//----- nvinfo : EIATTR_PARAM_CBANK
	.align		4
        /*0034*/ 	.byte	0x04, 0x0a
        /*0036*/ 	.short	(.L_103 - .L_102)
	.align		4
.L_102:
        /*0038*/ 	.word	index@(.nv.constant0._Z20fp32_sincos_sfu_16_1Pf)
        /*003c*/ 	.short	0x0380
        /*003e*/ 	.short	0x0008


	//----- nvinfo : EIATTR_SW_WAR
	.align		4
.L_103:
        /*0040*/ 	.byte	0x04, 0x36
        /*0042*/ 	.short	(.L_105 - .L_104)
.L_104:
        /*0044*/ 	.word	0x00000008
.L_105:


//--------------------- .nv.info._Z19fp32_sincos_sfu_8_1Pf --------------------------
	.section	.nv.info._Z19fp32_sincos_sfu_8_1Pf,"",@"SHT_CUDA_INFO"
	.sectionflags	@""
	.align	4


	//----- nvinfo : EIATTR_CUDA_API_VERSION
	.align		4
        /*0000*/ 	.byte	0x04, 0x37
        /*0002*/ 	.short	(.L_107 - .L_106)
.L_106:
        /*0004*/ 	.word	0x00000082


	//----- nvinfo : EIATTR_KPARAM_INFO
	.align		4
.L_107:
        /*0008*/ 	.byte	0x04, 0x17
        /*000a*/ 	.short	(.L_109 - .L_108)
.L_108:
        /*000c*/ 	.word	0x00000000
        /*0010*/ 	.short	0x0000
        /*0012*/ 	.short	0x0000
        /*0014*/ 	.byte	0x00, 0xf5, 0x21, 0x00


	//----- nvinfo : EIATTR_SPARSE_MMA_MASK
	.align		4
.L_109:
        /*0018*/ 	.byte	0x03, 0x50
        /*001a*/ 	.short	0x0000


	//----- nvinfo : EIATTR_MAXREG_COUNT
	.align		4
        /*001c*/ 	.byte	0x03, 0x1b
        /*001e*/ 	.short	0x00ff


	//----- nvinfo : EIATTR_MERCURY_ISA_VERSION
	.align		4
        /*0020*/ 	.byte	0x03, 0x5f
        /*0022*/ 	.short	0x0101


	//----- nvinfo : EIATTR_VRC_CTA_INIT_COUNT
	.align		4
        /*0024*/ 	.byte	0x02, 0x4a
	.zero		1
	.zero		1


	//----- nvinfo : EIATTR_EXIT_INSTR_OFFSETS
	.align		4
        /*0028*/ 	.byte	0x04, 0x1c
        /*002a*/ 	.short	(.L_111 - .L_110)


	//   ....[0]....
.L_110:
        /*002c*/ 	.word	0x00005180


	//----- nvinfo : EIATTR_CBANK_PARAM_SIZE
	.align		4
.L_111:
        /*0030*/ 	.byte	0x03, 0x19
        /*0032*/ 	.short	0x0008


	//----- nvinfo : EIATTR_PARAM_CBANK
	.align		4
        /*0034*/ 	.byte	0x04, 0x0a
        /*0036*/ 	.short	(.L_113 - .L_112)
	.align		4
.L_112:
        /*0038*/ 	.word	index@(.nv.constant0._Z19fp32_sincos_sfu_8_1Pf)
        /*003c*/ 	.short	0x0380
        /*003e*/ 	.short	0x0008


	//----- nvinfo : EIATTR_SW_WAR
	.align		4
.L_113:
        /*0040*/ 	.byte	0x04, 0x36
        /*0042*/ 	.short	(.L_115 - .L_114)
.L_114:
        /*0044*/ 	.word	0x00000008
.L_115:


//--------------------- .nv.info._Z19fp32_sincos_sfu_4_1Pf --------------------------
	.section	.nv.info._Z19fp32_sincos_sfu_4_1Pf,"",@"SHT_CUDA_INFO"
	.sectionflags	@""
	.align	4


	//----- nvinfo : EIATTR_CUDA_API_VERSION
	.align		4
        /*0000*/ 	.byte	0x04, 0x37
        /*0002*/ 	.short	(.L_117 - .L_116)
.L_116:
        /*0004*/ 	.word	0x00000082


	//----- nvinfo : EIATTR_KPARAM_INFO
	.align		4
.L_117:
        /*0008*/ 	.byte	0x04, 0x17
        /*000a*/ 	.short	(.L_119 - .L_118)
.L_118:
        /*000c*/ 	.word	0x00000000
        /*0010*/ 	.short	0x0000
        /*0012*/ 	.short	0x0000
        /*0014*/ 	.byte	0x00, 0xf5, 0x21, 0x00


	//----- nvinfo : EIATTR_SPARSE_MMA_MASK
	.align		4
.L_119:
        /*0018*/ 	.byte	0x03, 0x50
        /*001a*/ 	.short	0x0000


	//----- nvinfo : EIATTR_MAXREG_COUNT
	.align		4
        /*001c*/ 	.byte	0x03, 0x1b
        /*001e*/ 	.short	0x00ff


	//----- nvinfo : EIATTR_MERCURY_ISA_VERSION
	.align		4
        /*0020*/ 	.byte	0x03, 0x5f
        /*0022*/ 	.short	0x0101


	//----- nvinfo : EIATTR_VRC_CTA_INIT_COUNT
	.align		4
        /*0024*/ 	.byte	0x02, 0x4a
	.zero		1
	.zero		1


	//----- nvinfo : EIATTR_EXIT_INSTR_OFFSETS
	.align		4
        /*0028*/ 	.byte	0x04, 0x1c
        /*002a*/ 	.short	(.L_121 - .L_120)


	//   ....[0]....
.L_120:
        /*002c*/ 	.word	0x00006180


	//----- nvinfo : EIATTR_CBANK_PARAM_SIZE
	.align		4
.L_121:
        /*0030*/ 	.byte	0x03, 0x19
        /*0032*/ 	.short	0x0008


	//----- nvinfo : EIATTR_PARAM_CBANK
	.align		4
        /*0034*/ 	.byte	0x04, 0x0a
        /*0036*/ 	.short	(.L_123 - .L_122)
	.align		4
.L_122:
        /*0038*/ 	.word	index@(.nv.constant0._Z19fp32_sincos_sfu_4_1Pf)
        /*003c*/ 	.short	0x0380
        /*003e*/ 	.short	0x0008


	//----- nvinfo : EIATTR_SW_WAR
	.align		4
.L_123:
        /*0040*/ 	.byte	0x04, 0x36
        /*0042*/ 	.short	(.L_125 - .L_124)
.L_124:
        /*0044*/ 	.word	0x00000008
.L_125:


//--------------------- .nv.info._Z19fp32_sincos_sfu_2_1Pf --------------------------
	.section	.nv.info._Z19fp32_sincos_sfu_2_1Pf,"",@"SHT_CUDA_INFO"
	.sectionflags	@""
	.align	4


	//----- nvinfo : EIATTR_CUDA_API_VERSION
	.align		4
        /*0000*/ 	.byte	0x04, 0x37
        /*0002*/ 	.short	(.L_127 - .L_126)
.L_126:
        /*0004*/ 	.word	0x00000082


	//----- nvinfo : EIATTR_KPARAM_INFO
	.align		4
.L_127:
        /*0008*/ 	.byte	0x04, 0x17
        /*000a*/ 	.short	(.L_129 - .L_128)
.L_128:
        /*000c*/ 	.word	0x00000000
        /*0010*/ 	.short	0x0000
        /*0012*/ 	.short	0x0000
        /*0014*/ 	.byte	0x00, 0xf5, 0x21, 0x00


	//----- nvinfo : EIATTR_SPARSE_MMA_MASK
	.align		4
.L_129:
        /*0018*/ 	.byte	0x03, 0x50
        /*001a*/ 	.short	0x0000


	//----- nvinfo : EIATTR_MAXREG_COUNT
	.align		4
        /*001c*/ 	.byte	0x03, 0x1b
        /*001e*/ 	.short	0x00ff


	//----- nvinfo : EIATTR_MERCURY_ISA_VERSION
	.align		4
        /*0020*/ 	.byte	0x03, 0x5f
        /*0022*/ 	.short	0x0101


	//----- nvinfo : EIATTR_VRC_CTA_INIT_COUNT
	.align		4
        /*0024*/ 	.byte	0x02, 0x4a
	.zero		1
	.zero		1


	//----- nvinfo : EIATTR_EXIT_INSTR_OFFSETS
	.align		4
        /*0028*/ 	.byte	0x04, 0x1c
        /*002a*/ 	.short	(.L_131 - .L_130)


	//   ....[0]....
.L_130:
        /*002c*/ 	.word	0x00008180


	//----- nvinfo : EIATTR_CBANK_PARAM_SIZE
	.align		4
.L_131:
        /*0030*/ 	.byte	0x03, 0x19
        /*0032*/ 	.short	0x0008


	//----- nvinfo : EIATTR_PARAM_CBANK
	.align		4
        /*0034*/ 	.byte	0x04, 0x0a
        /*0036*/ 	.short	(.L_133 - .L_132)
	.align		4
.L_132:
        /*0038*/ 	.word	index@(.nv.constant0._Z19fp32_sincos_sfu_2_1Pf)
        /*003c*/ 	.short	0x0380
        /*003e*/ 	.short	0x0008


	//----- nvinfo : EIATTR_SW_WAR
	.align		4
.L_133:
        /*0040*/ 	.byte	0x04, 0x36
        /*0042*/ 	.short	(.L_135 - .L_134)
.L_134:
        /*0044*/ 	.word	0x00000008
.L_135:


//--------------------- .nv.info._Z19fp32_sincos_sfu_1_1Pf --------------------------
	.section	.nv.info._Z19fp32_sincos_sfu_1_1Pf,"",@"SHT_CUDA_INFO"
	.sectionflags	@""
	.align	4


	//----- nvinfo : EIATTR_CUDA_API_VERSION
	.align		4
        /*0000*/ 	.byte	0x04, 0x37
        /*0002*/ 	.short	(.L_137 - .L_136)
.L_136:
        /*0004*/ 	.word	0x00000082


	//----- nvinfo : EIATTR_KPARAM_INFO
	.align		4
.L_137:
        /*0008*/ 	.byte	0x04, 0x17
        /*000a*/ 	.short	(.L_139 - .L_138)
.L_138:
        /*000c*/ 	.word	0x00000000
        /*0010*/ 	.short	0x0000
        /*0012*/ 	.short	0x0000
        /*0014*/ 	.byte	0x00, 0xf5, 0x21, 0x00


	//----- nvinfo : EIATTR_SPARSE_MMA_MASK
	.align		4
.L_139:
        /*0018*/ 	.byte	0x03, 0x50
        /*001a*/ 	.short	0x0000


	//----- nvinfo : EIATTR_MAXREG_COUNT
	.align		4
        /*001c*/ 	.byte	0x03, 0x1b
        /*001e*/ 	.short	0x00ff


	//----- nvinfo : EIATTR_MERCURY_ISA_VERSION
	.align		4
        /*0020*/ 	.byte	0x03, 0x5f
        /*0022*/ 	.short	0x0101


	//----- nvinfo : EIATTR_VRC_CTA_INIT_COUNT
	.align		4
        /*0024*/ 	.byte	0x02, 0x4a
	.zero		1
	.zero		1


	//----- nvinfo : EIATTR_EXIT_INSTR_OFFSETS
	.align		4
        /*0028*/ 	.byte	0x04, 0x1c
        /*002a*/ 	.short	(.L_141 - .L_140)


	//   ....[0]....
.L_140:
        /*002c*/ 	.word	0x0000c180


	//----- nvinfo : EIATTR_CBANK_PARAM_SIZE
	.align		4
.L_141:
        /*0030*/ 	.byte	0x03, 0x19
        /*0032*/ 	.short	0x0008


	//----- nvinfo : EIATTR_PARAM_CBANK
	.align		4
        /*0034*/ 	.byte	0x04, 0x0a
        /*0036*/ 	.short	(.L_143 - .L_142)
	.align		4
.L_142:
        /*0038*/ 	.word	index@(.nv.constant0._Z19fp32_sincos_sfu_1_1Pf)
        /*003c*/ 	.short	0x0380
        /*003e*/ 	.short	0x0008


	//----- nvinfo : EIATTR_SW_WAR
	.align		4
.L_143:
        /*0040*/ 	.byte	0x04, 0x36
        /*0042*/ 	.short	(.L_145 - .L_144)
.L_144:
        /*0044*/ 	.word	0x00000008
.L_145:


//--------------------- .nv.info._Z19fp32_sincos_sfu_1_2Pf --------------------------
	.section	.nv.info._Z19fp32_sincos_sfu_1_2Pf,"",@"SHT_CUDA_INFO"
	.sectionflags	@""
	.align	4


	//----- nvinfo : EIATTR_CUDA_API_VERSION
	.align		4
        /*0000*/ 	.byte	0x04, 0x37
        /*0002*/ 	.short	(.L_147 - .L_146)
.L_146:
        /*0004*/ 	.word	0x00000082


	//----- nvinfo : EIATTR_KPARAM_INFO
	.align		4
.L_147:
        /*0008*/ 	.byte	0x04, 0x17
        /*000a*/ 	.short	(.L_149 - .L_148)
.L_148:
        /*000c*/ 	.word	0x00000000
        /*0010*/ 	.short	0x0000
        /*0012*/ 	.short	0x0000
        /*0014*/ 	.byte	0x00, 0xf5, 0x21, 0x00


	//----- nvinfo : EIATTR_SPARSE_MMA_MASK
	.align		4
.L_149:
        /*0018*/ 	.byte	0x03, 0x50
        /*001a*/ 	.short	0x0000


	//----- nvinfo : EIATTR_MAXREG_COUNT
	.align		4
        /*001c*/ 	.byte	0x03, 0x1b
        /*001e*/ 	.short	0x00ff


	//----- nvinfo : EIATTR_MERCURY_ISA_VERSION
	.align		4
        /*0020*/ 	.byte	0x03, 0x5f
        /*0022*/ 	.short	0x0101


	//----- nvinfo : EIATTR_VRC_CTA_INIT_COUNT
	.align		4
        /*0024*/ 	.byte	0x02, 0x4a
	.zero		1
	.zero		1


	//----- nvinfo : EIATTR_EXIT_INSTR_OFFSETS
	.align		4
        /*0028*/ 	.byte	0x04, 0x1c
        /*002a*/ 	.short	(.L_151 - .L_150)


	//   ....[0]....
.L_150:
        /*002c*/ 	.word	0x0000c180


	//----- nvinfo : EIATTR_CBANK_PARAM_SIZE
	.align		4
.L_151:
        /*0030*/ 	.byte	0x03, 0x19
        /*0032*/ 	.short	0x0008


	//----- nvinfo : EIATTR_PARAM_CBANK
	.align		4
        /*0034*/ 	.byte	0x04, 0x0a
        /*0036*/ 	.short	(.L_153 - .L_152)
	.align		4
.L_152:
        /*0038*/ 	.word	index@(.nv.constant0._Z19fp32_sincos_sfu_1_2Pf)
        /*003c*/ 	.short	0x0380
        /*003e*/ 	.short	0x0008


	//----- nvinfo : EIATTR_SW_WAR
	.align		4
.L_153:
        /*0040*/ 	.byte	0x04, 0x36
        /*0042*/ 	.short	(.L_155 - .L_154)
.L_154:
        /*0044*/ 	.word	0x00000008
.L_155:


//--------------------- .nv.info._Z19fp32_sincos_sfu_1_4Pf --------------------------
	.section	.nv.info._Z19fp32_sincos_sfu_1_4Pf,"",@"SHT_CUDA_INFO"
	.sectionflags	@""
	.align	4


	//----- nvinfo : EIATTR_CUDA_API_VERSION
	.align		4
        /*0000*/ 	.byte	0x04, 0x37
        /*0002*/ 	.short	(.L_157 - .L_156)
.L_156:
        /*0004*/ 	.word	0x00000082


	//----- nvinfo : EIATTR_KPARAM_INFO
	.align		4
.L_157:
        /*0008*/ 	.byte	0x04, 0x17
        /*000a*/ 	.short	(.L_159 - .L_158)
.L_158:
        /*000c*/ 	.word	0x00000000
        /*0010*/ 	.short	0x0000
        /*0012*/ 	.short	0x0000
        /*0014*/ 	.byte	0x00, 0xf5, 0x21, 0x00


	//----- nvinfo : EIATTR_SPARSE_MMA_MASK
	.align		4
.L_159:
        /*0018*/ 	.byte	0x03, 0x50
        /*001a*/ 	.short	0x0000


	//----- nvinfo : EIATTR_MAXREG_COUNT
	.align		4
        /*001c*/ 	.byte	0x03, 0x1b
        /*001e*/ 	.short	0x00ff


	//----- nvinfo : EIATTR_MERCURY_ISA_VERSION
	.align		4
        /*0020*/ 	.byte	0x03, 0x5f
        /*0022*/ 	.short	0x0101


	//----- nvinfo : EIATTR_VRC_CTA_INIT_COUNT
	.align		4
        /*0024*/ 	.byte	0x02, 0x4a
	.zero		1
	.zero		1


	//----- nvinfo : EIATTR_EXIT_INSTR_OFFSETS
	.align		4
        /*0028*/ 	.byte	0x04, 0x1c
        /*002a*/ 	.short	(.L_161 - .L_160)


	//   ....[0]....
.L_160:
        /*002c*/ 	.word	0x0000c180


	//----- nvinfo : EIATTR_CBANK_PARAM_SIZE
	.align		4
.L_161:
        /*0030*/ 	.byte	0x03, 0x19
        /*0032*/ 	.short	0x0008


	//----- nvinfo : EIATTR_PARAM_CBANK
	.align		4
        /*0034*/ 	.byte	0x04, 0x0a
        /*0036*/ 	.short	(.L_163 - .L_162)
	.align		4
.L_162:
        /*0038*/ 	.word	index@(.nv.constant0._Z19fp32_sincos_sfu_1_4Pf)
        /*003c*/ 	.short	0x0380
        /*003e*/ 	.short	0x0008


	//----- nvinfo : EIATTR_SW_WAR
	.align		4
.L_163:
        /*0040*/ 	.byte	0x04, 0x36
        /*0042*/ 	.short	(.L_165 - .L_164)
.L_164:
        /*0044*/ 	.word	0x00000008
.L_165:


//--------------------- .nv.info._Z19fp32_sincos_sfu_1_8Pf --------------------------
	.section	.nv.info._Z19fp32_sincos_sfu_1_8Pf,"",@"SHT_CUDA_INFO"
	.sectionflags	@""
	.align	4


	//----- nvinfo : EIATTR_CUDA_API_VERSION
	.align		4
        /*0000*/ 	.byte	0x04, 0x37
        /*0002*/ 	.short	(.L_167 - .L_166)
.L_166:
        /*0004*/ 	.word	0x00000082


	//----- nvinfo : EIATTR_KPARAM_INFO
	.align		4
.L_167:
        /*0008*/ 	.byte	0x04, 0x17
        /*000a*/ 	.short	(.L_169 - .L_168)
.L_168:
        /*000c*/ 	.word	0x00000000
        /*0010*/ 	.short	0x0000
        /*0012*/ 	.short	0x0000
        /*0014*/ 	.byte	0x00, 0xf5, 0x21, 0x00


	//----- nvinfo : EIATTR_SPARSE_MMA_MASK
	.align		4
.L_169:
        /*0018*/ 	.byte	0x03, 0x50
        /*001a*/ 	.short	0x0000


	//----- nvinfo : EIATTR_MAXREG_COUNT
	.align		4
        /*001c*/ 	.byte	0x03, 0x1b
        /*001e*/ 	.short	0x00ff


	//----- nvinfo : EIATTR_MERCURY_ISA_VERSION
	.align		4
        /*0020*/ 	.byte	0x03, 0x5f
        /*0022*/ 	.short	0x0101


	//----- nvinfo : EIATTR_VRC_CTA_INIT_COUNT
	.align		4
        /*0024*/ 	.byte	0x02, 0x4a
	.zero		1
	.zero		1


	//----- nvinfo : EIATTR_EXIT_INSTR_OFFSETS
	.align		4
        /*0028*/ 	.byte	0x04, 0x1c
        /*002a*/ 	.short	(.L_171 - .L_170)


	//   ....[0]....
.L_170:
        /*002c*/ 	.word	0x0000c180


	//----- nvinfo : EIATTR_CBANK_PARAM_SIZE
	.align		4
.L_171:
        /*0030*/ 	.byte	0x03, 0x19
        /*0032*/ 	.short	0x0008


	//----- nvinfo : EIATTR_PARAM_CBANK
	.align		4
        /*0034*/ 	.byte	0x04, 0x0a
        /*0036*/ 	.short	(.L_173 - .L_172)
	.align		4
.L_172:
        /*0038*/ 	.word	index@(.nv.constant0._Z19fp32_sincos_sfu_1_8Pf)
        /*003c*/ 	.short	0x0380
        /*003e*/ 	.short	0x0008


	//----- nvinfo : EIATTR_SW_WAR
	.align		4
.L_173:
        /*0040*/ 	.byte	0x04, 0x36
        /*0042*/ 	.short	(.L_175 - .L_174)
.L_174:
        /*0044*/ 	.word	0x00000008
.L_175:


//--------------------- .nv.callgraph             --------------------------
	.section	.nv.callgraph,"",@"SHT_CUDA_CALLGRAPH"
	.align	4
	.sectionentsize	8
	.align		4
        /*0000*/ 	.word	0x00000000
	.align		4
        /*0004*/ 	.word	0xffffffff
	.align		4
        /*0008*/ 	.word	0x00000000
	.align		4
        /*000c*/ 	.word	0xfffffffe
	.align		4
        /*0010*/ 	.word	0x00000000
	.align		4
        /*0014*/ 	.word	0xfffffffd
	.align		4
        /*0018*/ 	.word	0x00000000
	.align		4
        /*001c*/ 	.word	0xfffffffc


//--------------------- .text._Z21fp32_sincos_sfu_128_1Pf --------------------------
	.section	.text._Z21fp32_sincos_sfu_128_1Pf,"ax",@progbits
	.align	128
        .global         _Z21fp32_sincos_sfu_128_1Pf
        .type           _Z21fp32_sincos_sfu_128_1Pf,@function
        .size           _Z21fp32_sincos_sfu_128_1Pf,(.L_x_22 - _Z21fp32_sincos_sfu_128_1Pf)
        .other          _Z21fp32_sincos_sfu_128_1Pf,@"STO_CUDA_ENTRY STV_DEFAULT"
_Z21fp32_sincos_sfu_128_1Pf:
.text._Z21fp32_sincos_sfu_128_1Pf:
[----:B------:R-:W-:Y:S01]  /*0000*/  LDC R1, c[0x0][0x37c] ;  /* 0x0000df00ff017b82 */ /* 0x000fe20000000800 */
[----:B------:R-:W0:Y:S01]  /*0010*/  S2R R0, SR_TID.X ;  /* 0x0000000000007919 */ /* 0x000e220000002100 */
[----:B------:R-:W-:Y:S01]  /*0020*/  HFMA2 R2, -RZ, RZ, 1.875, 0 ;  /* 0x3f800000ff027431 */ /* 0x000fe200000001ff */
[----:B------:R-:W1:Y:S01]  /*0030*/  LDCU.64 UR6, c[0x0][0x358] ;  /* 0x00006b00ff0677ac */ /* 0x000e620008000a00 */
[----:B------:R-:W-:Y:S01]  /*0040*/  UMOV UR4, URZ ;  /* 0x000000ff00047c82 */ /* 0x000fe20008000000 */
[----:B01----:R-:W-:-:S07]  /*0050*/  I2FP.F32.U32 R3, R0 ;  /* 0x0000000000037245 */ /* 0x003fce0000201000 */
.L_x_0:
[----:B0-----:R-:W-:-:S04]  /*0060*/  FFMA R3, R2, 3, R3 ;  /* 0x4040000002037823 */ /* 0x001fc80000000003 */
[----:B------:R-:W-:-:S04]  /*0070*/  FFMA R3, R2, 3, R3 ;  /* 0x4040000002037823 */ /* 0x000fc80000000003 */
        /* <DEDUP_REMOVED lines=126> */
[----:B------:R-:W-:-:S06]  /*0860*/  FMUL.RZ R2, R3, 0.15915493667125701904 ;  /* 0x3e22f98303027820 */ /* 0x000fcc000040c000 */
[----:B------:R-:W0:Y:S02]  /*0870*/  MUFU.SIN R2, R2 ;  /* 0x0000000200027308 */ /* 0x000e240000000400 */
        /* <DEDUP_REMOVED lines=8060> */
[----:B0-----:R-:W-:Y:S01]  /*20040*/  FFMA R3, R2, 3, R3 ;  /* 0x4040000002037823 */ /* 0x001fe20000000003 */
[----:B------:R-:W-:-:S03]  /*20050*/  UIADD3 UR4, UPT, UPT, UR4, 0x8, URZ ;  /* 0x0000000804047890 */ /* 0x000fc6000fffe0ff */
[----:B------:R-:W-:Y:S01]  /*20060*/  FFMA R3, R2, 3, R3 ;  /* 0x4040000002037823 */ /* 0x000fe20000000003 */
[----:B------:R-:W-:-:S03]  /*20070*/  UISETP.NE.AND UP0, UPT, UR4, 0x1000, UPT ;  /* 0x000010000400788c */ /* 0x000fc6000bf05270 */
        /* <DEDUP_REMOVED lines=127> */
[----:B------:R-:W0:Y:S01]  /*20870*/  MUFU.SIN R2, R2 ;  /* 0x0000000200027308 */ /* 0x000e220000000400 */
[----:B------:R-:W-:Y:S05]  /*20880*/  BRA.U UP0, `(.L_x_0) ;  /* 0xfffffdf500f47547 */ /* 0x000fea000b83ffff */
[----:B------:R-:W-:Y:S01]  /*20890*/  FMUL.RZ R6, R3, 0.15915493667125701904 ;  /* 0x3e22f98303067820 */ /* 0x000fe2000040c000 */
[----:B------:R-:W1:Y:S01]  /*208a0*/  S2UR UR4, SR_CTAID.X ;  /* 0x00000000000479c3 */ /* 0x000e620000002500 */
[----:B------:R-:W-:-:S04]  /*208b0*/  IADD3 R7, PT, PT, R0, 0x1, RZ ;  /* 0x0000000100077810 */ /* 0x000fc80007ffe0ff */
[----:B------:R-:W2:Y:S01]  /*208c0*/  MUFU.COS R6, R6 ;  /* 0x0000000600067308 */ /* 0x000ea20000000000 */
[----:B------:R-:W-:Y:S02]  /*208d0*/  I2FP.F32.U32 R8, R7 ;  /* 0x0000000700087245 */ /* 0x000fe40000201000 */
[----:B------:R-:W1:Y:S03]  /*208e0*/  LDC R9, c[0x0][0x360] ;  /* 0x0000d800ff097b82 */ /* 0x000e660000000800 */
[----:B------:R-:W-:-:S04]  /*208f0*/  FADD R3, R3, R8 ;  /* 0x0000000803037221 */ /* 0x000fc80000000000 */
[----:B0-----:R-:W-:Y:S01]  /*20900*/  FADD R3, R2, R3 ;  /* 0x0000000302037221 */ /* 0x001fe20000000000 */
[----:B------:R-:W0:Y:S03]  /*20910*/  LDC.64 R4, c[0x0][0x380] ;  /* 0x0000e000ff047b82 */ /* 0x000e260000000a00 */
[----:B--2---:R-:W-:Y:S01]  /*20920*/  FADD R3, R6, R3 ;  /* 0x0000000306037221 */ /* 0x004fe20000000000 */
[----:B-1----:R-:W-:-:S03]  /*20930*/  IMAD R7, R9, UR4, R0 ;  /* 0x0000000409077c24 */ /* 0x002fc6000f8e0200 */
[----:B------:R-:W-:Y:S01]  /*20940*/  FADD R0, R3, 3 ;  /* 0x4040000003007421 */ /* 0x000fe20000000000 */
[----:B0-----:R-:W-:-:S04]  /*20950*/  IMAD.WIDE.U32 R2, R7, 0x4, R4 ;  /* 0x0000000407027825 */ /* 0x001fc800078e0004 */
[----:B------:R-:W-:-:S05]  /*20960*/  FADD R5, R0, 4 ;  /* 0x4080000000057421 */ /* 0x000fca0000000000 */
[----:B------:R-:W-:Y:S01]  /*20970*/  STG.E desc[UR6][R2.64], R5 ;  /* 0x0000000502007986 */ /* 0x000fe2000c101906 */
[----:B------:R-:W-:Y:S05]  /*20980*/  EXIT ;  /* 0x000000000000794d */ /* 0x000fea0003800000 */
.L_x_1:
[----:B------:R-:W-:-:S00]  /*20990*/  BRA `(.L_x_1) ;  /* 0xfffffffc00fc7947 */ /* 0x000fc0000383ffff */
[----:B------:R-:W-:-:S00]  /*209a0*/  NOP ;  /* 0x0000000000007918 */ /* 0x000fc00000000000 */
        /* <DEDUP_REMOVED lines=13> */
.L_x_22:


//--------------------- .text._Z20fp32_sincos_sfu_64_1Pf --------------------------
	.section	.text._Z20fp32_sincos_sfu_64_1Pf,"ax",@progbits
	.align	128
        .global         _Z20fp32_sincos_sfu_64_1Pf
        .type           _Z20fp32_sincos_sfu_64_1Pf,@function
        .size           _Z20fp32_sincos_sfu_64_1Pf,(.L_x_23 - _Z20fp32_sincos_sfu_64_1Pf)
        .other          _Z20fp32_sincos_sfu_64_1Pf,@"STO_CUDA_ENTRY STV_DEFAULT"
_Z20fp32_sincos_sfu_64_1Pf:
.text._Z20fp32_sincos_sfu_64_1Pf:
[----:B------:R-:W-:Y:S01]  /*0000*/  LDC R1, c[0x0][0x37c] ;  /* 0x0000df00ff017b82 */ /* 0x000fe20000000800 */
[----:B------:R-:W0:Y:S01]  /*0010*/  S2R R0, SR_TID.X ;  /* 0x0000000000007919 */ /* 0x000e220000002100 */
[----:B------:R-:W-:Y:S01]  /*0020*/  HFMA2 R2, -RZ, RZ, 1.875, 0 ;  /* 0x3f800000ff027431 */ /* 0x000fe200000001ff */
[----:B------:R-:W1:Y:S01]  /*0030*/  LDCU.64 UR6, c[0x0][0x358] ;  /* 0x00006b00ff0677ac */ /* 0x000e620008000a00 */
[----:B------:R-:W-:Y:S01]  /*0040*/  UMOV UR4, URZ ;  /* 0x000000ff00047c82 */ /* 0x000fe20008000000 */
[----:B01----:R-:W-:-:S07]  /*0050*/  I2FP.F32.U32 R3, R0 ;  /* 0x0000000000037245 */ /* 0x003fce0000201000 */
.L_x_2:
        /* <DEDUP_REMOVED lines=4243> */
.L_x_3:
        /* <DEDUP_REMOVED lines=15> */
.L_x_23:


//--------------------- .text._Z20fp32_sincos_sfu_32_1Pf --------------------------
	.section	.text._Z20fp32_sincos_sfu_32_1Pf,"ax",@progbits
	.align	128
        .global         _Z20fp32_sincos_sfu_32_1Pf
        .type           _Z20fp32_sincos_sfu_32_1Pf,@function
        .size           _Z20fp32_sincos_sfu_32_1Pf,(.L_x_24 - _Z20fp32_sincos_sfu_32_1Pf)
        .other          _Z20fp32_sincos_sfu_32_1Pf,@"STO_CUDA_ENTRY STV_DEFAULT"
_Z20fp32_sincos_sfu_32_1Pf:
.text._Z20fp32_sincos_sfu_32_1Pf:
[----:B------:R-:W-:Y:S01]  /*0000*/  LDC R1, c[0x0][0x37c] ;  /* 0x0000df00ff017b82 */ /* 0x000fe20000000800 */
[----:B------:R-:W0:Y:S01]  /*0010*/  S2R R0, SR_TID.X ;  /* 0x0000000000007919 */ /* 0x000e220000002100 */
[----:B------:R-:W-:Y:S01]  /*0020*/  HFMA2 R2, -RZ, RZ, 1.875, 0 ;  /* 0x3f800000ff027431 */ /* 0x000fe200000001ff */
[----:B------:R-:W1:Y:S01]  /*0030*/  LDCU.64 UR6, c[0x0][0x358] ;  /* 0x00006b00ff0677ac */ /* 0x000e620008000a00 */
[----:B------:R-:W-:Y:S01]  /*0040*/  UMOV UR4, URZ ;  /* 0x000000ff00047c82 */ /* 0x000fe20008000000 */
[----:B01----:R-:W-:-:S07]  /*0050*/  I2FP.F32.U32 R3, R0 ;  /* 0x0000000000037245 */ /* 0x003fce0000201000 */
.L_x_4:
        /* <DEDUP_REMOVED lines=2195> */
.L_x_5:
        /* <DEDUP_REMOVED lines=15> */
.L_x_24:


//--------------------- .text._Z20fp32_sincos_sfu_16_1Pf --------------------------
	.section	.text._Z20fp32_sincos_sfu_16_1Pf,"ax",@progbits
	.align	128
        .global         _Z20fp32_sincos_sfu_16_1Pf
        .type           _Z20fp32_sincos_sfu_16_1Pf,@function
        .size           _Z20fp32_sincos_sfu_16_1Pf,(.L_x_25 - _Z20fp32_sincos_sfu_16_1Pf)
        .other          _Z20fp32_sincos_sfu_16_1Pf,@"STO_CUDA_ENTRY STV_DEFAULT"
_Z20fp32_sincos_sfu_16_1Pf:
.text._Z20fp32_sincos_sfu_16_1Pf:
[----:B------:R-:W-:Y:S01]  /*0000*/  LDC R1, c[0x0][0x37c] ;  /* 0x0000df00ff017b82 */ /* 0x000fe20000000800 */
[----:B------:R-:W0:Y:S01]  /*0010*/  S2R R0, SR_TID.X ;  /* 0x0000000000007919 */ /* 0x000e220000002100 */
[----:B------:R-:W-:Y:S01]  /*0020*/  HFMA2 R5, -RZ, RZ, 1.875, 0 ;  /* 0x3f800000ff057431 */ /* 0x000fe200000001ff */
[----:B------:R-:W1:Y:S01]  /*0030*/  LDCU.64 UR6, c[0x0][0x358] ;  /* 0x00006b00ff0677ac */ /* 0x000e620008000a00 */
[----:B------:R-:W-:Y:S01]  /*0040*/  UMOV UR4, URZ ;  /* 0x000000ff00047c82 */ /* 0x000fe20008000000 */
[----:B01----:R-:W-:-:S07]  /*0050*/  I2FP.F32.U32 R4, R0 ;  /* 0x0000000000047245 */ /* 0x003fce0000201000 */
.L_x_6:
        /* <DEDUP_REMOVED lines=1164> */
[----:B--2---:R-:W-:-:S04]  /*4920*/  FADD R5, R6, R5 ;  /* 0x0000000506057221 */ /* 0x004fc80000000000 */
[----:B------:R-:W-:-:S04]  /*4930*/  FADD R5, R5, 3 ;  /* 0x4040000005057421 */ /* 0x000fc80000000000 */
[----:B------:R-:W-:Y:S01]  /*4940*/  FADD R5, R5, 4 ;  /* 0x4080000005057421 */ /* 0x000fe20000000000 */
[----:B-1----:R-:W-:-:S04]  /*4950*/  IMAD R7, R9, UR4, R0 ;  /* 0x0000000409077c24 */ /* 0x002fc8000f8e0200 */
[----:B0-----:R-:W-:-:S05]  /*4960*/  IMAD.WIDE.U32 R2, R7, 0x4, R2 ;  /* 0x0000000407027825 */ /* 0x001fca00078e0002 */
[----:B------:R-:W-:Y:S01]  /*4970*/  STG.E desc[UR6][R2.64], R5 ;  /* 0x0000000502007986 */ /* 0x000fe2000c101906 */
[----:B------:R-:W-:Y:S05]  /*4980*/  EXIT ;  /* 0x000000000000794d */ /* 0x000fea0003800000 */
.L_x_7:
        /* <DEDUP_REMOVED lines=15> */
.L_x_25:


//--------------------- .text._Z19fp32_sincos_sfu_8_1Pf --------------------------
	.section	.text._Z19fp32_sincos_sfu_8_1Pf,"ax",@progbits
	.align	128
        .global         _Z19fp32_sincos_sfu_8_1Pf
        .type           _Z19fp32_sincos_sfu_8_1Pf,@function
        .size           _Z19fp32_sincos_sfu_8_1Pf,(.L_x_26 - _Z19fp32_sincos_sfu_8_1Pf)
        .other          _Z19fp32_sincos_sfu_8_1Pf,@"STO_CUDA_ENTRY STV_DEFAULT"
_Z19fp32_sincos_sfu_8_1Pf:
.text._Z19fp32_sincos_sfu_8_1Pf:
[----:B------:R-:W-:Y:S01]  /*0000*/  LDC R1, c[0x0][0x37c] ;  /* 0x0000df00ff017b82 */ /* 0x000fe20000000800 */
[----:B------:R-:W0:Y:S01]  /*0010*/  S2R R0, SR_TID.X ;  /* 0x0000000000007919 */ /* 0x000e220000002100 */
[----:B------:R-:W-:Y:S01]  /*0020*/  HFMA2 R5, -RZ, RZ, 1.875, 0 ;  /* 0x3f800000ff057431 */ /* 0x000fe200000001ff */
[----:B------:R-:W1:Y:S01]  /*0030*/  LDCU.64 UR6, c[0x0][0x358] ;  /* 0x00006b00ff0677ac */ /* 0x000e620008000a00 */
[----:B------:R-:W-:Y:S01]  /*0040*/  UMOV UR4, URZ ;  /* 0x000000ff00047c82 */ /* 0x000fe20008000000 */
[----:B01----:R-:W-:-:S07]  /*0050*/  I2FP.F32.U32 R4, R0 ;  /* 0x0000000000047245 */ /* 0x003fce0000201000 */
.L_x_8:
        /* <DEDUP_REMOVED lines=10> */
[----:B------:R-:W-:-:S04]  /*0100*/  FMUL.RZ R2, R4, 0.15915493667125701904 ;  /* 0x3e22f98304027820 */ /* 0x000fc8000040c000 */
        /* <DEDUP_REMOVED lines=1288> */
.L_x_9:
        /* <DEDUP_REMOVED lines=15> */
.L_x_26:


//--------------------- .text._Z19fp32_sincos_sfu_4_1Pf --------------------------
	.section	.text._Z19fp32_sincos_sfu_4_1Pf,"ax",@progbits
	.align	128
        .global         _Z19fp32_sincos_sfu_4_1Pf
        .type           _Z19fp32_sincos_sfu_4_1Pf,@function
        .size           _Z19fp32_sincos_sfu_4_1Pf,(.L_x_27 - _Z19fp32_sincos_sfu_4_1Pf)
        .other          _Z19fp32_sincos_sfu_4_1Pf,@"STO_CUDA_ENTRY STV_DEFAULT"
_Z19fp32_sincos_sfu_4_1Pf:
.text._Z19fp32_sincos_sfu_4_1Pf:
[----:B------:R-:W-:Y:S01]  /*0000*/  LDC R1, c[0x0][0x37c] ;  /* 0x0000df00ff017b82 */ /* 0x000fe20000000800 */
[----:B------:R-:W0:Y:S01]  /*0010*/  S2R R0, SR_TID.X ;  /* 0x0000000000007919 */ /* 0x000e220000002100 */
[----:B------:R-:W-:Y:S01]  /*0020*/  HFMA2 R5, -RZ, RZ, 1.875, 0 ;  /* 0x3f800000ff057431 */ /* 0x000fe200000001ff */
[----:B------:R-:W1:Y:S01]  /*0030*/  LDCU.64 UR6, c[0x0][0x358] ;  /* 0x00006b00ff0677ac */ /* 0x000e620008000a00 */
[----:B------:R-:W-:Y:S01]  /*0040*/  UMOV UR4, URZ ;  /* 0x000000ff00047c82 */ /* 0x000fe20008000000 */
[----:B01----:R-:W-:-:S07]  /*0050*/  I2FP.F32.U32 R4, R0 ;  /* 0x0000000000047245 */ /* 0x003fce0000201000 */
.L_x_10:
[----:B0-----:R-:W-:Y:S01]  /*0060*/  FFMA R4, R5, 3, R4 ;  /* 0x4040000005047823 */ /* 0x001fe20000000004 */
[----:B------:R-:W-:-:S03]  /*0070*/  UIADD3 UR4, UPT, UPT, UR4, 0x1, URZ ;  /* 0x0000000104047890 */ /* 0x000fc6000fffe0ff */
[----:B------:R-:W-:Y:S01]  /*0080*/  FFMA R4, R5, 3, R4 ;  /* 0x4040000005047823 */ /* 0x000fe20000000004 */
[----:B------:R-:W-:-:S03]  /*0090*/  UISETP.NE.AND UP0, UPT, UR4, 0x1000, UPT ;  /* 0x000010000400788c */ /* 0x000fc6000bf05270 */
        /* <DEDUP_REMOVED lines=1551> */
.L_x_11:
        /* <DEDUP_REMOVED lines=15> */
.L_x_27:


//--------------------- .text._Z19fp32_sincos_sfu_2_1Pf --------------------------
	.section	.text._Z19fp32_sincos_sfu_2_1Pf,"ax",@progbits
	.align	128
        .global         _Z19fp32_sincos_sfu_2_1Pf
        .type           _Z19fp32_sincos_sfu_2_1Pf,@function
        .size           _Z19fp32_sincos_sfu_2_1Pf,(.L_x_28 - _Z19fp32_sincos_sfu_2_1Pf)
        .other          _Z19fp32_sincos_sfu_2_1Pf,@"STO_CUDA_ENTRY STV_DEFAULT"
_Z19fp32_sincos_sfu_2_1Pf:
.text._Z19fp32_sincos_sfu_2_1Pf:
[----:B------:R-:W-:Y:S01]  /*0000*/  LDC R1, c[0x0][0x37c] ;  /* 0x0000df00ff017b82 */ /* 0x000fe20000000800 */
[----:B------:R-:W0:Y:S01]  /*0010*/  S2R R0, SR_TID.X ;  /* 0x0000000000007919 */ /* 0x000e220000002100 */
[----:B------:R-:W-:Y:S01]  /*0020*/  HFMA2 R5, -RZ, RZ, 1.875, 0 ;  /* 0x3f800000ff057431 */ /* 0x000fe200000001ff */
[----:B------:R-:W1:Y:S01]  /*0030*/  LDCU.64 UR6, c[0x0][0x358] ;  /* 0x00006b00ff0677ac */ /* 0x000e620008000a00 */
[----:B------:R-:W-:Y:S01]  /*0040*/  UMOV UR4, URZ ;  /* 0x000000ff00047c82 */ /* 0x000fe20008000000 */
[----:B01----:R-:W-:-:S07]  /*0050*/  I2FP.F32.U32 R4, R0 ;  /* 0x0000000000047245 */ /* 0x003fce0000201000 */
.L_x_12:
[----:B0-----:R-:W-:Y:S01]  /*0060*/  FFMA R4, R5, 3, R4 ;  /* 0x4040000005047823 */ /* 0x001fe20000000004 */
[----:B------:R-:W-:-:S03]  /*0070*/  UIADD3 UR4, UPT, UPT, UR4, 0x1, URZ ;  /* 0x0000000104047890 */ /* 0x000fc6000fffe0ff */
[----:B------:R-:W-:Y:S01]  /*0080*/  FFMA R4, R5, 3, R4 ;  /* 0x4040000005047823 */ /* 0x000fe20000000004 */
[----:B------:R-:W-:-:S03]  /*0090*/  UISETP.NE.AND UP0, UPT, UR4, 0x1000, UPT ;  /* 0x000010000400788c */ /* 0x000fc6000bf05270 */
[----:B------:R-:W-:-:S04]  /*00a0*/  FMUL.RZ R2, R4, 0.15915493667125701904 ;  /* 0x3e22f98304027820 */ /* 0x000fc8000040c000 */
[----:B------:R-:W0:Y:S02]  /*00b0*/  MUFU.SIN R3, R2 ;  /* 0x0000000200037308 */ /* 0x000e240000000400 */
[----:B0-----:R-:W-:-:S04]  /*00c0*/  FFMA R4, R3, 3, R4 ;  /* 0x4040000003047823 */ /* 0x001fc80000000004 */
[----:B------:R-:W-:-:S04]  /*00d0*/  FFMA R4, R3, 3, R4 ;  /* 0x4040000003047823 */ /* 0x000fc80000000004 */
        /* <DEDUP_REMOVED lines=2036> */
[----:B------:R-:W-:-:S06]  /*8020*/  FMUL.RZ R3, R2, 0.15915493667125701904 ;  /* 0x3e22f98302037820 */ /* 0x000fcc000040c000 */
[----:B------:R-:W0:Y:S02]  /*8030*/  MUFU.SIN R3, R3 ;  /* 0x0000000300037308 */ /* 0x000e240000000400 */
[----:B0-----:R-:W-:-:S04]  /*8040*/  FFMA R2, R3, 3, R2 ;  /* 0x4040000003027823 */ /* 0x001fc80000000002 */
        /* <DEDUP_REMOVED lines=20> */
.L_x_13:
        /* <DEDUP_REMOVED lines=15> */
.L_x_28:


//--------------------- .text._Z19fp32_sincos_sfu_1_1Pf --------------------------
	.section	.text._Z19fp32_sincos_sfu_1_1Pf,"ax",@progbits
	.align	128
        .global         _Z19fp32_sincos_sfu_1_1Pf
        .type           _Z19fp32_sincos_sfu_1_1Pf,@function
        .size           _Z19fp32_sincos_sfu_1_1Pf,(.L_x_29 - _Z19fp32_sincos_sfu_1_1Pf)
        .other          _Z19fp32_sincos_sfu_1_1Pf,@"STO_CUDA_ENTRY STV_DEFAULT"
_Z19fp32_sincos_sfu_1_1Pf:
.text._Z19fp32_sincos_sfu_1_1Pf:
[----:B------:R-:W-:Y:S01]  /*0000*/  LDC R1, c[0x0][0x37c] ;  /* 0x0000df00ff017b82 */ /* 0x000fe20000000800 */
[----:B------:R-:W0:Y:S01]  /*0010*/  S2R R0, SR_TID.X ;  /* 0x0000000000007919 */ /* 0x000e220000002100 */
[----:B------:R-:W-:Y:S01]  /*0020*/  HFMA2 R5, -RZ, RZ, 1.875, 0 ;  /* 0x3f800000ff057431 */ /* 0x000fe200000001ff */
[----:B------:R-:W1:Y:S01]  /*0030*/  LDCU.64 UR6, c[0x0][0x358] ;  /* 0x00006b00ff0677ac */ /* 0x000e620008000a00 */
[----:B------:R-:W-:Y:S01]  /*0040*/  UMOV UR4, URZ ;  /* 0x000000ff00047c82 */ /* 0x000fe20008000000 */
[----:B01----:R-:W-:-:S07]  /*0050*/  I2FP.F32.U32 R4, R0 ;  /* 0x0000000000047245 */ /* 0x003fce0000201000 */
.L_x_14:
[----:B0-----:R-:W-:Y:S01]  /*0060*/  FFMA R4, R5, 3, R4 ;  /* 0x4040000005047823 */ /* 0x001fe20000000004 */
[----:B------:R-:W-:-:S03]  /*0070*/  UIADD3 UR4, UPT, UPT, UR4, 0x1, URZ ;  /* 0x0000000104047890 */ /* 0x000fc6000fffe0ff */
[----:B------:R-:W-:Y:S01]  /*0080*/  FMUL.RZ R5, R4, 0.15915493667125701904 ;  /* 0x3e22f98304057820 */ /* 0x000fe2000040c000 */
[----:B------:R-:W-:-:S03]  /*0090*/  UISETP.NE.AND UP0, UPT, UR4, 0x1000, UPT ;  /* 0x000010000400788c */ /* 0x000fc6000bf05270 */
[----:B------:R-:W0:Y:S02]  /*00a0*/  MUFU.SIN R3, R5 ;  /* 0x0000000500037308 */ /* 0x000e240000000400 */
[----:B0-----:R-:W-:-:S04]  /*00b0*/  FFMA R3, R3, 3, R4 ;  /* 0x4040000003037823 */ /* 0x001fc80000000004 */
[----:B------:R-:W-:-:S04]  /*00c0*/  FMUL.RZ R4, R3, 0.15915493667125701904 ;  /* 0x3e22f98303047820 */ /* 0x000fc8000040c000 */
        /* <DEDUP_REMOVED lines=3062> */
[----:B------:R-:W-:-:S06]  /*c030*/  FMUL.RZ R3, R2, 0.15915493667125701904 ;  /* 0x3e22f98302037820 */ /* 0x000fcc000040c000 */
[----:B------:R-:W0:Y:S02]  /*c040*/  MUFU.SIN R3, R3 ;  /* 0x0000000300037308 */ /* 0x000e240000000400 */
[----:B0-----:R-:W-:-:S04]  /*c050*/  FFMA R4, R3, 3, R2 ;  /* 0x4040000003047823 */ /* 0x001fc80000000002 */
        /* <DEDUP_REMOVED lines=19> */
.L_x_15:
        /* <DEDUP_REMOVED lines=15> */
.L_x_29:


//--------------------- .text._Z19fp32_sincos_sfu_1_2Pf --------------------------
	.section	.text._Z19fp32_sincos_sfu_1_2Pf,"ax",@progbits
	.align	128
        .global         _Z19fp32_sincos_sfu_1_2Pf
        .type           _Z19fp32_sincos_sfu_1_2Pf,@function
        .size           _Z19fp32_sincos_sfu_1_2Pf,(.L_x_30 - _Z19fp32_sincos_sfu_1_2Pf)
        .other          _Z19fp32_sincos_sfu_1_2Pf,@"STO_CUDA_ENTRY STV_DEFAULT"
_Z19fp32_sincos_sfu_1_2Pf:
.text._Z19fp32_sincos_sfu_1_2Pf:
[----:B------:R-:W-:Y:S01]  /*0000*/  LDC R1, c[0x0][0x37c] ;  /* 0x0000df00ff017b82 */ /* 0x000fe20000000800 */
[----:B------:R-:W0:Y:S01]  /*0010*/  S2R R0, SR_TID.X ;  /* 0x0000000000007919 */ /* 0x000e220000002100 */
[----:B------:R-:W-:Y:S01]  /*0020*/  HFMA2 R5, -RZ, RZ, 1.875, 0 ;  /* 0x3f800000ff057431 */ /* 0x000fe200000001ff */
[----:B------:R-:W1:Y:S01]  /*0030*/  LDCU.64 UR6, c[0x0][0x358] ;  /* 0x00006b00ff0677ac */ /* 0x000e620008000a00 */
[----:B------:R-:W-:Y:S01]  /*0040*/  UMOV UR4, URZ ;  /* 0x000000ff00047c82 */ /* 0x000fe20008000000 */
[----:B01----:R-:W-:-:S07]  /*0050*/  I2FP.F32.U32 R4, R0 ;  /* 0x0000000000047245 */ /* 0x003fce0000201000 */
.L_x_16:
        /* <DEDUP_REMOVED lines=3091> */
.L_x_17:
        /* <DEDUP_REMOVED lines=15> */
.L_x_30:


//--------------------- .text._Z19fp32_sincos_sfu_1_4Pf --------------------------
	.section	.text._Z19fp32_sincos_sfu_1_4Pf,"ax",@progbits
	.align	128
        .global         _Z19fp32_sincos_sfu_1_4Pf
        .type           _Z19fp32_sincos_sfu_1_4Pf,@function
        .size           _Z19fp32_sincos_sfu_1_4Pf,(.L_x_31 - _Z19fp32_sincos_sfu_1_4Pf)
        .other          _Z19fp32_sincos_sfu_1_4Pf,@"STO_CUDA_ENTRY STV_DEFAULT"
_Z19fp32_sincos_sfu_1_4Pf:
.text._Z19fp32_sincos_sfu_1_4Pf:
[----:B------:R-:W-:Y:S01]  /*0000*/  LDC R1, c[0x0][0x37c] ;  /* 0x0000df00ff017b82 */ /* 0x000fe20000000800 */
[----:B------:R-:W0:Y:S01]  /*0010*/  S2R R0, SR_TID.X ;  /* 0x0000000000007919 */ /* 0x000e220000002100 */
[----:B------:R-:W-:Y:S01]  /*0020*/  HFMA2 R5, -RZ, RZ, 1.875, 0 ;  /* 0x3f800000ff057431 */ /* 0x000fe200000001ff */
[----:B------:R-:W1:Y:S01]  /*0030*/  LDCU.64 UR6, c[0x0][0x358] ;  /* 0x00006b00ff0677ac */ /* 0x000e620008000a00 */
[----:B------:R-:W-:Y:S01]  /*0040*/  UMOV UR4, URZ ;  /* 0x000000ff00047c82 */ /* 0x000fe20008000000 */
[----:B01----:R-:W-:-:S07]  /*0050*/  I2FP.F32.U32 R4, R0 ;  /* 0x0000000000047245 */ /* 0x003fce0000201000 */
.L_x_18:
        /* <DEDUP_REMOVED lines=3091> */
.L_x_19:
        /* <DEDUP_REMOVED lines=15> */
.L_x_31:


//--------------------- .text._Z19fp32_sincos_sfu_1_8Pf --------------------------
	.section	.text._Z19fp32_sincos_sfu_1_8Pf,"ax",@progbits
	.align	128
        .global         _Z19fp32_sincos_sfu_1_8Pf
        .type           _Z19fp32_sincos_sfu_1_8Pf,@function
        .size           _Z19fp32_sincos_sfu_1_8Pf,(.L_x_32 - _Z19fp32_sincos_sfu_1_8Pf)
        .other          _Z19fp32_sincos_sfu_1_8Pf,@"STO_CUDA_ENTRY STV_DEFAULT"
_Z19fp32_sincos_sfu_1_8Pf:
.text._Z19fp32_sincos_sfu_1_8Pf:
[----:B------:R-:W-:Y:S01]  /*0000*/  LDC R1, c[0x0][0x37c] ;  /* 0x0000df00ff017b82 */ /* 0x000fe20000000800 */
[----:B------:R-:W0:Y:S01]  /*0010*/  S2R R0, SR_TID.X ;  /* 0x0000000000007919 */ /* 0x000e220000002100 */
[----:B------:R-:W-:Y:S01]  /*0020*/  HFMA2 R5, -RZ, RZ, 1.875, 0 ;  /* 0x3f800000ff057431 */ /* 0x000fe200000001ff */
[----:B------:R-:W1:Y:S01]  /*0030*/  LDCU.64 UR6, c[0x0][0x358] ;  /* 0x00006b00ff0677ac */ /* 0x000e620008000a00 */
[----:B------:R-:W-:Y:S01]  /*0040*/  UMOV UR4, URZ ;  /* 0x000000ff00047c82 */ /* 0x000fe20008000000 */
[----:B01----:R-:W-:-:S07]  /*0050*/  I2FP.F32.U32 R4, R0 ;  /* 0x0000000000047245 */ /* 0x003fce0000201000 */
.L_x_20:
        /* <DEDUP_REMOVED lines=3091> */
.L_x_21:
        /* <DEDUP_REMOVED lines=15> */
.L_x_32:


//--------------------- .nv.shared.reserved.0     --------------------------
	.section	.nv.shared.reserved.0,"aw",@nobits
	.weak		__nv_reservedSMEM_offset_0_alias
	.size		__nv_reservedSMEM_offset_0_alias, 0, 64
	.other		__nv_reservedSMEM_offset_0_alias,@"STO_CUDA_RESERVED_SHARED STV_DEFAULT"
__nv_reservedSMEM_offset_0_alias:
	.zero		0
	.zero		64


//--------------------- .nv.constant0._Z21fp32_sincos_sfu_128_1Pf --------------------------
	.section	.nv.constant0._Z21fp32_sincos_sfu_128_1Pf,"a",@progbits
	.sectionflags	@""
	.align	4
.nv.constant0._Z21fp32_sincos_sfu_128_1Pf:
	.zero		904


//--------------------- .nv.constant0._Z20fp32_sincos_sfu_64_1Pf --------------------------
	.section	.nv.constant0._Z20fp32_sincos_sfu_64_1Pf,"a",@progbits
	.sectionflags	@""
	.align	4
.nv.constant0._Z20fp32_sincos_sfu_64_1Pf:
	.zero		904


//--------------------- .nv.constant0._Z20fp32_sincos_sfu_32_1Pf --------------------------
	.section	.nv.constant0._Z20fp32_sincos_sfu_32_1Pf,"a",@progbits
	.sectionflags	@""
	.align	4
.nv.constant0._Z20fp32_sincos_sfu_32_1Pf:
	.zero		904


//--------------------- .nv.constant0._Z20fp32_sincos_sfu_16_1Pf --------------------------
	.section	.nv.constant0._Z20fp32_sincos_sfu_16_1Pf,"a",@progbits
	.sectionflags	@""
	.align	4
.nv.constant0._Z20fp32_sincos_sfu_16_1Pf:
	.zero		904


//--------------------- .nv.constant0._Z19fp32_sincos_sfu_8_1Pf --------------------------
	.section	.nv.constant0._Z19fp32_sincos_sfu_8_1Pf,"a",@progbits
	.sectionflags	@""
	.align	4
.nv.constant0._Z19fp32_sincos_sfu_8_1Pf:
	.zero		904


//--------------------- .nv.constant0._Z19fp32_sincos_sfu_4_1Pf --------------------------
	.section	.nv.constant0._Z19fp32_sincos_sfu_4_1Pf,"a",@progbits
	.sectionflags	@""
	.align	4
.nv.constant0._Z19fp32_sincos_sfu_4_1Pf:
	.zero		904


//--------------------- .nv.constant0._Z19fp32_sincos_sfu_2_1Pf --------------------------
	.section	.nv.constant0._Z19fp32_sincos_sfu_2_1Pf,"a",@progbits
	.sectionflags	@""
	.align	4
.nv.constant0._Z19fp32_sincos_sfu_2_1Pf:
	.zero		904


//--------------------- .nv.constant0._Z19fp32_sincos_sfu_1_1Pf --------------------------
	.section	.nv.constant0._Z19fp32_sincos_sfu_1_1Pf,"a",@progbits
	.sectionflags	@""
	.align	4
.nv.constant0._Z19fp32_sincos_sfu_1_1Pf:
	.zero		904


//--------------------- .nv.constant0._Z19fp32_sincos_sfu_1_2Pf --------------------------
	.section	.nv.constant0._Z19fp32_sincos_sfu_1_2Pf,"a",@progbits
	.sectionflags	@""
	.align	4
.nv.constant0._Z19fp32_sincos_sfu_1_2Pf:
	.zero		904


//--------------------- .nv.constant0._Z19fp32_sincos_sfu_1_4Pf --------------------------
	.section	.nv.constant0._Z19fp32_sincos_sfu_1_4Pf,"a",@progbits
	.sectionflags	@""
	.align	4
.nv.constant0._Z19fp32_sincos_sfu_1_4Pf:
	.zero		904


//--------------------- .nv.constant0._Z19fp32_sincos_sfu_1_8Pf --------------------------
	.section	.nv.constant0._Z19fp32_sincos_sfu_1_8Pf,"a",@progbits
	.sectionflags	@""
	.align	4
.nv.constant0._Z19fp32_sincos_sfu_1_8Pf:
	.zero		904


//--------------------- SYMBOLS --------------------------

	.type		.nv.reservedSmem.offset0,@object
	.size		.nv.reservedSmem.offset0,0x4
